	.target	sm_100a

	.elftype	@"ET_EXEC"


//--------------------- .note.nv.tkinfo           --------------------------
	.section	.note.nv.tkinfo,"",@"SHT_NOTE"
	.sectionflags	@"SHF_NOTE_NV_TKINFO"
	.tkinfo
        /*0018*/ 	.word	0x00000002
        /*0030*/ 	.string	""
        /*0030*/ 	.string	"ptxas"
        /*0030*/ 	.string	"Cuda compilation tools, release 13.0, V13.0.88"
        /*0030*/ 	.string	"Build cuda_13.0.r13.0/compiler.36424714_0"
        /*0030*/ 	.string	"-arch sm_100a -m 64 "



//--------------------- .note.nv.cuinfo           --------------------------
	.section	.note.nv.cuinfo,"",@"SHT_NOTE"
	.sectionflags	@"SHF_NOTE_NV_CUINFO"
        /*0018*/ 	.short	0x0002
        /*001a*/ 	.short	0x0064
        /*001c*/ 	.short	0x0082
	.zero		2


//--------------------- .nv.info                  --------------------------
	.section	.nv.info,"",@"SHT_CUDA_INFO"
	.align	4


	//----- nvinfo : EIATTR_REGCOUNT
	.align		4
        /*0000*/ 	.byte	0x04, 0x2f
        /*0002*/ 	.short	(.L_19 - .L_18)
	.align		4
.L_18:
        /*0004*/ 	.word	index@(_ZN7cutlass13device_kernelINS_4gemm6kernel13GemmUniversalIN4cute5tupleIJiiiiEEENS1_10collective13CollectiveMmaINS1_46MainloopSm100TmaUmmaWarpSpecializedBlockScaledILi16ELi2ELi2ENS5_IJNS4_1CILi8EEENSA_ILi1EEESC_EEEEENS5_IJNSA_ILi128EEENSA_ILi64EEESF_EEENS5_IJNS_12float_e2m1_tENS_13float_ue8m0_tEEEENS5_IJNS5_IJlSC_lEEENS4_6LayoutINS5_IJNS5_IJNS5_IJNSA_ILi32EEENSA_ILi4EEEEEEiEEESQ_NS5_IJSC_iEEEEEENS5_IJNS5_IJNS5_IJNSA_ILi16EEESO_EEEiEEENS5_IJNS5_IJNSA_ILi0EEESC_EEENSA_ILi512EEEEEENS5_IJSW_iEEEEEEEEEEESK_S13_NS4_8TiledMMAINS4_8MMA_AtomIJNS4_17SM100_MMA_MXF4_SSISI_SI_fSJ_Li128ELi64ELi32ELNS4_4UMMA5MajorE0ELS18_0ELNS17_7ScaleInE0ELS19_0EEEEEENSM_INS5_IJSC_SC_SC_EEENS5_IJSW_SW_SW_EEEEENS5_IJNS4_10UnderscoreES1F_S1F_EEEEENS5_IJNS4_13SM90_TMA_LOADES1I_EEENS5_IJNS4_14ComposedLayoutINS4_7SwizzleILi2ELi4ELi3EEENS4_18smem_ptr_flag_bitsILi4EEENSM_INS5_IJSB_SF_EEENS5_IJSF_SC_EEEEEEENSM_INS5_IJNS5_IJNS5_IJSP_SC_EEENS5_IJSN_NSA_ILi2EEEEEEEEESC_NS5_IJS1U_SC_EEEEEENS5_IJNS5_IJNS5_IJSU_SY_EEESX_EEESW_NS5_IJS1U_SY_EEEEEEEEEEEvNS4_8identityENS5_IJNS4_23SM90_TMA_LOAD_MULTICASTES26_EEES24_vS25_EENS_8epilogue10collective18CollectiveEpilogueINS29_23Sm100TmaWarpSpecializedILi3ELi2ELi16ELb1ELb0EEEJNS5_IJSG_SG_SF_EEENS5_IJNSM_ISG_SC_EENSM_INS5_IJST_S1U_EEENS5_IJSC_SN_EEEEEEEENS_10bfloat16_tESL_S2K_SL_NS29_6fusion15FusionCallbacksIS2D_NS2L_17LinearCombinationIS2K_fS2K_fLNS_15FloatRoundStyleE2EEES2E_S2J_JEEENS4_5SM1004TMEM4LOAD26SM100_TMEM_LOAD_32dp32b16xES1I_NS1K_INS1L_ILi1ELi4ELi3EEENS1N_ILi16EEENSM_INS5_IJSB_ST_EEENS5_IJST_SC_EEEEEEENS4_39AutoVectorizingCopyWithAssumedAlignmentILi128EEENS4_14SM90_TMA_STOREES30_S32_S32_EEEvvEEEEvNT_6ParamsE)
        /*0008*/ 	.word	0x00000074


	//----- nvinfo : EIATTR_FRAME_SIZE
	.align		4
.L_19:
        /*000c*/ 	.byte	0x04, 0x11
        /*000e*/ 	.short	(.L_21 - .L_20)
	.align		4
.L_20:
        /*0010*/ 	.word	index@($__internal_2_$__cuda_sm10x_tcgen05_guardrail_trap_unallocated_columns_being_dealloced)
        /*0014*/ 	.word	0x00000000


	//----- nvinfo : EIATTR_FRAME_SIZE
	.align		4
.L_21:
        /*0018*/ 	.byte	0x04, 0x11
        /*001a*/ 	.short	(.L_23 - .L_22)
	.align		4
.L_22:
        /*001c*/ 	.word	index@($__internal_1_$__cuda_sm10x_tcgen05_guardrail_trap_phase_invalid_during_alloc)
        /*0020*/ 	.word	0x00000000


	//----- nvinfo : EIATTR_FRAME_SIZE
	.align		4
.L_23:
        /*0024*/ 	.byte	0x04, 0x11
        /*0026*/ 	.short	(.L_25 - .L_24)
	.align		4
.L_24:
        /*0028*/ 	.word	index@($__internal_0_$__cuda_sm10x_tcgen05_guardrail_trap_col_being_dealloced_not_returned_by_alloc)
        /*002c*/ 	.word	0x00000000


	//----- nvinfo : EIATTR_FRAME_SIZE
	.align		4
.L_25:
        /*0030*/ 	.byte	0x04, 0x11
        /*0032*/ 	.short	(.L_27 - .L_26)
	.align		4
.L_26:
        /*0034*/ 	.word	index@(_ZN7cutlass13device_kernelINS_4gemm6kernel13GemmUniversalIN4cute5tupleIJiiiiEEENS1_10collective13CollectiveMmaINS1_46MainloopSm100TmaUmmaWarpSpecializedBlockScaledILi16ELi2ELi2ENS5_IJNS4_1CILi8EEENSA_ILi1EEESC_EEEEENS5_IJNSA_ILi128EEENSA_ILi64EEESF_EEENS5_IJNS_12float_e2m1_tENS_13float_ue8m0_tEEEENS5_IJNS5_IJlSC_lEEENS4_6LayoutINS5_IJNS5_IJNS5_IJNSA_ILi32EEENSA_ILi4EEEEEEiEEESQ_NS5_IJSC_iEEEEEENS5_IJNS5_IJNS5_IJNSA_ILi16EEESO_EEEiEEENS5_IJNS5_IJNSA_ILi0EEESC_EEENSA_ILi512EEEEEENS5_IJSW_iEEEEEEEEEEESK_S13_NS4_8TiledMMAINS4_8MMA_AtomIJNS4_17SM100_MMA_MXF4_SSISI_SI_fSJ_Li128ELi64ELi32ELNS4_4UMMA5MajorE0ELS18_0ELNS17_7ScaleInE0ELS19_0EEEEEENSM_INS5_IJSC_SC_SC_EEENS5_IJSW_SW_SW_EEEEENS5_IJNS4_10UnderscoreES1F_S1F_EEEEENS5_IJNS4_13SM90_TMA_LOADES1I_EEENS5_IJNS4_14ComposedLayoutINS4_7SwizzleILi2ELi4ELi3EEENS4_18smem_ptr_flag_bitsILi4EEENSM_INS5_IJSB_SF_EEENS5_IJSF_SC_EEEEEEENSM_INS5_IJNS5_IJNS5_IJSP_SC_EEENS5_IJSN_NSA_ILi2EEEEEEEEESC_NS5_IJS1U_SC_EEEEEENS5_IJNS5_IJNS5_IJSU_SY_EEESX_EEESW_NS5_IJS1U_SY_EEEEEEEEEEEvNS4_8identityENS5_IJNS4_23SM90_TMA_LOAD_MULTICASTES26_EEES24_vS25_EENS_8epilogue10collective18CollectiveEpilogueINS29_23Sm100TmaWarpSpecializedILi3ELi2ELi16ELb1ELb0EEEJNS5_IJSG_SG_SF_EEENS5_IJNSM_ISG_SC_EENSM_INS5_IJST_S1U_EEENS5_IJSC_SN_EEEEEEEENS_10bfloat16_tESL_S2K_SL_NS29_6fusion15FusionCallbacksIS2D_NS2L_17LinearCombinationIS2K_fS2K_fLNS_15FloatRoundStyleE2EEES2E_S2J_JEEENS4_5SM1004TMEM4LOAD26SM100_TMEM_LOAD_32dp32b16xES1I_NS1K_INS1L_ILi1ELi4ELi3EEENS1N_ILi16EEENSM_INS5_IJSB_ST_EEENS5_IJST_SC_EEEEEEENS4_39AutoVectorizingCopyWithAssumedAlignmentILi128EEENS4_14SM90_TMA_STOREES30_S32_S32_EEEvvEEEEvNT_6ParamsE)
        /*0038*/ 	.word	0x00000000


	//----- nvinfo : EIATTR_MIN_STACK_SIZE
	.align		4
.L_27:
        /*003c*/ 	.byte	0x04, 0x12
        /*003e*/ 	.short	(.L_29 - .L_28)
	.align		4
.L_28:
        /*0040*/ 	.word	index@(_ZN7cutlass13device_kernelINS_4gemm6kernel13GemmUniversalIN4cute5tupleIJiiiiEEENS1_10collective13CollectiveMmaINS1_46MainloopSm100TmaUmmaWarpSpecializedBlockScaledILi16ELi2ELi2ENS5_IJNS4_1CILi8EEENSA_ILi1EEESC_EEEEENS5_IJNSA_ILi128EEENSA_ILi64EEESF_EEENS5_IJNS_12float_e2m1_tENS_13float_ue8m0_tEEEENS5_IJNS5_IJlSC_lEEENS4_6LayoutINS5_IJNS5_IJNS5_IJNSA_ILi32EEENSA_ILi4EEEEEEiEEESQ_NS5_IJSC_iEEEEEENS5_IJNS5_IJNS5_IJNSA_ILi16EEESO_EEEiEEENS5_IJNS5_IJNSA_ILi0EEESC_EEENSA_ILi512EEEEEENS5_IJSW_iEEEEEEEEEEESK_S13_NS4_8TiledMMAINS4_8MMA_AtomIJNS4_17SM100_MMA_MXF4_SSISI_SI_fSJ_Li128ELi64ELi32ELNS4_4UMMA5MajorE0ELS18_0ELNS17_7ScaleInE0ELS19_0EEEEEENSM_INS5_IJSC_SC_SC_EEENS5_IJSW_SW_SW_EEEEENS5_IJNS4_10UnderscoreES1F_S1F_EEEEENS5_IJNS4_13SM90_TMA_LOADES1I_EEENS5_IJNS4_14ComposedLayoutINS4_7SwizzleILi2ELi4ELi3EEENS4_18smem_ptr_flag_bitsILi4EEENSM_INS5_IJSB_SF_EEENS5_IJSF_SC_EEEEEEENSM_INS5_IJNS5_IJNS5_IJSP_SC_EEENS5_IJSN_NSA_ILi2EEEEEEEEESC_NS5_IJS1U_SC_EEEEEENS5_IJNS5_IJNS5_IJSU_SY_EEESX_EEESW_NS5_IJS1U_SY_EEEEEEEEEEEvNS4_8identityENS5_IJNS4_23SM90_TMA_LOAD_MULTICASTES26_EEES24_vS25_EENS_8epilogue10collective18CollectiveEpilogueINS29_23Sm100TmaWarpSpecializedILi3ELi2ELi16ELb1ELb0EEEJNS5_IJSG_SG_SF_EEENS5_IJNSM_ISG_SC_EENSM_INS5_IJST_S1U_EEENS5_IJSC_SN_EEEEEEEENS_10bfloat16_tESL_S2K_SL_NS29_6fusion15FusionCallbacksIS2D_NS2L_17LinearCombinationIS2K_fS2K_fLNS_15FloatRoundStyleE2EEES2E_S2J_JEEENS4_5SM1004TMEM4LOAD26SM100_TMEM_LOAD_32dp32b16xES1I_NS1K_INS1L_ILi1ELi4ELi3EEENS1N_ILi16EEENSM_INS5_IJSB_ST_EEENS5_IJST_SC_EEEEEEENS4_39AutoVectorizingCopyWithAssumedAlignmentILi128EEENS4_14SM90_TMA_STOREES30_S32_S32_EEEvvEEEEvNT_6ParamsE)
        /*0044*/ 	.word	0x00000000
.L_29:


//--------------------- .nv.compat                --------------------------
	.section	.nv.compat,"",@"SHT_CUDA_COMPAT_INFO"
	.align	4
        /*0000*/ 	.byte	0x02, 0x09, 0x01, 0x00, 0x02, 0x02, 0x02, 0x00, 0x02, 0x05, 0x05, 0x00, 0x03, 0x07, 0x01, 0x01
        /*0010*/ 	.byte	0x02, 0x03, 0x01, 0x00, 0x02, 0x06, 0x01, 0x00, 0x04, 0x0b, 0x08, 0x00, 0x09, 0x00, 0x00, 0x00
        /*0020*/ 	.byte	0x00, 0x00, 0x00, 0x00


//--------------------- .nv.info._ZN7cutlass13device_kernelINS_4gemm6kernel13GemmUniversalIN4cute5tupleIJiiiiEEENS1_10collective13CollectiveMmaINS1_46MainloopSm100TmaUmmaWarpSpecializedBlockScaledILi16ELi2ELi2ENS5_IJNS4_1CILi8EEENSA_ILi1EEESC_EEEEENS5_IJNSA_ILi128EEENSA_ILi64EEESF_EEENS5_IJNS_12float_e2m1_tENS_13float_ue8m0_tEEEENS5_IJNS5_IJlSC_lEEENS4_6LayoutINS5_IJNS5_IJNS5_IJNSA_ILi32EEENSA_ILi4EEEEEEiEEESQ_NS5_IJSC_iEEEEEENS5_IJNS5_IJNS5_IJNSA_ILi16EEESO_EEEiEEENS5_IJNS5_IJNSA_ILi0EEESC_EEENSA_ILi512EEEEEENS5_IJSW_iEEEEEEEEEEESK_S13_NS4_8TiledMMAINS4_8MMA_AtomIJNS4_17SM100_MMA_MXF4_SSISI_SI_fSJ_Li128ELi64ELi32ELNS4_4UMMA5MajorE0ELS18_0ELNS17_7ScaleInE0ELS19_0EEEEEENSM_INS5_IJSC_SC_SC_EEENS5_IJSW_SW_SW_EEEEENS5_IJNS4_10UnderscoreES1F_S1F_EEEEENS5_IJNS4_13SM90_TMA_LOADES1I_EEENS5_IJNS4_14ComposedLayoutINS4_7SwizzleILi2ELi4ELi3EEENS4_18smem_ptr_flag_bitsILi4EEENSM_INS5_IJSB_SF_EEENS5_IJSF_SC_EEEEEEENSM_INS5_IJNS5_IJNS5_IJSP_SC_EEENS5_IJSN_NSA_ILi2EEEEEEEEESC_NS5_IJS1U_SC_EEEEEENS5_IJNS5_IJNS5_IJSU_SY_EEESX_EEESW_NS5_IJS1U_SY_EEEEEEEEEEEvNS4_8identityENS5_IJNS4_23SM90_TMA_LOAD_MULTICASTES26_EEES24_vS25_EENS_8epilogue10collective18CollectiveEpilogueINS29_23Sm100TmaWarpSpecializedILi3ELi2ELi16ELb1ELb0EEEJNS5_IJSG_SG_SF_EEENS5_IJNSM_ISG_SC_EENSM_INS5_IJST_S1U_EEENS5_IJSC_SN_EEEEEEEENS_10bfloat16_tESL_S2K_SL_NS29_6fusion15FusionCallbacksIS2D_NS2L_17LinearCombinationIS2K_fS2K_fLNS_15FloatRoundStyleE2EEES2E_S2J_JEEENS4_5SM1004TMEM4LOAD26SM100_TMEM_LOAD_32dp32b16xES1I_NS1K_INS1L_ILi1ELi4ELi3EEENS1N_ILi16EEENSM_INS5_IJSB_ST_EEENS5_IJST_SC_EEEEEEENS4_39AutoVectorizingCopyWithAssumedAlignmentILi128EEENS4_14SM90_TMA_STOREES30_S32_S32_EEEvvEEEEvNT_6ParamsE --------------------------
	.section	.nv.info._ZN7cutlass13device_kernelINS_4gemm6kernel13GemmUniversalIN4cute5tupleIJiiiiEEENS1_10collective13CollectiveMmaINS1_46MainloopSm100TmaUmmaWarpSpecializedBlockScaledILi16ELi2ELi2ENS5_IJNS4_1CILi8EEENSA_ILi1EEESC_EEEEENS5_IJNSA_ILi128EEENSA_ILi64EEESF_EEENS5_IJNS_12float_e2m1_tENS_13float_ue8m0_tEEEENS5_IJNS5_IJlSC_lEEENS4_6LayoutINS5_IJNS5_IJNS5_IJNSA_ILi32EEENSA_ILi4EEEEEEiEEESQ_NS5_IJSC_iEEEEEENS5_IJNS5_IJNS5_IJNSA_ILi16EEESO_EEEiEEENS5_IJNS5_IJNSA_ILi0EEESC_EEENSA_ILi512EEEEEENS5_IJSW_iEEEEEEEEEEESK_S13_NS4_8TiledMMAINS4_8MMA_AtomIJNS4_17SM100_MMA_MXF4_SSISI_SI_fSJ_Li128ELi64ELi32ELNS4_4UMMA5MajorE0ELS18_0ELNS17_7ScaleInE0ELS19_0EEEEEENSM_INS5_IJSC_SC_SC_EEENS5_IJSW_SW_SW_EEEEENS5_IJNS4_10UnderscoreES1F_S1F_EEEEENS5_IJNS4_13SM90_TMA_LOADES1I_EEENS5_IJNS4_14ComposedLayoutINS4_7SwizzleILi2ELi4ELi3EEENS4_18smem_ptr_flag_bitsILi4EEENSM_INS5_IJSB_SF_EEENS5_IJSF_SC_EEEEEEENSM_INS5_IJNS5_IJNS5_IJSP_SC_EEENS5_IJSN_NSA_ILi2EEEEEEEEESC_NS5_IJS1U_SC_EEEEEENS5_IJNS5_IJNS5_IJSU_SY_EEESX_EEESW_NS5_IJS1U_SY_EEEEEEEEEEEvNS4_8identityENS5_IJNS4_23SM90_TMA_LOAD_MULTICASTES26_EEES24_vS25_EENS_8epilogue10collective18CollectiveEpilogueINS29_23Sm100TmaWarpSpecializedILi3ELi2ELi16ELb1ELb0EEEJNS5_IJSG_SG_SF_EEENS5_IJNSM_ISG_SC_EENSM_INS5_IJST_S1U_EEENS5_IJSC_SN_EEEEEEEENS_10bfloat16_tESL_S2K_SL_NS29_6fusion15FusionCallbacksIS2D_NS2L_17LinearCombinationIS2K_fS2K_fLNS_15FloatRoundStyleE2EEES2E_S2J_JEEENS4_5SM1004TMEM4LOAD26SM100_TMEM_LOAD_32dp32b16xES1I_NS1K_INS1L_ILi1ELi4ELi3EEENS1N_ILi16EEENSM_INS5_IJSB_ST_EEENS5_IJST_SC_EEEEEEENS4_39AutoVectorizingCopyWithAssumedAlignmentILi128EEENS4_14SM90_TMA_STOREES30_S32_S32_EEEvvEEEEvNT_6ParamsE,"",@"SHT_CUDA_INFO"
	.sectionflags	@""
	.align	4


	//----- nvinfo : EIATTR_CUDA_API_VERSION
	.align		4
        /*0000*/ 	.byte	0x04, 0x37
        /*0002*/ 	.short	(.L_31 - .L_30)
.L_30:
        /*0004*/ 	.word	0x00000082


	//----- nvinfo : EIATTR_KPARAM_INFO
	.align		4
.L_31:
        /*0008*/ 	.byte	0x04, 0x17
        /*000a*/ 	.short	(.L_33 - .L_32)
.L_32:
        /*000c*/ 	.word	0x00000000
        /*0010*/ 	.short	0x0000
        /*0012*/ 	.short	0x0000
        /*0014*/ 	.byte	0x00, 0xf0, 0x01, 0x30


	//----- nvinfo : EIATTR_AT_ENTRY_FRAGMENTS
	.align		4
.L_33:
        /*0018*/ 	.byte	0x04, 0x4f
        /*001a*/ 	.short	(.L_35 - .L_34)


	//   ....[0]....
.L_34:
        /*001c*/ 	.word	0x00000006


	//----- nvinfo : EIATTR_RESERVED_SMEM_USED
	.align		4
.L_35:
        /*0020*/ 	.byte	0x01, 0x41
	.zero		2


	//----- nvinfo : EIATTR_SPARSE_MMA_MASK
	.align		4
        /*0024*/ 	.byte	0x03, 0x50
        /*0026*/ 	.short	0x0000


	//----- nvinfo : EIATTR_TCGEN05_1CTA_USED
	.align		4
        /*0028*/ 	.byte	0x01, 0x51
	.zero		2


	//----- nvinfo : EIATTR_MAXREG_COUNT
	.align		4
        /*002c*/ 	.byte	0x03, 0x1b
        /*002e*/ 	.short	0x00ff


	//----- nvinfo : EIATTR_NUM_BARRIERS
	.align		4
        /*0030*/ 	.byte	0x02, 0x4c
        /*0032*/ 	.byte	0x07
	.zero		1


	//----- nvinfo : EIATTR_EXTERNS
	.align		4
        /*0034*/ 	.byte	0x04, 0x0f
        /*0036*/ 	.short	(.L_37 - .L_36)


	//   ....[0]....
	.align		4
.L_36:
        /*0038*/ 	.word	index@(__assertfail)


	//----- nvinfo : EIATTR_MERCURY_ISA_VERSION
	.align		4
.L_37:
        /*003c*/ 	.byte	0x03, 0x5f
        /*003e*/ 	.short	0x0101


	//----- nvinfo : EIATTR_INT_WARP_WIDE_INSTR_OFFSETS
	.align		4
        /*0040*/ 	.byte	0x04, 0x31
        /*0042*/ 	.short	(.L_39 - .L_38)


	//   ....[0]....
.L_38:
        /*0044*/ 	.word	0x00004e90


	//   ....[1]....
        /*0048*/ 	.word	0x00004ec0


	//   ....[2]....
        /*004c*/ 	.word	0x00004ee0


	//   ....[3]....
        /*0050*/ 	.word	0x00005a60


	//   ....[4]....
        /*0054*/ 	.word	0x00005bb0


	//   ....[5]....
        /*0058*/ 	.word	0x00005c60


	//   ....[6]....
        /*005c*/ 	.word	0x00005cc0


	//   ....[7]....
        /*0060*/ 	.word	0x00005e00


	//   ....[8]....
        /*0064*/ 	.word	0x00005ee0


	//   ....[9]....
        /*0068*/ 	.word	0x00005f40


	//   ....[10]....
        /*006c*/ 	.word	0x000060b0


	//   ....[11]....
        /*0070*/ 	.word	0x00006170


	//   ....[12]....
        /*0074*/ 	.word	0x00006230


	//   ....[13]....
        /*0078*/ 	.word	0x00006380


	//   ....[14]....
        /*007c*/ 	.word	0x00006430


	//----- nvinfo : EIATTR_COOP_GROUP_MASK_REGIDS
	.align		4
.L_39:
        /*0080*/ 	.byte	0x04, 0x29
        /*0082*/ 	.short	(.L_41 - .L_40)


	//   ....[0]....
.L_40:
        /*0084*/ 	.word	0xffffffff


	//   ....[1]....
        /*0088*/ 	.word	0xffffffff


	//   ....[2]....
        /*008c*/ 	.word	0xffffffff


	//   ....[3]....
        /*0090*/ 	.word	0xffffffff


	//   ....[4]....
        /*0094*/ 	.word	0xffffffff


	//   ....[5]....
        /*0098*/ 	.word	0xffffffff


	//   ....[6]....
        /*009c*/ 	.word	0xffffffff


	//   ....[7]....
        /*00a0*/ 	.word	0xffffffff


	//   ....[8]....
        /*00a4*/ 	.word	0xffffffff


	//   ....[9]....
        /*00a8*/ 	.word	0xffffffff


	//   ....[10]....
        /*00ac*/ 	.word	0xffffffff


	//   ....[11]....
        /*00b0*/ 	.word	0xffffffff


	//   ....[12]....
        /*00b4*/ 	.word	0xffffffff


	//   ....[13]....
        /*00b8*/ 	.word	0xffffffff


	//----- nvinfo : EIATTR_COOP_GROUP_INSTR_OFFSETS
	.align		4
.L_41:
        /*00bc*/ 	.byte	0x04, 0x28
        /*00be*/ 	.short	(.L_43 - .L_42)


	//   ....[0]....
.L_42:
        /*00c0*/ 	.word	0x00000080


	//   ....[1]....
        /*00c4*/ 	.word	0x00000550


	//   ....[2]....
        /*00c8*/ 	.word	0x00000890


	//   ....[3]....
        /*00cc*/ 	.word	0x00000a10


	//   ....[4]....
        /*00d0*/ 	.word	0x00000b10


	//   ....[5]....
        /*00d4*/ 	.word	0x00000c80


	//   ....[6]....
        /*00d8*/ 	.word	0x00000de0


	//   ....[7]....
        /*00dc*/ 	.word	0x00000fa0


	//   ....[8]....
        /*00e0*/ 	.word	0x000025e0


	//   ....[9]....
        /*00e4*/ 	.word	0x00003b60


	//   ....[10]....
        /*00e8*/ 	.word	0x00003d70


	//   ....[11]....
        /*00ec*/ 	.word	0x00003da0


	//   ....[12]....
        /*00f0*/ 	.word	0x00004d70


	//   ....[13]....
        /*00f4*/ 	.word	0x00004fa0


	//----- nvinfo : EIATTR_VRC_CTA_INIT_COUNT
	.align		4
.L_43:
        /*00f8*/ 	.byte	0x02, 0x4a
        /*00fa*/ 	.byte	0x80
	.zero		1


	//----- nvinfo : EIATTR_SYSCALL_OFFSETS
	.align		4
        /*00fc*/ 	.byte	0x04, 0x46
        /*00fe*/ 	.short	(.L_45 - .L_44)


	//   ....[0]....
.L_44:
        /*0100*/ 	.word	0x00007120


	//   ....[1]....
        /*0104*/ 	.word	0x00007210


	//   ....[2]....
        /*0108*/ 	.word	0x00007bf0


	//   ....[3]....
        /*010c*/ 	.word	0x00007d60


	//   ....[4]....
        /*0110*/ 	.word	0x00008b40


	//   ....[5]....
        /*0114*/ 	.word	0x00008cb0


	//   ....[6]....
        /*0118*/ 	.word	0x00009b20


	//   ....[7]....
        /*011c*/ 	.word	0x00009c90


	//   ....[8]....
        /*0120*/ 	.word	0x0000aaa0


	//   ....[9]....
        /*0124*/ 	.word	0x0000ac10


	//----- nvinfo : EIATTR_MBARRIER_INSTR_OFFSETS
	.align		4
.L_45:
        /*0128*/ 	.byte	0x04, 0x39
        /*012a*/ 	.short	(.L_47 - .L_46)


	//   ....[0]....
.L_46:
        /*012c*/ 	.word	0x00000670
        /*0130*/ 	.word	0x000000ff
        /*0134*/ 	.word	0x00000000
        /*0138*/ 	.short	0x0100
        /*013a*/ 	.byte	0x04
	.zero		1


	//   ....[1]....
        /*013c*/ 	.word	0x00000680
        /*0140*/ 	.word	0x000000ff
        /*0144*/ 	.word	0x00000080
        /*0148*/ 	.short	0x0100
        /*014a*/ 	.byte	0x04
	.zero		1


	//   ....[2]....
        /*014c*/ 	.word	0x00000690
        /*0150*/ 	.word	0x000000ff
        /*0154*/ 	.word	0x00000008
        /*0158*/ 	.short	0x0100
        /*015a*/ 	.byte	0x04
	.zero		1


	//   ....[3]....
        /*015c*/ 	.word	0x000006a0
        /*0160*/ 	.word	0x000000ff
        /*0164*/ 	.word	0x00000088
        /*0168*/ 	.short	0x0100
        /*016a*/ 	.byte	0x04
	.zero		1


	//   ....[4]....
        /*016c*/ 	.word	0x000006b0
        /*0170*/ 	.word	0x000000ff
        /*0174*/ 	.word	0x00000010
        /*0178*/ 	.short	0x0100
        /*017a*/ 	.byte	0x04
	.zero		1


	//   ....[5]....
        /*017c*/ 	.word	0x000006c0
        /*0180*/ 	.word	0x000000ff
        /*0184*/ 	.word	0x00000090
        /*0188*/ 	.short	0x0100
        /*018a*/ 	.byte	0x04
	.zero		1


	//   ....[6]....
        /*018c*/ 	.word	0x000006d0
        /*0190*/ 	.word	0x000000ff
        /*0194*/ 	.word	0x00000018
        /*0198*/ 	.short	0x0100
        /*019a*/ 	.byte	0x04
	.zero		1


	//   ....[7]....
        /*019c*/ 	.word	0x000006e0
        /*01a0*/ 	.word	0x000000ff
        /*01a4*/ 	.word	0x00000098
        /*01a8*/ 	.short	0x0100
        /*01aa*/ 	.byte	0x04
	.zero		1


	//   ....[8]....
        /*01ac*/ 	.word	0x000006f0
        /*01b0*/ 	.word	0x000000ff
        /*01b4*/ 	.word	0x00000020
        /*01b8*/ 	.short	0x0100
        /*01ba*/ 	.byte	0x04
	.zero		1


	//   ....[9]....
        /*01bc*/ 	.word	0x00000700
        /*01c0*/ 	.word	0x000000ff
        /*01c4*/ 	.word	0x000000a0
        /*01c8*/ 	.short	0x0100
        /*01ca*/ 	.byte	0x04
	.zero		1


	//   ....[10]....
        /*01cc*/ 	.word	0x00000710
        /*01d0*/ 	.word	0x000000ff
        /*01d4*/ 	.word	0x00000028
        /*01d8*/ 	.short	0x0100
        /*01da*/ 	.byte	0x04
	.zero		1


	//   ....[11]....
        /*01dc*/ 	.word	0x00000720
        /*01e0*/ 	.word	0x000000ff
        /*01e4*/ 	.word	0x000000a8
        /*01e8*/ 	.short	0x0100
        /*01ea*/ 	.byte	0x04
	.zero		1


	//   ....[12]....
        /*01ec*/ 	.word	0x00000730
        /*01f0*/ 	.word	0x000000ff
        /*01f4*/ 	.word	0x00000030
        /*01f8*/ 	.short	0x0100
        /*01fa*/ 	.byte	0x04
	.zero		1


	//   ....[13]....
        /*01fc*/ 	.word	0x00000740
        /*0200*/ 	.word	0x000000ff
        /*0204*/ 	.word	0x000000b0
        /*0208*/ 	.short	0x0100
        /*020a*/ 	.byte	0x04
	.zero		1


	//   ....[14]....
        /*020c*/ 	.word	0x00000750
        /*0210*/ 	.word	0x000000ff
        /*0214*/ 	.word	0x00000038
        /*0218*/ 	.short	0x0100
        /*021a*/ 	.byte	0x04
	.zero		1


	//   ....[15]....
        /*021c*/ 	.word	0x00000760
        /*0220*/ 	.word	0x000000ff
        /*0224*/ 	.word	0x000000b8
        /*0228*/ 	.short	0x0100
        /*022a*/ 	.byte	0x04
	.zero		1


	//   ....[16]....
        /*022c*/ 	.word	0x00000770
        /*0230*/ 	.word	0x000000ff
        /*0234*/ 	.word	0x00000040
        /*0238*/ 	.short	0x0100
        /*023a*/ 	.byte	0x04
	.zero		1


	//   ....[17]....
        /*023c*/ 	.word	0x00000780
        /*0240*/ 	.word	0x000000ff
        /*0244*/ 	.word	0x000000c0
        /*0248*/ 	.short	0x0100
        /*024a*/ 	.byte	0x04
	.zero		1


	//   ....[18]....
        /*024c*/ 	.word	0x00000790
        /*0250*/ 	.word	0x000000ff
        /*0254*/ 	.word	0x00000048
        /*0258*/ 	.short	0x0100
        /*025a*/ 	.byte	0x04
	.zero		1


	//   ....[19]....
        /*025c*/ 	.word	0x000007a0
        /*0260*/ 	.word	0x000000ff
        /*0264*/ 	.word	0x000000c8
        /*0268*/ 	.short	0x0100
        /*026a*/ 	.byte	0x04
	.zero		1


	//   ....[20]....
        /*026c*/ 	.word	0x000007b0
        /*0270*/ 	.word	0x000000ff
        /*0274*/ 	.word	0x00000050
        /*0278*/ 	.short	0x0100
        /*027a*/ 	.byte	0x04
	.zero		1


	//   ....[21]....
        /*027c*/ 	.word	0x000007c0
        /*0280*/ 	.word	0x000000ff
        /*0284*/ 	.word	0x000000d0
        /*0288*/ 	.short	0x0100
        /*028a*/ 	.byte	0x04
	.zero		1


	//   ....[22]....
        /*028c*/ 	.word	0x000007d0
        /*0290*/ 	.word	0x000000ff
        /*0294*/ 	.word	0x00000058
        /*0298*/ 	.short	0x0100
        /*029a*/ 	.byte	0x04
	.zero		1


	//   ....[23]....
        /*029c*/ 	.word	0x000007e0
        /*02a0*/ 	.word	0x000000ff
        /*02a4*/ 	.word	0x000000d8
        /*02a8*/ 	.short	0x0100
        /*02aa*/ 	.byte	0x04
	.zero		1


	//   ....[24]....
        /*02ac*/ 	.word	0x000007f0
        /*02b0*/ 	.word	0x000000ff
        /*02b4*/ 	.word	0x00000060
        /*02b8*/ 	.short	0x0100
        /*02ba*/ 	.byte	0x04
	.zero		1


	//   ....[25]....
        /*02bc*/ 	.word	0x00000800
        /*02c0*/ 	.word	0x000000ff
        /*02c4*/ 	.word	0x000000e0
        /*02c8*/ 	.short	0x0100
        /*02ca*/ 	.byte	0x04
	.zero		1


	//   ....[26]....
        /*02cc*/ 	.word	0x00000810
        /*02d0*/ 	.word	0x000000ff
        /*02d4*/ 	.word	0x00000068
        /*02d8*/ 	.short	0x0100
        /*02da*/ 	.byte	0x04
	.zero		1


	//   ....[27]....
        /*02dc*/ 	.word	0x00000820
        /*02e0*/ 	.word	0x000000ff
        /*02e4*/ 	.word	0x000000e8
        /*02e8*/ 	.short	0x0100
        /*02ea*/ 	.byte	0x04
	.zero		1


	//   ....[28]....
        /*02ec*/ 	.word	0x00000830
        /*02f0*/ 	.word	0x000000ff
        /*02f4*/ 	.word	0x00000070
        /*02f8*/ 	.short	0x0100
        /*02fa*/ 	.byte	0x04
	.zero		1


	//   ....[29]....
        /*02fc*/ 	.word	0x00000840
        /*0300*/ 	.word	0x000000ff
        /*0304*/ 	.word	0x000000f0
        /*0308*/ 	.short	0x0100
        /*030a*/ 	.byte	0x04
	.zero		1


	//   ....[30]....
        /*030c*/ 	.word	0x00000850
        /*0310*/ 	.word	0x000000ff
        /*0314*/ 	.word	0x00000078
        /*0318*/ 	.short	0x0100
        /*031a*/ 	.byte	0x04
	.zero		1


	//   ....[31]....
        /*031c*/ 	.word	0x00000860
        /*0320*/ 	.word	0x000000ff
        /*0324*/ 	.word	0x000000f8
        /*0328*/ 	.short	0x0100
        /*032a*/ 	.byte	0x04
	.zero		1


	//   ....[32]....
        /*032c*/ 	.word	0x000009a0
        /*0330*/ 	.word	0x000000ff
        /*0334*/ 	.word	0x00000100
        /*0338*/ 	.short	0x0100
        /*033a*/ 	.byte	0x04
	.zero		1


	//   ....[33]....
        /*033c*/ 	.word	0x000009b0
        /*0340*/ 	.word	0x000000ff
        /*0344*/ 	.word	0x00000118
        /*0348*/ 	.short	0x0100
        /*034a*/ 	.byte	0x04
	.zero		1


	//   ....[34]....
        /*034c*/ 	.word	0x000009c0
        /*0350*/ 	.word	0x000000ff
        /*0354*/ 	.word	0x00000108
        /*0358*/ 	.short	0x0100
        /*035a*/ 	.byte	0x04
	.zero		1


	//   ....[35]....
        /*035c*/ 	.word	0x000009d0
        /*0360*/ 	.word	0x000000ff
        /*0364*/ 	.word	0x00000120
        /*0368*/ 	.short	0x0100
        /*036a*/ 	.byte	0x04
	.zero		1


	//   ....[36]....
        /*036c*/ 	.word	0x000009e0
        /*0370*/ 	.word	0x000000ff
        /*0374*/ 	.word	0x00000110
        /*0378*/ 	.short	0x0100
        /*037a*/ 	.byte	0x04
	.zero		1


	//   ....[37]....
        /*037c*/ 	.word	0x000009f0
        /*0380*/ 	.word	0x000000ff
        /*0384*/ 	.word	0x00000128
        /*0388*/ 	.short	0x0100
        /*038a*/ 	.byte	0x04
	.zero		1


	//   ....[38]....
        /*038c*/ 	.word	0x00000ae0
        /*0390*/ 	.word	0x000000ff
        /*0394*/ 	.word	0x00000130
        /*0398*/ 	.short	0x0100
        /*039a*/ 	.byte	0x06
	.zero		1


	//   ....[39]....
        /*039c*/ 	.word	0x00000af0
        /*03a0*/ 	.word	0x000000ff
        /*03a4*/ 	.word	0x00000138
        /*03a8*/ 	.short	0x0100
        /*03aa*/ 	.byte	0x06
	.zero		1


	//   ....[40]....
        /*03ac*/ 	.word	0x00000c30
        /*03b0*/ 	.word	0x000000ff
        /*03b4*/ 	.word	0x00000140
        /*03b8*/ 	.short	0x0100
        /*03ba*/ 	.byte	0x06
	.zero		1


	//   ....[41]....
        /*03bc*/ 	.word	0x00000c40
        /*03c0*/ 	.word	0x000000ff
        /*03c4*/ 	.word	0x00000150
        /*03c8*/ 	.short	0x0100
        /*03ca*/ 	.byte	0x06
	.zero		1


	//   ....[42]....
        /*03cc*/ 	.word	0x00000c50
        /*03d0*/ 	.word	0x000000ff
        /*03d4*/ 	.word	0x00000148
        /*03d8*/ 	.short	0x0100
        /*03da*/ 	.byte	0x06
	.zero		1


	//   ....[43]....
        /*03dc*/ 	.word	0x00000c60
        /*03e0*/ 	.word	0x000000ff
        /*03e4*/ 	.word	0x00000158
        /*03e8*/ 	.short	0x0100
        /*03ea*/ 	.byte	0x06
	.zero		1


	//   ....[44]....
        /*03ec*/ 	.word	0x00000d90
        /*03f0*/ 	.word	0x000000ff
        /*03f4*/ 	.word	0x00000160
        /*03f8*/ 	.short	0x0100
        /*03fa*/ 	.byte	0x04
	.zero		1


	//   ....[45]....
        /*03fc*/ 	.word	0x00000da0
        /*0400*/ 	.word	0x000000ff
        /*0404*/ 	.word	0x00000170
        /*0408*/ 	.short	0x0100
        /*040a*/ 	.byte	0x04
	.zero		1


	//   ....[46]....
        /*040c*/ 	.word	0x00000db0
        /*0410*/ 	.word	0x000000ff
        /*0414*/ 	.word	0x00000168
        /*0418*/ 	.short	0x0100
        /*041a*/ 	.byte	0x04
	.zero		1


	//   ....[47]....
        /*041c*/ 	.word	0x00000dc0
        /*0420*/ 	.word	0x000000ff
        /*0424*/ 	.word	0x00000178
        /*0428*/ 	.short	0x0100
        /*042a*/ 	.byte	0x04
	.zero		1


	//   ....[48]....
        /*042c*/ 	.word	0x00000eb0
        /*0430*/ 	.word	0x000000ff
        /*0434*/ 	.word	0x00000180
        /*0438*/ 	.short	0x0100
        /*043a*/ 	.byte	0x04
	.zero		1


	//   ....[49]....
        /*043c*/ 	.word	0x00000ec0
        /*0440*/ 	.word	0x000000ff
        /*0444*/ 	.word	0x00000190
        /*0448*/ 	.short	0x0100
        /*044a*/ 	.byte	0x04
	.zero		1


	//   ....[50]....
        /*044c*/ 	.word	0x00000ed0
        /*0450*/ 	.word	0x000000ff
        /*0454*/ 	.word	0x00000188
        /*0458*/ 	.short	0x0100
        /*045a*/ 	.byte	0x04
	.zero		1


	//   ....[51]....
        /*045c*/ 	.word	0x00000ee0
        /*0460*/ 	.word	0x000000ff
        /*0464*/ 	.word	0x00000198
        /*0468*/ 	.short	0x0100
        /*046a*/ 	.byte	0x04
	.zero		1


	//   ....[52]....
        /*046c*/ 	.word	0x00001bb0
        /*0470*/ 	.word	0x00000000
        /*0474*/ 	.word	0x00000190
        /*0478*/ 	.short	0x010a
        /*047a*/ 	.byte	0xff
	.zero		1


	//   ....[53]....
        /*047c*/ 	.word	0x00001be0
        /*0480*/ 	.word	0x00000000
        /*0484*/ 	.word	0x00000180
        /*0488*/ 	.short	0x0101
        /*048a*/ 	.byte	0xff
	.zero		1


	//   ....[54]....
        /*048c*/ 	.word	0x00001cc0
        /*0490*/ 	.word	0x000000ff
        /*0494*/ 	.word	0x00000080
        /*0498*/ 	.short	0x010a
        /*049a*/ 	.byte	0x04
	.zero		1


	//   ....[55]....
        /*049c*/ 	.word	0x00001d50
        /*04a0*/ 	.word	0x000000ff
        /*04a4*/ 	.word	0x00000080
        /*04a8*/ 	.short	0x010a
        /*04aa*/ 	.byte	0x29
	.zero		1


	//   ....[56]....
        /*04ac*/ 	.word	0x00001e90
        /*04b0*/ 	.word	0x000000ff
        /*04b4*/ 	.word	0x00000080
        /*04b8*/ 	.short	0x010a
        /*04ba*/ 	.byte	0x06
	.zero		1


	//   ....[57]....
        /*04bc*/ 	.word	0x00002150
        /*04c0*/ 	.word	0x000000ff
        /*04c4*/ 	.word	0x00000138
        /*04c8*/ 	.short	0x0101
        /*04ca*/ 	.byte	0x05
	.zero		1


	//   ....[58]....
        /*04cc*/ 	.word	0x00002170
        /*04d0*/ 	.word	0x000000ff
        /*04d4*/ 	.word	0x00000080
        /*04d8*/ 	.short	0x010a
        /*04da*/ 	.byte	0x04
	.zero		1


	//   ....[59]....
        /*04dc*/ 	.word	0x000021f0
        /*04e0*/ 	.word	0x000000ff
        /*04e4*/ 	.word	0x00000080
        /*04e8*/ 	.short	0x010a
        /*04ea*/ 	.byte	0x29
	.zero		1


	//   ....[60]....
        /*04ec*/ 	.word	0x00002330
        /*04f0*/ 	.word	0x000000ff
        /*04f4*/ 	.word	0x00000080
        /*04f8*/ 	.short	0x010a
        /*04fa*/ 	.byte	0x06
	.zero		1


	//   ....[61]....
        /*04fc*/ 	.word	0x00002610
        /*0500*/ 	.word	0x00000003
        /*0504*/ 	.word	0x00000140
        /*0508*/ 	.short	0x010a
        /*050a*/ 	.byte	0xff
	.zero		1


	//   ....[62]....
        /*050c*/ 	.word	0x00002760
        /*0510*/ 	.word	0x00000000
        /*0514*/ 	.word	0x00000000
        /*0518*/ 	.short	0x0101
        /*051a*/ 	.byte	0xff
	.zero		1


	//   ....[63]....
        /*051c*/ 	.word	0x00002d20
        /*0520*/ 	.word	0x000000ff
        /*0524*/ 	.word	0x00000000
        /*0528*/ 	.short	0x010a
        /*052a*/ 	.byte	0x04
	.zero		1


	//   ....[64]....
        /*052c*/ 	.word	0x00002db0
        /*0530*/ 	.word	0x000000ff
        /*0534*/ 	.word	0x00000000
        /*0538*/ 	.short	0x010a
        /*053a*/ 	.byte	0x05
	.zero		1


	//   ....[65]....
        /*053c*/ 	.word	0x00002e40
        /*0540*/ 	.word	0x000000ff
        /*0544*/ 	.word	0x00000000
        /*0548*/ 	.short	0x010a
        /*054a*/ 	.byte	0x05
	.zero		1


	//   ....[66]....
        /*054c*/ 	.word	0x00002ed0
        /*0550*/ 	.word	0x000000ff
        /*0554*/ 	.word	0x00000000
        /*0558*/ 	.short	0x010a
        /*055a*/ 	.byte	0x05
	.zero		1


	//   ....[67]....
        /*055c*/ 	.word	0x00002f60
        /*0560*/ 	.word	0x000000ff
        /*0564*/ 	.word	0x00000000
        /*0568*/ 	.short	0x010a
        /*056a*/ 	.byte	0x05
	.zero		1


	//   ....[68]....
        /*056c*/ 	.word	0x00002ff0
        /*0570*/ 	.word	0x000000ff
        /*0574*/ 	.word	0x00000000
        /*0578*/ 	.short	0x010a
        /*057a*/ 	.byte	0x05
	.zero		1


	//   ....[69]....
        /*057c*/ 	.word	0x00003080
        /*0580*/ 	.word	0x000000ff
        /*0584*/ 	.word	0x00000000
        /*0588*/ 	.short	0x010a
        /*058a*/ 	.byte	0x05
	.zero		1


	//   ....[70]....
        /*058c*/ 	.word	0x00003110
        /*0590*/ 	.word	0x000000ff
        /*0594*/ 	.word	0x00000000
        /*0598*/ 	.short	0x010a
        /*059a*/ 	.byte	0x05
	.zero		1


	//   ....[71]....
        /*059c*/ 	.word	0x000031a0
        /*05a0*/ 	.word	0x000000ff
        /*05a4*/ 	.word	0x00000000
        /*05a8*/ 	.short	0x010a
        /*05aa*/ 	.byte	0x05
	.zero		1


	//   ....[72]....
        /*05ac*/ 	.word	0x00003230
        /*05b0*/ 	.word	0x000000ff
        /*05b4*/ 	.word	0x00000000
        /*05b8*/ 	.short	0x010a
        /*05ba*/ 	.byte	0x05
	.zero		1


	//   ....[73]....
        /*05bc*/ 	.word	0x000032c0
        /*05c0*/ 	.word	0x000000ff
        /*05c4*/ 	.word	0x00000000
        /*05c8*/ 	.short	0x010a
        /*05ca*/ 	.byte	0x05
	.zero		1


	//   ....[74]....
        /*05cc*/ 	.word	0x00003350
        /*05d0*/ 	.word	0x000000ff
        /*05d4*/ 	.word	0x00000000
        /*05d8*/ 	.short	0x010a
        /*05da*/ 	.byte	0x05
	.zero		1


	//   ....[75]....
        /*05dc*/ 	.word	0x000033e0
        /*05e0*/ 	.word	0x000000ff
        /*05e4*/ 	.word	0x00000000
        /*05e8*/ 	.short	0x010a
        /*05ea*/ 	.byte	0x05
	.zero		1


	//   ....[76]....
        /*05ec*/ 	.word	0x00003470
        /*05f0*/ 	.word	0x000000ff
        /*05f4*/ 	.word	0x00000000
        /*05f8*/ 	.short	0x010a
        /*05fa*/ 	.byte	0x05
	.zero		1


	//   ....[77]....
        /*05fc*/ 	.word	0x00003500
        /*0600*/ 	.word	0x000000ff
        /*0604*/ 	.word	0x00000000
        /*0608*/ 	.short	0x010a
        /*060a*/ 	.byte	0x05
	.zero		1


	//   ....[78]....
        /*060c*/ 	.word	0x000035a0
        /*0610*/ 	.word	0x00000000
        /*0614*/ 	.word	0x00000000
        /*0618*/ 	.short	0x010a
        /*061a*/ 	.byte	0xff
	.zero		1


	//   ....[79]....
        /*061c*/ 	.word	0x000036c0
        /*0620*/ 	.word	0x00000002
        /*0624*/ 	.word	0x00000180
        /*0628*/ 	.short	0x010a
        /*062a*/ 	.byte	0xff
	.zero		1


	//   ....[80]....
        /*062c*/ 	.word	0x00003730
        /*0630*/ 	.word	0x00000002
        /*0634*/ 	.word	0x00000000
        /*0638*/ 	.short	0x0101
        /*063a*/ 	.byte	0xff
	.zero		1


	//   ....[81]....
        /*063c*/ 	.word	0x00003750
        /*0640*/ 	.word	0x000000ff
        /*0644*/ 	.word	0x00000150
        /*0648*/ 	.short	0x010a
        /*064a*/ 	.byte	0x04
	.zero		1


	//   ....[82]....
        /*064c*/ 	.word	0x00003870
        /*0650*/ 	.word	0x00000002
        /*0654*/ 	.word	0x00000140
        /*0658*/ 	.short	0x010a
        /*065a*/ 	.byte	0xff
	.zero		1


	//   ....[83]....
        /*065c*/ 	.word	0x00003970
        /*0660*/ 	.word	0x00000002
        /*0664*/ 	.word	0x00000000
        /*0668*/ 	.short	0x0101
        /*066a*/ 	.byte	0xff
	.zero		1


	//   ....[84]....
        /*066c*/ 	.word	0x00003a00
        /*0670*/ 	.word	0x000000ff
        /*0674*/ 	.word	0x00000150
        /*0678*/ 	.short	0x0106
        /*067a*/ 	.byte	0x04
	.zero		1


	//   ....[85]....
        /*067c*/ 	.word	0x00003a20
        /*0680*/ 	.word	0x000000ff
        /*0684*/ 	.word	0x00000150
        /*0688*/ 	.short	0x010a
        /*068a*/ 	.byte	0x04
	.zero		1


	//   ....[86]....
        /*068c*/ 	.word	0x00003ab0
        /*0690*/ 	.word	0x000000ff
        /*0694*/ 	.word	0x00000150
        /*0698*/ 	.short	0x0106
        /*069a*/ 	.byte	0x07
	.zero		1


	//   ....[87]....
        /*069c*/ 	.word	0x00003af0
        /*06a0*/ 	.word	0x00000000
        /*06a4*/ 	.word	0x00000150
        /*06a8*/ 	.short	0x010a
        /*06aa*/ 	.byte	0xff
	.zero		1


	//   ....[88]....
        /*06ac*/ 	.word	0x000040e0
        /*06b0*/ 	.word	0x00000002
        /*06b4*/ 	.word	0x00000140
        /*06b8*/ 	.short	0x010a
        /*06ba*/ 	.byte	0xff
	.zero		1


	//   ....[89]....
        /*06bc*/ 	.word	0x00004200
        /*06c0*/ 	.word	0x00000000
        /*06c4*/ 	.word	0x00000000
        /*06c8*/ 	.short	0x0101
        /*06ca*/ 	.byte	0xff
	.zero		1


	//   ....[90]....
        /*06cc*/ 	.word	0x00004730
        /*06d0*/ 	.word	0x000000ff
        /*06d4*/ 	.word	0x00000000
        /*06d8*/ 	.short	0x010a
        /*06da*/ 	.byte	0x04
	.zero		1


	//   ....[91]....
        /*06dc*/ 	.word	0x00004780
        /*06e0*/ 	.word	0x000000ff
        /*06e4*/ 	.word	0x00000170
        /*06e8*/ 	.short	0x010a
        /*06ea*/ 	.byte	0x28
	.zero		1


	//   ....[92]....
        /*06ec*/ 	.word	0x00004900
        /*06f0*/ 	.word	0x000000ff
        /*06f4*/ 	.word	0x00000000
        /*06f8*/ 	.short	0x010a
        /*06fa*/ 	.byte	0x07
	.zero		1


	//   ....[93]....
        /*06fc*/ 	.word	0x00004a30
        /*0700*/ 	.word	0x000000ff
        /*0704*/ 	.word	0x00000000
        /*0708*/ 	.short	0x010a
        /*070a*/ 	.byte	0x05
	.zero		1


	//   ....[94]....
        /*070c*/ 	.word	0x00004cc0
        /*0710*/ 	.word	0x000000ff
        /*0714*/ 	.word	0x00000000
        /*0718*/ 	.short	0x010a
        /*071a*/ 	.byte	0x04
	.zero		1


	//   ....[95]....
        /*071c*/ 	.word	0x00004d50
        /*0720*/ 	.word	0x000000ff
        /*0724*/ 	.word	0x00000000
        /*0728*/ 	.short	0x010a
        /*072a*/ 	.byte	0x04
	.zero		1


	//   ....[96]....
        /*072c*/ 	.word	0x00005230
        /*0730*/ 	.word	0x00000008
        /*0734*/ 	.word	0x00000140
        /*0738*/ 	.short	0x010a
        /*073a*/ 	.byte	0xff
	.zero		1


	//   ....[97]....
        /*073c*/ 	.word	0x000053a0
        /*0740*/ 	.word	0x00000000
        /*0744*/ 	.word	0x00000000
        /*0748*/ 	.short	0x0101
        /*074a*/ 	.byte	0xff
	.zero		1


	//   ....[98]....
        /*074c*/ 	.word	0x00005870
        /*0750*/ 	.word	0x000000ff
        /*0754*/ 	.word	0x00000138
        /*0758*/ 	.short	0x010a
        /*075a*/ 	.byte	0x15
	.zero		1


	//   ....[99]....
        /*075c*/ 	.word	0x00005a40
        /*0760*/ 	.word	0x000000ff
        /*0764*/ 	.word	0x00000118
        /*0768*/ 	.short	0x010a
        /*076a*/ 	.byte	0x04
	.zero		1


	//   ....[100]....
        /*076c*/ 	.word	0x00005c80
        /*0770*/ 	.word	0x000000ff
        /*0774*/ 	.word	0x00000100
        /*0778*/ 	.short	0x010b
        /*077a*/ 	.byte	0x04
	.zero		1


	//   ....[101]....
        /*077c*/ 	.word	0x00005c90
        /*0780*/ 	.word	0x000000ff
        /*0784*/ 	.word	0x00000000
        /*0788*/ 	.short	0x0101
        /*078a*/ 	.byte	0x07
	.zero		1


	//   ....[102]....
        /*078c*/ 	.word	0x00005ca0
        /*0790*/ 	.word	0x000000ff
        /*0794*/ 	.word	0x00000118
        /*0798*/ 	.short	0x010a
        /*079a*/ 	.byte	0x05
	.zero		1


	//   ....[103]....
        /*079c*/ 	.word	0x00005f00
        /*07a0*/ 	.word	0x000000ff
        /*07a4*/ 	.word	0x00000100
        /*07a8*/ 	.short	0x010b
        /*07aa*/ 	.byte	0x05
	.zero		1


	//   ....[104]....
        /*07ac*/ 	.word	0x00005f10
        /*07b0*/ 	.word	0x000000ff
        /*07b4*/ 	.word	0x00000000
        /*07b8*/ 	.short	0x0101
        /*07ba*/ 	.byte	0x07
	.zero		1


	//   ....[105]....
        /*07bc*/ 	.word	0x00005f20
        /*07c0*/ 	.word	0x000000ff
        /*07c4*/ 	.word	0x00000118
        /*07c8*/ 	.short	0x010a
        /*07ca*/ 	.byte	0x04
	.zero		1


	//   ....[106]....
        /*07cc*/ 	.word	0x00006190
        /*07d0*/ 	.word	0x000000ff
        /*07d4*/ 	.word	0x00000100
        /*07d8*/ 	.short	0x010b
        /*07da*/ 	.byte	0x04
	.zero		1


	//   ....[107]....
        /*07dc*/ 	.word	0x000061a0
        /*07e0*/ 	.word	0x000000ff
        /*07e4*/ 	.word	0x00000000
        /*07e8*/ 	.short	0x0101
        /*07ea*/ 	.byte	0x07
	.zero		1


	//   ....[108]....
        /*07ec*/ 	.word	0x000061b0
        /*07f0*/ 	.word	0x000000ff
        /*07f4*/ 	.word	0x00000118
        /*07f8*/ 	.short	0x010a
        /*07fa*/ 	.byte	0x05
	.zero		1


	//   ....[109]....
        /*07fc*/ 	.word	0x00006450
        /*0800*/ 	.word	0x000000ff
        /*0804*/ 	.word	0x00000100
        /*0808*/ 	.short	0x010b
        /*080a*/ 	.byte	0x05
	.zero		1


	//   ....[110]....
        /*080c*/ 	.word	0x00006460
        /*0810*/ 	.word	0x000000ff
        /*0814*/ 	.word	0x00000000
        /*0818*/ 	.short	0x0101
        /*081a*/ 	.byte	0x04
	.zero		1


	//   ....[111]....
        /*081c*/ 	.word	0x000064d0
        /*0820*/ 	.word	0x000000ff
        /*0824*/ 	.word	0x00000000
        /*0828*/ 	.short	0x010a
        /*082a*/ 	.byte	0x04
	.zero		1


	//   ....[112]....
        /*082c*/ 	.word	0x00006560
        /*0830*/ 	.word	0x000000ff
        /*0834*/ 	.word	0x00000000
        /*0838*/ 	.short	0x010a
        /*083a*/ 	.byte	0x05
	.zero		1


	//   ....[113]....
        /*083c*/ 	.word	0x00006600
        /*0840*/ 	.word	0x00000000
        /*0844*/ 	.word	0x00000000
        /*0848*/ 	.short	0x010a
        /*084a*/ 	.byte	0xff
	.zero		1


	//   ....[114]....
        /*084c*/ 	.word	0x00006970
        /*0850*/ 	.word	0x00000000
        /*0854*/ 	.word	0x00000140
        /*0858*/ 	.short	0x010a
        /*085a*/ 	.byte	0xff
	.zero		1


	//   ....[115]....
        /*085c*/ 	.word	0x00006a40
        /*0860*/ 	.word	0x00000000
        /*0864*/ 	.word	0x00000000
        /*0868*/ 	.short	0x0101
        /*086a*/ 	.byte	0xff
	.zero		1


	//   ....[116]....
        /*086c*/ 	.word	0x00007700
        /*0870*/ 	.word	0x00000000
        /*0874*/ 	.word	0x00000100
        /*0878*/ 	.short	0x010a
        /*087a*/ 	.byte	0xff
	.zero		1


	//   ....[117]....
        /*087c*/ 	.word	0x00007770
        /*0880*/ 	.word	0x00000068
        /*0884*/ 	.word	0x00000160
        /*0888*/ 	.short	0x010a
        /*088a*/ 	.byte	0xff
	.zero		1


	//   ....[118]....
        /*088c*/ 	.word	0x00007860
        /*0890*/ 	.word	0x00000000
        /*0894*/ 	.word	0x00000100
        /*0898*/ 	.short	0x010a
        /*089a*/ 	.byte	0xff
	.zero		1


	//   ....[119]....
        /*089c*/ 	.word	0x00007980
        /*08a0*/ 	.word	0x00000068
        /*08a4*/ 	.word	0x00000160
        /*08a8*/ 	.short	0x010a
        /*08aa*/ 	.byte	0xff
	.zero		1


	//   ....[120]....
        /*08ac*/ 	.word	0x00008800
        /*08b0*/ 	.word	0x00000000
        /*08b4*/ 	.word	0x00000000
        /*08b8*/ 	.short	0x0101
        /*08ba*/ 	.byte	0xff
	.zero		1


	//   ....[121]....
        /*08bc*/ 	.word	0x00008810
        /*08c0*/ 	.word	0x00000014
        /*08c4*/ 	.word	0x00000100
        /*08c8*/ 	.short	0x010a
        /*08ca*/ 	.byte	0xff
	.zero		1


	//   ....[122]....
        /*08cc*/ 	.word	0x000088d0
        /*08d0*/ 	.word	0x00000014
        /*08d4*/ 	.word	0x00000100
        /*08d8*/ 	.short	0x010a
        /*08da*/ 	.byte	0xff
	.zero		1


	//   ....[123]....
        /*08dc*/ 	.word	0x000097b0
        /*08e0*/ 	.word	0x0000002e
        /*08e4*/ 	.word	0x00000000
        /*08e8*/ 	.short	0x0101
        /*08ea*/ 	.byte	0xff
	.zero		1


	//   ....[124]....
        /*08ec*/ 	.word	0x000097f0
        /*08f0*/ 	.word	0x00000015
        /*08f4*/ 	.word	0x00000100
        /*08f8*/ 	.short	0x010a
        /*08fa*/ 	.byte	0xff
	.zero		1


	//   ....[125]....
        /*08fc*/ 	.word	0x000098c0
        /*0900*/ 	.word	0x00000015
        /*0904*/ 	.word	0x00000100
        /*0908*/ 	.short	0x010a
        /*090a*/ 	.byte	0xff
	.zero		1


	//   ....[126]....
        /*090c*/ 	.word	0x0000a7b0
        /*0910*/ 	.word	0x0000002e
        /*0914*/ 	.word	0x00000000
        /*0918*/ 	.short	0x0101
        /*091a*/ 	.byte	0xff
	.zero		1


	//   ....[127]....
        /*091c*/ 	.word	0x0000a7d0
        /*0920*/ 	.word	0x00000002
        /*0924*/ 	.word	0x00000100
        /*0928*/ 	.short	0x010a
        /*092a*/ 	.byte	0xff
	.zero		1


	//   ....[128]....
        /*092c*/ 	.word	0x0000a880
        /*0930*/ 	.word	0x00000002
        /*0934*/ 	.word	0x00000100
        /*0938*/ 	.short	0x010a
        /*093a*/ 	.byte	0xff
	.zero		1


	//   ....[129]....
        /*093c*/ 	.word	0x0000b120
        /*0940*/ 	.word	0x000000ff
        /*0944*/ 	.word	0x00000000
        /*0948*/ 	.short	0x0101
        /*094a*/ 	.byte	0x04
	.zero		1


	//   ....[130]....
        /*094c*/ 	.word	0x0000b780
        /*0950*/ 	.word	0x00000000
        /*0954*/ 	.word	0x00000000
        /*0958*/ 	.short	0x0101
        /*095a*/ 	.byte	0xff
	.zero		1


	//   ....[131]....
        /*095c*/ 	.word	0x0000ba30
        /*0960*/ 	.word	0x000000ff
        /*0964*/ 	.word	0x00000000
        /*0968*/ 	.short	0x0101
        /*096a*/ 	.byte	0x04
	.zero		1


	//   ....[132]....
        /*096c*/ 	.word	0x0000ba50
        /*0970*/ 	.word	0x00000000
        /*0974*/ 	.word	0x00000190
        /*0978*/ 	.short	0x010a
        /*097a*/ 	.byte	0xff
	.zero		1


	//   ....[133]....
        /*097c*/ 	.word	0x0000bab0
        /*0980*/ 	.word	0x00000000
        /*0984*/ 	.word	0x00000080
        /*0988*/ 	.short	0x010a
        /*098a*/ 	.byte	0xff
	.zero		1


	//   ....[134]....
        /*098c*/ 	.word	0x0000bb10
        /*0990*/ 	.word	0x00000000
        /*0994*/ 	.word	0x00000080
        /*0998*/ 	.short	0x010a
        /*099a*/ 	.byte	0xff
	.zero		1


	//   ....[135]....
        /*099c*/ 	.word	0x0000bb60
        /*09a0*/ 	.word	0x00000003
        /*09a4*/ 	.word	0x00000140
        /*09a8*/ 	.short	0x010a
        /*09aa*/ 	.byte	0xff
	.zero		1


	//   ....[136]....
        /*09ac*/ 	.word	0x0000bbc0
        /*09b0*/ 	.word	0x00000000
        /*09b4*/ 	.word	0x00000000
        /*09b8*/ 	.short	0x010a
        /*09ba*/ 	.byte	0xff
	.zero		1


	//   ....[137]....
        /*09bc*/ 	.word	0x0000bc20
        /*09c0*/ 	.word	0x00000000
        /*09c4*/ 	.word	0x00000000
        /*09c8*/ 	.short	0x010a
        /*09ca*/ 	.byte	0xff
	.zero		1


	//   ....[138]....
        /*09cc*/ 	.word	0x0000bc80
        /*09d0*/ 	.word	0x00000000
        /*09d4*/ 	.word	0x00000000
        /*09d8*/ 	.short	0x010a
        /*09da*/ 	.byte	0xff
	.zero		1


	//   ....[139]....
        /*09dc*/ 	.word	0x0000bce0
        /*09e0*/ 	.word	0x00000000
        /*09e4*/ 	.word	0x00000000
        /*09e8*/ 	.short	0x010a
        /*09ea*/ 	.byte	0xff
	.zero		1


	//   ....[140]....
        /*09ec*/ 	.word	0x0000bd40
        /*09f0*/ 	.word	0x00000000
        /*09f4*/ 	.word	0x00000000
        /*09f8*/ 	.short	0x010a
        /*09fa*/ 	.byte	0xff
	.zero		1


	//   ....[141]....
        /*09fc*/ 	.word	0x0000bda0
        /*0a00*/ 	.word	0x00000000
        /*0a04*/ 	.word	0x00000000
        /*0a08*/ 	.short	0x010a
        /*0a0a*/ 	.byte	0xff
	.zero		1


	//   ....[142]....
        /*0a0c*/ 	.word	0x0000be00
        /*0a10*/ 	.word	0x00000000
        /*0a14*/ 	.word	0x00000000
        /*0a18*/ 	.short	0x010a
        /*0a1a*/ 	.byte	0xff
	.zero		1


	//   ....[143]....
        /*0a1c*/ 	.word	0x0000be60
        /*0a20*/ 	.word	0x00000000
        /*0a24*/ 	.word	0x00000000
        /*0a28*/ 	.short	0x010a
        /*0a2a*/ 	.byte	0xff
	.zero		1


	//   ....[144]....
        /*0a2c*/ 	.word	0x0000bec0
        /*0a30*/ 	.word	0x00000000
        /*0a34*/ 	.word	0x00000000
        /*0a38*/ 	.short	0x010a
        /*0a3a*/ 	.byte	0xff
	.zero		1


	//   ....[145]....
        /*0a3c*/ 	.word	0x0000bf20
        /*0a40*/ 	.word	0x00000000
        /*0a44*/ 	.word	0x00000000
        /*0a48*/ 	.short	0x010a
        /*0a4a*/ 	.byte	0xff
	.zero		1


	//   ....[146]....
        /*0a4c*/ 	.word	0x0000bf80
        /*0a50*/ 	.word	0x00000000
        /*0a54*/ 	.word	0x00000000
        /*0a58*/ 	.short	0x010a
        /*0a5a*/ 	.byte	0xff
	.zero		1


	//   ....[147]....
        /*0a5c*/ 	.word	0x0000bfe0
        /*0a60*/ 	.word	0x00000000
        /*0a64*/ 	.word	0x00000000
        /*0a68*/ 	.short	0x010a
        /*0a6a*/ 	.byte	0xff
	.zero		1


	//   ....[148]....
        /*0a6c*/ 	.word	0x0000c040
        /*0a70*/ 	.word	0x00000000
        /*0a74*/ 	.word	0x00000000
        /*0a78*/ 	.short	0x010a
        /*0a7a*/ 	.byte	0xff
	.zero		1


	//   ....[149]....
        /*0a7c*/ 	.word	0x0000c0a0
        /*0a80*/ 	.word	0x00000000
        /*0a84*/ 	.word	0x00000000
        /*0a88*/ 	.short	0x010a
        /*0a8a*/ 	.byte	0xff
	.zero		1


	//   ....[150]....
        /*0a8c*/ 	.word	0x0000c100
        /*0a90*/ 	.word	0x00000000
        /*0a94*/ 	.word	0x00000000
        /*0a98*/ 	.short	0x010a
        /*0a9a*/ 	.byte	0xff
	.zero		1


	//   ....[151]....
        /*0a9c*/ 	.word	0x0000c150
        /*0aa0*/ 	.word	0x00000002
        /*0aa4*/ 	.word	0x00000180
        /*0aa8*/ 	.short	0x010a
        /*0aaa*/ 	.byte	0xff
	.zero		1


	//   ....[152]....
        /*0aac*/ 	.word	0x0000c1b0
        /*0ab0*/ 	.word	0x00000002
        /*0ab4*/ 	.word	0x00000150
        /*0ab8*/ 	.short	0x010a
        /*0aba*/ 	.byte	0xff
	.zero		1


	//   ....[153]....
        /*0abc*/ 	.word	0x0000c200
        /*0ac0*/ 	.word	0x00000002
        /*0ac4*/ 	.word	0x00000140
        /*0ac8*/ 	.short	0x010a
        /*0aca*/ 	.byte	0xff
	.zero		1


	//   ....[154]....
        /*0acc*/ 	.word	0x0000c260
        /*0ad0*/ 	.word	0x00000000
        /*0ad4*/ 	.word	0x00000150
        /*0ad8*/ 	.short	0x010a
        /*0ada*/ 	.byte	0xff
	.zero		1


	//   ....[155]....
        /*0adc*/ 	.word	0x0000c2b0
        /*0ae0*/ 	.word	0x00000002
        /*0ae4*/ 	.word	0x00000140
        /*0ae8*/ 	.short	0x010a
        /*0aea*/ 	.byte	0xff
	.zero		1


	//   ....[156]....
        /*0aec*/ 	.word	0x0000c310
        /*0af0*/ 	.word	0x00000000
        /*0af4*/ 	.word	0x00000170
        /*0af8*/ 	.short	0x010a
        /*0afa*/ 	.byte	0xff
	.zero		1


	//   ....[157]....
        /*0afc*/ 	.word	0x0000c370
        /*0b00*/ 	.word	0x00000000
        /*0b04*/ 	.word	0x00000000
        /*0b08*/ 	.short	0x010a
        /*0b0a*/ 	.byte	0xff
	.zero		1


	//   ....[158]....
        /*0b0c*/ 	.word	0x0000c3d0
        /*0b10*/ 	.word	0x00000000
        /*0b14*/ 	.word	0x00000000
        /*0b18*/ 	.short	0x010a
        /*0b1a*/ 	.byte	0xff
	.zero		1


	//   ....[159]....
        /*0b1c*/ 	.word	0x0000c430
        /*0b20*/ 	.word	0x00000000
        /*0b24*/ 	.word	0x00000000
        /*0b28*/ 	.short	0x010a
        /*0b2a*/ 	.byte	0xff
	.zero		1


	//   ....[160]....
        /*0b2c*/ 	.word	0x0000c480
        /*0b30*/ 	.word	0x00000008
        /*0b34*/ 	.word	0x00000140
        /*0b38*/ 	.short	0x010a
        /*0b3a*/ 	.byte	0xff
	.zero		1


	//   ....[161]....
        /*0b3c*/ 	.word	0x0000c4e0
        /*0b40*/ 	.word	0x00000000
        /*0b44*/ 	.word	0x00000138
        /*0b48*/ 	.short	0x010a
        /*0b4a*/ 	.byte	0xff
	.zero		1


	//   ....[162]....
        /*0b4c*/ 	.word	0x0000c540
        /*0b50*/ 	.word	0x00000000
        /*0b54*/ 	.word	0x00000118
        /*0b58*/ 	.short	0x010a
        /*0b5a*/ 	.byte	0xff
	.zero		1


	//   ....[163]....
        /*0b5c*/ 	.word	0x0000c5a0
        /*0b60*/ 	.word	0x00000000
        /*0b64*/ 	.word	0x00000118
        /*0b68*/ 	.short	0x010a
        /*0b6a*/ 	.byte	0xff
	.zero		1


	//   ....[164]....
        /*0b6c*/ 	.word	0x0000c600
        /*0b70*/ 	.word	0x00000000
        /*0b74*/ 	.word	0x00000118
        /*0b78*/ 	.short	0x010a
        /*0b7a*/ 	.byte	0xff
	.zero		1


	//   ....[165]....
        /*0b7c*/ 	.word	0x0000c660
        /*0b80*/ 	.word	0x00000002
        /*0b84*/ 	.word	0x00000118
        /*0b88*/ 	.short	0x010a
        /*0b8a*/ 	.byte	0xff
	.zero		1


	//   ....[166]....
        /*0b8c*/ 	.word	0x0000c6c0
        /*0b90*/ 	.word	0x00000000
        /*0b94*/ 	.word	0x00000000
        /*0b98*/ 	.short	0x010a
        /*0b9a*/ 	.byte	0xff
	.zero		1


	//   ....[167]....
        /*0b9c*/ 	.word	0x0000c720
        /*0ba0*/ 	.word	0x00000000
        /*0ba4*/ 	.word	0x00000000
        /*0ba8*/ 	.short	0x010a
        /*0baa*/ 	.byte	0xff
	.zero		1


	//   ....[168]....
        /*0bac*/ 	.word	0x0000c770
        /*0bb0*/ 	.word	0x00000000
        /*0bb4*/ 	.word	0x00000140
        /*0bb8*/ 	.short	0x010a
        /*0bba*/ 	.byte	0xff
	.zero		1


	//   ....[169]....
        /*0bbc*/ 	.word	0x0000c7c0
        /*0bc0*/ 	.word	0x00000000
        /*0bc4*/ 	.word	0x00000100
        /*0bc8*/ 	.short	0x010a
        /*0bca*/ 	.byte	0xff
	.zero		1


	//   ....[170]....
        /*0bcc*/ 	.word	0x0000c810
        /*0bd0*/ 	.word	0x00000068
        /*0bd4*/ 	.word	0x00000160
        /*0bd8*/ 	.short	0x010a
        /*0bda*/ 	.byte	0xff
	.zero		1


	//   ....[171]....
        /*0bdc*/ 	.word	0x0000c860
        /*0be0*/ 	.word	0x00000014
        /*0be4*/ 	.word	0x00000100
        /*0be8*/ 	.short	0x010a
        /*0bea*/ 	.byte	0xff
	.zero		1


	//   ....[172]....
        /*0bec*/ 	.word	0x0000c8b0
        /*0bf0*/ 	.word	0x00000015
        /*0bf4*/ 	.word	0x00000100
        /*0bf8*/ 	.short	0x010a
        /*0bfa*/ 	.byte	0xff
	.zero		1


	//   ....[173]....
        /*0bfc*/ 	.word	0x0000c900
        /*0c00*/ 	.word	0x00000002
        /*0c04*/ 	.word	0x00000100
        /*0c08*/ 	.short	0x010a
        /*0c0a*/ 	.byte	0xff
	.zero		1


	//----- nvinfo : EIATTR_NUM_MBARRIERS
	.align		4
.L_47:
        /*0c0c*/ 	.byte	0x03, 0x38
        /*0c0e*/ 	.short	0x0034


	//----- nvinfo : EIATTR_EXIT_INSTR_OFFSETS
	.align		4
        /*0c10*/ 	.byte	0x04, 0x1c
        /*0c12*/ 	.short	(.L_49 - .L_48)


	//   ....[0]....
.L_48:
        /*0c14*/ 	.word	0x000035d0


	//   ....[1]....
        /*0c18*/ 	.word	0x00003ac0


	//   ....[2]....
        /*0c1c*/ 	.word	0x00003b20


	//   ....[3]....
        /*0c20*/ 	.word	0x00004fb0


	//   ....[4]....
        /*0c24*/ 	.word	0x00006630


	//   ....[5]....
        /*0c28*/ 	.word	0x00006670


	//   ....[6]....
        /*0c2c*/ 	.word	0x0000b920


	//   ....[7]....
        /*0c30*/ 	.word	0x0000b9a0


	//   ....[8]....
        /*0c34*/ 	.word	0x0000b9d0


	//   ....[9]....
        /*0c38*/ 	.word	0x0000ba40


	//----- nvinfo : EIATTR_MAX_THREADS
	.align		4
.L_49:
        /*0c3c*/ 	.byte	0x04, 0x05
        /*0c3e*/ 	.short	(.L_51 - .L_50)
.L_50:
        /*0c40*/ 	.word	0x00000100
        /*0c44*/ 	.word	0x00000001
        /*0c48*/ 	.word	0x00000001


	//----- nvinfo : EIATTR_CRS_STACK_SIZE
	.align		4
.L_51:
        /*0c4c*/ 	.byte	0x04, 0x1e
        /*0c4e*/ 	.short	(.L_53 - .L_52)
.L_52:
        /*0c50*/ 	.word	0x00000000


	//----- nvinfo : EIATTR_CBANK_PARAM_SIZE
	.align		4
.L_53:
        /*0c54*/ 	.byte	0x03, 0x19
        /*0c56*/ 	.short	0x0c00


	//----- nvinfo : EIATTR_PARAM_CBANK
	.align		4
        /*0c58*/ 	.byte	0x04, 0x0a
        /*0c5a*/ 	.short	(.L_55 - .L_54)
	.align		4
.L_54:
        /*0c5c*/ 	.word	index@(.nv.constant0._ZN7cutlass13device_kernelINS_4gemm6kernel13GemmUniversalIN4cute5tupleIJiiiiEEENS1_10collective13CollectiveMmaINS1_46MainloopSm100TmaUmmaWarpSpecializedBlockScaledILi16ELi2ELi2ENS5_IJNS4_1CILi8EEENSA_ILi1EEESC_EEEEENS5_IJNSA_ILi128EEENSA_ILi64EEESF_EEENS5_IJNS_12float_e2m1_tENS_13float_ue8m0_tEEEENS5_IJNS5_IJlSC_lEEENS4_6LayoutINS5_IJNS5_IJNS5_IJNSA_ILi32EEENSA_ILi4EEEEEEiEEESQ_NS5_IJSC_iEEEEEENS5_IJNS5_IJNS5_IJNSA_ILi16EEESO_EEEiEEENS5_IJNS5_IJNSA_ILi0EEESC_EEENSA_ILi512EEEEEENS5_IJSW_iEEEEEEEEEEESK_S13_NS4_8TiledMMAINS4_8MMA_AtomIJNS4_17SM100_MMA_MXF4_SSISI_SI_fSJ_Li128ELi64ELi32ELNS4_4UMMA5MajorE0ELS18_0ELNS17_7ScaleInE0ELS19_0EEEEEENSM_INS5_IJSC_SC_SC_EEENS5_IJSW_SW_SW_EEEEENS5_IJNS4_10UnderscoreES1F_S1F_EEEEENS5_IJNS4_13SM90_TMA_LOADES1I_EEENS5_IJNS4_14ComposedLayoutINS4_7SwizzleILi2ELi4ELi3EEENS4_18smem_ptr_flag_bitsILi4EEENSM_INS5_IJSB_SF_EEENS5_IJSF_SC_EEEEEEENSM_INS5_IJNS5_IJNS5_IJSP_SC_EEENS5_IJSN_NSA_ILi2EEEEEEEEESC_NS5_IJS1U_SC_EEEEEENS5_IJNS5_IJNS5_IJSU_SY_EEESX_EEESW_NS5_IJS1U_SY_EEEEEEEEEEEvNS4_8identityENS5_IJNS4_23SM90_TMA_LOAD_MULTICASTES26_EEES24_vS25_EENS_8epilogue10collective18CollectiveEpilogueINS29_23Sm100TmaWarpSpecializedILi3ELi2ELi16ELb1ELb0EEEJNS5_IJSG_SG_SF_EEENS5_IJNSM_ISG_SC_EENSM_INS5_IJST_S1U_EEENS5_IJSC_SN_EEEEEEEENS_10bfloat16_tESL_S2K_SL_NS29_6fusion15FusionCallbacksIS2D_NS2L_17LinearCombinationIS2K_fS2K_fLNS_15FloatRoundStyleE2EEES2E_S2J_JEEENS4_5SM1004TMEM4LOAD26SM100_TMEM_LOAD_32dp32b16xES1I_NS1K_INS1L_ILi1ELi4ELi3EEENS1N_ILi16EEENSM_INS5_IJSB_ST_EEENS5_IJST_SC_EEEEEEENS4_39AutoVectorizingCopyWithAssumedAlignmentILi128EEENS4_14SM90_TMA_STOREES30_S32_S32_EEEvvEEEEvNT_6ParamsE)
        /*0c60*/ 	.short	0x0380
        /*0c62*/ 	.short	0x0c00


	//----- nvinfo : EIATTR_SW_WAR
	.align		4
.L_55:
        /*0c64*/ 	.byte	0x04, 0x36
        /*0c66*/ 	.short	(.L_57 - .L_56)
.L_56:
        /*0c68*/ 	.word	0x00000008
.L_57:


//--------------------- .nv.callgraph             --------------------------
	.section	.nv.callgraph,"",@"SHT_CUDA_CALLGRAPH"
	.align	4
	.sectionentsize	8
	.align		4
        /*0000*/ 	.word	0x00000000
	.align		4
        /*0004*/ 	.word	0xffffffff
	.align		4
        /*0008*/ 	.word	index@(_ZN7cutlass13device_kernelINS_4gemm6kernel13GemmUniversalIN4cute5tupleIJiiiiEEENS1_10collective13CollectiveMmaINS1_46MainloopSm100TmaUmmaWarpSpecializedBlockScaledILi16ELi2ELi2ENS5_IJNS4_1CILi8EEENSA_ILi1EEESC_EEEEENS5_IJNSA_ILi128EEENSA_ILi64EEESF_EEENS5_IJNS_12float_e2m1_tENS_13float_ue8m0_tEEEENS5_IJNS5_IJlSC_lEEENS4_6LayoutINS5_IJNS5_IJNS5_IJNSA_ILi32EEENSA_ILi4EEEEEEiEEESQ_NS5_IJSC_iEEEEEENS5_IJNS5_IJNS5_IJNSA_ILi16EEESO_EEEiEEENS5_IJNS5_IJNSA_ILi0EEESC_EEENSA_ILi512EEEEEENS5_IJSW_iEEEEEEEEEEESK_S13_NS4_8TiledMMAINS4_8MMA_AtomIJNS4_17SM100_MMA_MXF4_SSISI_SI_fSJ_Li128ELi64ELi32ELNS4_4UMMA5MajorE0ELS18_0ELNS17_7ScaleInE0ELS19_0EEEEEENSM_INS5_IJSC_SC_SC_EEENS5_IJSW_SW_SW_EEEEENS5_IJNS4_10UnderscoreES1F_S1F_EEEEENS5_IJNS4_13SM90_TMA_LOADES1I_EEENS5_IJNS4_14ComposedLayoutINS4_7SwizzleILi2ELi4ELi3EEENS4_18smem_ptr_flag_bitsILi4EEENSM_INS5_IJSB_SF_EEENS5_IJSF_SC_EEEEEEENSM_INS5_IJNS5_IJNS5_IJSP_SC_EEENS5_IJSN_NSA_ILi2EEEEEEEEESC_NS5_IJS1U_SC_EEEEEENS5_IJNS5_IJNS5_IJSU_SY_EEESX_EEESW_NS5_IJS1U_SY_EEEEEEEEEEEvNS4_8identityENS5_IJNS4_23SM90_TMA_LOAD_MULTICASTES26_EEES24_vS25_EENS_8epilogue10collective18CollectiveEpilogueINS29_23Sm100TmaWarpSpecializedILi3ELi2ELi16ELb1ELb0EEEJNS5_IJSG_SG_SF_EEENS5_IJNSM_ISG_SC_EENSM_INS5_IJST_S1U_EEENS5_IJSC_SN_EEEEEEEENS_10bfloat16_tESL_S2K_SL_NS29_6fusion15FusionCallbacksIS2D_NS2L_17LinearCombinationIS2K_fS2K_fLNS_15FloatRoundStyleE2EEES2E_S2J_JEEENS4_5SM1004TMEM4LOAD26SM100_TMEM_LOAD_32dp32b16xES1I_NS1K_INS1L_ILi1ELi4ELi3EEENS1N_ILi16EEENSM_INS5_IJSB_ST_EEENS5_IJST_SC_EEEEEEENS4_39AutoVectorizingCopyWithAssumedAlignmentILi128EEENS4_14SM90_TMA_STOREES30_S32_S32_EEEvvEEEEvNT_6ParamsE)
	.align		4
        /*000c*/ 	.word	index@(__assertfail)
	.align		4
        /*0010*/ 	.word	0x00000000
	.align		4
        /*0014*/ 	.word	0xfffffffe
	.align		4
        /*0018*/ 	.word	0x00000000
	.align		4
        /*001c*/ 	.word	0xfffffffd
	.align		4
        /*0020*/ 	.word	0x00000000
	.align		4
        /*0024*/ 	.word	0xfffffffc


//--------------------- .nv.constant4             --------------------------
	.section	.nv.constant4,"a",@progbits
	.align	8
	.align		8
.nv.constant4:
        /*0000*/ 	.dword	__assertfail
	.align		8
        /*0008*/ 	.dword	__unnamed_1
	.align		8
        /*0010*/ 	.dword	__unnamed_2
	.align		8
        /*0018*/ 	.dword	_ZN40_INTERNAL_ae3c364d_4_k_cu_3e28b241_193584cuda3std3__45__cpo5beginE
	.align		8
        /*0020*/ 	.dword	_ZN40_INTERNAL_ae3c364d_4_k_cu_3e28b241_193584cuda3std3__45__cpo3endE
	.align		8
        /*0028*/ 	.dword	_ZN40_INTERNAL_ae3c364d_4_k_cu_3e28b241_193584cuda3std3__45__cpo6cbeginE
	.align		8
        /*0030*/ 	.dword	_ZN40_INTERNAL_ae3c364d_4_k_cu_3e28b241_193584cuda3std3__45__cpo4cendE
	.align		8
        /*0038*/ 	.dword	_ZN40_INTERNAL_ae3c364d_4_k_cu_3e28b241_193584cuda3std3__442_GLOBAL__N__ae3c364d_4_k_cu_3e28b241_193586ignoreE
	.align		8
        /*0040*/ 	.dword	_ZN40_INTERNAL_ae3c364d_4_k_cu_3e28b241_193584cuda3std3__419piecewise_constructE
	.align		8
        /*0048*/ 	.dword	_ZN40_INTERNAL_ae3c364d_4_k_cu_3e28b241_193584cuda3std3__48in_placeE
	.align		8
        /*0050*/ 	.dword	_ZN40_INTERNAL_ae3c364d_4_k_cu_3e28b241_193584cuda3std6ranges3__45__cpo4swapE
	.align		8
        /*0058*/ 	.dword	_ZN40_INTERNAL_ae3c364d_4_k_cu_3e28b241_193584cuda3std6ranges3__45__cpo9iter_moveE
	.align		8
        /*0060*/ 	.dword	_ZN40_INTERNAL_ae3c364d_4_k_cu_3e28b241_193584cute7productE
	.align		8
        /*0068*/ 	.dword	_ZN40_INTERNAL_ae3c364d_4_k_cu_3e28b241_193584cute1_E
	.align		8
        /*0070*/ 	.dword	$str$25
	.align		8
        /*0078*/ 	.dword	$str$26
	.align		8
        /*0080*/ 	.dword	$str$29
	.align		8
        /*0088*/ 	.dword	$str$30


//--------------------- .text._ZN7cutlass13device_kernelINS_4gemm6kernel13GemmUniversalIN4cute5tupleIJiiiiEEENS1_10collective13CollectiveMmaINS1_46MainloopSm100TmaUmmaWarpSpecializedBlockScaledILi16ELi2ELi2ENS5_IJNS4_1CILi8EEENSA_ILi1EEESC_EEEEENS5_IJNSA_ILi128EEENSA_ILi64EEESF_EEENS5_IJNS_12float_e2m1_tENS_13float_ue8m0_tEEEENS5_IJNS5_IJlSC_lEEENS4_6LayoutINS5_IJNS5_IJNS5_IJNSA_ILi32EEENSA_ILi4EEEEEEiEEESQ_NS5_IJSC_iEEEEEENS5_IJNS5_IJNS5_IJNSA_ILi16EEESO_EEEiEEENS5_IJNS5_IJNSA_ILi0EEESC_EEENSA_ILi512EEEEEENS5_IJSW_iEEEEEEEEEEESK_S13_NS4_8TiledMMAINS4_8MMA_AtomIJNS4_17SM100_MMA_MXF4_SSISI_SI_fSJ_Li128ELi64ELi32ELNS4_4UMMA5MajorE0ELS18_0ELNS17_7ScaleInE0ELS19_0EEEEEENSM_INS5_IJSC_SC_SC_EEENS5_IJSW_SW_SW_EEEEENS5_IJNS4_10UnderscoreES1F_S1F_EEEEENS5_IJNS4_13SM90_TMA_LOADES1I_EEENS5_IJNS4_14ComposedLayoutINS4_7SwizzleILi2ELi4ELi3EEENS4_18smem_ptr_flag_bitsILi4EEENSM_INS5_IJSB_SF_EEENS5_IJSF_SC_EEEEEEENSM_INS5_IJNS5_IJNS5_IJSP_SC_EEENS5_IJSN_NSA_ILi2EEEEEEEEESC_NS5_IJS1U_SC_EEEEEENS5_IJNS5_IJNS5_IJSU_SY_EEESX_EEESW_NS5_IJS1U_SY_EEEEEEEEEEEvNS4_8identityENS5_IJNS4_23SM90_TMA_LOAD_MULTICASTES26_EEES24_vS25_EENS_8epilogue10collective18CollectiveEpilogueINS29_23Sm100TmaWarpSpecializedILi3ELi2ELi16ELb1ELb0EEEJNS5_IJSG_SG_SF_EEENS5_IJNSM_ISG_SC_EENSM_INS5_IJST_S1U_EEENS5_IJSC_SN_EEEEEEEENS_10bfloat16_tESL_S2K_SL_NS29_6fusion15FusionCallbacksIS2D_NS2L_17LinearCombinationIS2K_fS2K_fLNS_15FloatRoundStyleE2EEES2E_S2J_JEEENS4_5SM1004TMEM4LOAD26SM100_TMEM_LOAD_32dp32b16xES1I_NS1K_INS1L_ILi1ELi4ELi3EEENS1N_ILi16EEENSM_INS5_IJSB_ST_EEENS5_IJST_SC_EEEEEEENS4_39AutoVectorizingCopyWithAssumedAlignmentILi128EEENS4_14SM90_TMA_STOREES30_S32_S32_EEEvvEEEEvNT_6ParamsE --------------------------
	.section	.text._ZN7cutlass13device_kernelINS_4gemm6kernel13GemmUniversalIN4cute5tupleIJiiiiEEENS1_10collective13CollectiveMmaINS1_46MainloopSm100TmaUmmaWarpSpecializedBlockScaledILi16ELi2ELi2ENS5_IJNS4_1CILi8EEENSA_ILi1EEESC_EEEEENS5_IJNSA_ILi128EEENSA_ILi64EEESF_EEENS5_IJNS_12float_e2m1_tENS_13float_ue8m0_tEEEENS5_IJNS5_IJlSC_lEEENS4_6LayoutINS5_IJNS5_IJNS5_IJNSA_ILi32EEENSA_ILi4EEEEEEiEEESQ_NS5_IJSC_iEEEEEENS5_IJNS5_IJNS5_IJNSA_ILi16EEESO_EEEiEEENS5_IJNS5_IJNSA_ILi0EEESC_EEENSA_ILi512EEEEEENS5_IJSW_iEEEEEEEEEEESK_S13_NS4_8TiledMMAINS4_8MMA_AtomIJNS4_17SM100_MMA_MXF4_SSISI_SI_fSJ_Li128ELi64ELi32ELNS4_4UMMA5MajorE0ELS18_0ELNS17_7ScaleInE0ELS19_0EEEEEENSM_INS5_IJSC_SC_SC_EEENS5_IJSW_SW_SW_EEEEENS5_IJNS4_10UnderscoreES1F_S1F_EEEEENS5_IJNS4_13SM90_TMA_LOADES1I_EEENS5_IJNS4_14ComposedLayoutINS4_7SwizzleILi2ELi4ELi3EEENS4_18smem_ptr_flag_bitsILi4EEENSM_INS5_IJSB_SF_EEENS5_IJSF_SC_EEEEEEENSM_INS5_IJNS5_IJNS5_IJSP_SC_EEENS5_IJSN_NSA_ILi2EEEEEEEEESC_NS5_IJS1U_SC_EEEEEENS5_IJNS5_IJNS5_IJSU_SY_EEESX_EEESW_NS5_IJS1U_SY_EEEEEEEEEEEvNS4_8identityENS5_IJNS4_23SM90_TMA_LOAD_MULTICASTES26_EEES24_vS25_EENS_8epilogue10collective18CollectiveEpilogueINS29_23Sm100TmaWarpSpecializedILi3ELi2ELi16ELb1ELb0EEEJNS5_IJSG_SG_SF_EEENS5_IJNSM_ISG_SC_EENSM_INS5_IJST_S1U_EEENS5_IJSC_SN_EEEEEEEENS_10bfloat16_tESL_S2K_SL_NS29_6fusion15FusionCallbacksIS2D_NS2L_17LinearCombinationIS2K_fS2K_fLNS_15FloatRoundStyleE2EEES2E_S2J_JEEENS4_5SM1004TMEM4LOAD26SM100_TMEM_LOAD_32dp32b16xES1I_NS1K_INS1L_ILi1ELi4ELi3EEENS1N_ILi16EEENSM_INS5_IJSB_ST_EEENS5_IJST_SC_EEEEEEENS4_39AutoVectorizingCopyWithAssumedAlignmentILi128EEENS4_14SM90_TMA_STOREES30_S32_S32_EEEvvEEEEvNT_6ParamsE,"ax",@progbits
	.align	128
.text._ZN7cutlass13device_kernelINS_4gemm6kernel13GemmUniversalIN4cute5tupleIJiiiiEEENS1_10collective13CollectiveMmaINS1_46MainloopSm100TmaUmmaWarpSpecializedBlockScaledILi16ELi2ELi2ENS5_IJNS4_1CILi8EEENSA_ILi1EEESC_EEEEENS5_IJNSA_ILi128EEENSA_ILi64EEESF_EEENS5_IJNS_12float_e2m1_tENS_13float_ue8m0_tEEEENS5_IJNS5_IJlSC_lEEENS4_6LayoutINS5_IJNS5_IJNS5_IJNSA_ILi32EEENSA_ILi4EEEEEEiEEESQ_NS5_IJSC_iEEEEEENS5_IJNS5_IJNS5_IJNSA_ILi16EEESO_EEEiEEENS5_IJNS5_IJNSA_ILi0EEESC_EEENSA_ILi512EEEEEENS5_IJSW_iEEEEEEEEEEESK_S13_NS4_8TiledMMAINS4_8MMA_AtomIJNS4_17SM100_MMA_MXF4_SSISI_SI_fSJ_Li128ELi64ELi32ELNS4_4UMMA5MajorE0ELS18_0ELNS17_7ScaleInE0ELS19_0EEEEEENSM_INS5_IJSC_SC_SC_EEENS5_IJSW_SW_SW_EEEEENS5_IJNS4_10UnderscoreES1F_S1F_EEEEENS5_IJNS4_13SM90_TMA_LOADES1I_EEENS5_IJNS4_14ComposedLayoutINS4_7SwizzleILi2ELi4ELi3EEENS4_18smem_ptr_flag_bitsILi4EEENSM_INS5_IJSB_SF_EEENS5_IJSF_SC_EEEEEEENSM_INS5_IJNS5_IJNS5_IJSP_SC_EEENS5_IJSN_NSA_ILi2EEEEEEEEESC_NS5_IJS1U_SC_EEEEEENS5_IJNS5_IJNS5_IJSU_SY_EEESX_EEESW_NS5_IJS1U_SY_EEEEEEEEEEEvNS4_8identityENS5_IJNS4_23SM90_TMA_LOAD_MULTICASTES26_EEES24_vS25_EENS_8epilogue10collective18CollectiveEpilogueINS29_23Sm100TmaWarpSpecializedILi3ELi2ELi16ELb1ELb0EEEJNS5_IJSG_SG_SF_EEENS5_IJNSM_ISG_SC_EENSM_INS5_IJST_S1U_EEENS5_IJSC_SN_EEEEEEEENS_10bfloat16_tESL_S2K_SL_NS29_6fusion15FusionCallbacksIS2D_NS2L_17LinearCombinationIS2K_fS2K_fLNS_15FloatRoundStyleE2EEES2E_S2J_JEEENS4_5SM1004TMEM4LOAD26SM100_TMEM_LOAD_32dp32b16xES1I_NS1K_INS1L_ILi1ELi4ELi3EEENS1N_ILi16EEENSM_INS5_IJSB_ST_EEENS5_IJST_SC_EEEEEEENS4_39AutoVectorizingCopyWithAssumedAlignmentILi128EEENS4_14SM90_TMA_STOREES30_S32_S32_EEEvvEEEEvNT_6ParamsE:
        .type           _ZN7cutlass13device_kernelINS_4gemm6kernel13GemmUniversalIN4cute5tupleIJiiiiEEENS1_10collective13CollectiveMmaINS1_46MainloopSm100TmaUmmaWarpSpecializedBlockScaledILi16ELi2ELi2ENS5_IJNS4_1CILi8EEENSA_ILi1EEESC_EEEEENS5_IJNSA_ILi128EEENSA_ILi64EEESF_EEENS5_IJNS_12float_e2m1_tENS_13float_ue8m0_tEEEENS5_IJNS5_IJlSC_lEEENS4_6LayoutINS5_IJNS5_IJNS5_IJNSA_ILi32EEENSA_ILi4EEEEEEiEEESQ_NS5_IJSC_iEEEEEENS5_IJNS5_IJNS5_IJNSA_ILi16EEESO_EEEiEEENS5_IJNS5_IJNSA_ILi0EEESC_EEENSA_ILi512EEEEEENS5_IJSW_iEEEEEEEEEEESK_S13_NS4_8TiledMMAINS4_8MMA_AtomIJNS4_17SM100_MMA_MXF4_SSISI_SI_fSJ_Li128ELi64ELi32ELNS4_4UMMA5MajorE0ELS18_0ELNS17_7ScaleInE0ELS19_0EEEEEENSM_INS5_IJSC_SC_SC_EEENS5_IJSW_SW_SW_EEEEENS5_IJNS4_10UnderscoreES1F_S1F_EEEEENS5_IJNS4_13SM90_TMA_LOADES1I_EEENS5_IJNS4_14ComposedLayoutINS4_7SwizzleILi2ELi4ELi3EEENS4_18smem_ptr_flag_bitsILi4EEENSM_INS5_IJSB_SF_EEENS5_IJSF_SC_EEEEEEENSM_INS5_IJNS5_IJNS5_IJSP_SC_EEENS5_IJSN_NSA_ILi2EEEEEEEEESC_NS5_IJS1U_SC_EEEEEENS5_IJNS5_IJNS5_IJSU_SY_EEESX_EEESW_NS5_IJS1U_SY_EEEEEEEEEEEvNS4_8identityENS5_IJNS4_23SM90_TMA_LOAD_MULTICASTES26_EEES24_vS25_EENS_8epilogue10collective18CollectiveEpilogueINS29_23Sm100TmaWarpSpecializedILi3ELi2ELi16ELb1ELb0EEEJNS5_IJSG_SG_SF_EEENS5_IJNSM_ISG_SC_EENSM_INS5_IJST_S1U_EEENS5_IJSC_SN_EEEEEEEENS_10bfloat16_tESL_S2K_SL_NS29_6fusion15FusionCallbacksIS2D_NS2L_17LinearCombinationIS2K_fS2K_fLNS_15FloatRoundStyleE2EEES2E_S2J_JEEENS4_5SM1004TMEM4LOAD26SM100_TMEM_LOAD_32dp32b16xES1I_NS1K_INS1L_ILi1ELi4ELi3EEENS1N_ILi16EEENSM_INS5_IJSB_ST_EEENS5_IJST_SC_EEEEEEENS4_39AutoVectorizingCopyWithAssumedAlignmentILi128EEENS4_14SM90_TMA_STOREES30_S32_S32_EEEvvEEEEvNT_6ParamsE,@function
        .size           _ZN7cutlass13device_kernelINS_4gemm6kernel13GemmUniversalIN4cute5tupleIJiiiiEEENS1_10collective13CollectiveMmaINS1_46MainloopSm100TmaUmmaWarpSpecializedBlockScaledILi16ELi2ELi2ENS5_IJNS4_1CILi8EEENSA_ILi1EEESC_EEEEENS5_IJNSA_ILi128EEENSA_ILi64EEESF_EEENS5_IJNS_12float_e2m1_tENS_13float_ue8m0_tEEEENS5_IJNS5_IJlSC_lEEENS4_6LayoutINS5_IJNS5_IJNS5_IJNSA_ILi32EEENSA_ILi4EEEEEEiEEESQ_NS5_IJSC_iEEEEEENS5_IJNS5_IJNS5_IJNSA_ILi16EEESO_EEEiEEENS5_IJNS5_IJNSA_ILi0EEESC_EEENSA_ILi512EEEEEENS5_IJSW_iEEEEEEEEEEESK_S13_NS4_8TiledMMAINS4_8MMA_AtomIJNS4_17SM100_MMA_MXF4_SSISI_SI_fSJ_Li128ELi64ELi32ELNS4_4UMMA5MajorE0ELS18_0ELNS17_7ScaleInE0ELS19_0EEEEEENSM_INS5_IJSC_SC_SC_EEENS5_IJSW_SW_SW_EEEEENS5_IJNS4_10UnderscoreES1F_S1F_EEEEENS5_IJNS4_13SM90_TMA_LOADES1I_EEENS5_IJNS4_14ComposedLayoutINS4_7SwizzleILi2ELi4ELi3EEENS4_18smem_ptr_flag_bitsILi4EEENSM_INS5_IJSB_SF_EEENS5_IJSF_SC_EEEEEEENSM_INS5_IJNS5_IJNS5_IJSP_SC_EEENS5_IJSN_NSA_ILi2EEEEEEEEESC_NS5_IJS1U_SC_EEEEEENS5_IJNS5_IJNS5_IJSU_SY_EEESX_EEESW_NS5_IJS1U_SY_EEEEEEEEEEEvNS4_8identityENS5_IJNS4_23SM90_TMA_LOAD_MULTICASTES26_EEES24_vS25_EENS_8epilogue10collective18CollectiveEpilogueINS29_23Sm100TmaWarpSpecializedILi3ELi2ELi16ELb1ELb0EEEJNS5_IJSG_SG_SF_EEENS5_IJNSM_ISG_SC_EENSM_INS5_IJST_S1U_EEENS5_IJSC_SN_EEEEEEEENS_10bfloat16_tESL_S2K_SL_NS29_6fusion15FusionCallbacksIS2D_NS2L_17LinearCombinationIS2K_fS2K_fLNS_15FloatRoundStyleE2EEES2E_S2J_JEEENS4_5SM1004TMEM4LOAD26SM100_TMEM_LOAD_32dp32b16xES1I_NS1K_INS1L_ILi1ELi4ELi3EEENS1N_ILi16EEENSM_INS5_IJSB_ST_EEENS5_IJST_SC_EEEEEEENS4_39AutoVectorizingCopyWithAssumedAlignmentILi128EEENS4_14SM90_TMA_STOREES30_S32_S32_EEEvvEEEEvNT_6ParamsE,(.L_x_232 - _ZN7cutlass13device_kernelINS_4gemm6kernel13GemmUniversalIN4cute5tupleIJiiiiEEENS1_10collective13CollectiveMmaINS1_46MainloopSm100TmaUmmaWarpSpecializedBlockScaledILi16ELi2ELi2ENS5_IJNS4_1CILi8EEENSA_ILi1EEESC_EEEEENS5_IJNSA_ILi128EEENSA_ILi64EEESF_EEENS5_IJNS_12float_e2m1_tENS_13float_ue8m0_tEEEENS5_IJNS5_IJlSC_lEEENS4_6LayoutINS5_IJNS5_IJNS5_IJNSA_ILi32EEENSA_ILi4EEEEEEiEEESQ_NS5_IJSC_iEEEEEENS5_IJNS5_IJNS5_IJNSA_ILi16EEESO_EEEiEEENS5_IJNS5_IJNSA_ILi0EEESC_EEENSA_ILi512EEEEEENS5_IJSW_iEEEEEEEEEEESK_S13_NS4_8TiledMMAINS4_8MMA_AtomIJNS4_17SM100_MMA_MXF4_SSISI_SI_fSJ_Li128ELi64ELi32ELNS4_4UMMA5MajorE0ELS18_0ELNS17_7ScaleInE0ELS19_0EEEEEENSM_INS5_IJSC_SC_SC_EEENS5_IJSW_SW_SW_EEEEENS5_IJNS4_10UnderscoreES1F_S1F_EEEEENS5_IJNS4_13SM90_TMA_LOADES1I_EEENS5_IJNS4_14ComposedLayoutINS4_7SwizzleILi2ELi4ELi3EEENS4_18smem_ptr_flag_bitsILi4EEENSM_INS5_IJSB_SF_EEENS5_IJSF_SC_EEEEEEENSM_INS5_IJNS5_IJNS5_IJSP_SC_EEENS5_IJSN_NSA_ILi2EEEEEEEEESC_NS5_IJS1U_SC_EEEEEENS5_IJNS5_IJNS5_IJSU_SY_EEESX_EEESW_NS5_IJS1U_SY_EEEEEEEEEEEvNS4_8identityENS5_IJNS4_23SM90_TMA_LOAD_MULTICASTES26_EEES24_vS25_EENS_8epilogue10collective18CollectiveEpilogueINS29_23Sm100TmaWarpSpecializedILi3ELi2ELi16ELb1ELb0EEEJNS5_IJSG_SG_SF_EEENS5_IJNSM_ISG_SC_EENSM_INS5_IJST_S1U_EEENS5_IJSC_SN_EEEEEEEENS_10bfloat16_tESL_S2K_SL_NS29_6fusion15FusionCallbacksIS2D_NS2L_17LinearCombinationIS2K_fS2K_fLNS_15FloatRoundStyleE2EEES2E_S2J_JEEENS4_5SM1004TMEM4LOAD26SM100_TMEM_LOAD_32dp32b16xES1I_NS1K_INS1L_ILi1ELi4ELi3EEENS1N_ILi16EEENSM_INS5_IJSB_ST_EEENS5_IJST_SC_EEEEEEENS4_39AutoVectorizingCopyWithAssumedAlignmentILi128EEENS4_14SM90_TMA_STOREES30_S32_S32_EEEvvEEEEvNT_6ParamsE)
        .other          _ZN7cutlass13device_kernelINS_4gemm6kernel13GemmUniversalIN4cute5tupleIJiiiiEEENS1_10collective13CollectiveMmaINS1_46MainloopSm100TmaUmmaWarpSpecializedBlockScaledILi16ELi2ELi2ENS5_IJNS4_1CILi8EEENSA_ILi1EEESC_EEEEENS5_IJNSA_ILi128EEENSA_ILi64EEESF_EEENS5_IJNS_12float_e2m1_tENS_13float_ue8m0_tEEEENS5_IJNS5_IJlSC_lEEENS4_6LayoutINS5_IJNS5_IJNS5_IJNSA_ILi32EEENSA_ILi4EEEEEEiEEESQ_NS5_IJSC_iEEEEEENS5_IJNS5_IJNS5_IJNSA_ILi16EEESO_EEEiEEENS5_IJNS5_IJNSA_ILi0EEESC_EEENSA_ILi512EEEEEENS5_IJSW_iEEEEEEEEEEESK_S13_NS4_8TiledMMAINS4_8MMA_AtomIJNS4_17SM100_MMA_MXF4_SSISI_SI_fSJ_Li128ELi64ELi32ELNS4_4UMMA5MajorE0ELS18_0ELNS17_7ScaleInE0ELS19_0EEEEEENSM_INS5_IJSC_SC_SC_EEENS5_IJSW_SW_SW_EEEEENS5_IJNS4_10UnderscoreES1F_S1F_EEEEENS5_IJNS4_13SM90_TMA_LOADES1I_EEENS5_IJNS4_14ComposedLayoutINS4_7SwizzleILi2ELi4ELi3EEENS4_18smem_ptr_flag_bitsILi4EEENSM_INS5_IJSB_SF_EEENS5_IJSF_SC_EEEEEEENSM_INS5_IJNS5_IJNS5_IJSP_SC_EEENS5_IJSN_NSA_ILi2EEEEEEEEESC_NS5_IJS1U_SC_EEEEEENS5_IJNS5_IJNS5_IJSU_SY_EEESX_EEESW_NS5_IJS1U_SY_EEEEEEEEEEEvNS4_8identityENS5_IJNS4_23SM90_TMA_LOAD_MULTICASTES26_EEES24_vS25_EENS_8epilogue10collective18CollectiveEpilogueINS29_23Sm100TmaWarpSpecializedILi3ELi2ELi16ELb1ELb0EEEJNS5_IJSG_SG_SF_EEENS5_IJNSM_ISG_SC_EENSM_INS5_IJST_S1U_EEENS5_IJSC_SN_EEEEEEEENS_10bfloat16_tESL_S2K_SL_NS29_6fusion15FusionCallbacksIS2D_NS2L_17LinearCombinationIS2K_fS2K_fLNS_15FloatRoundStyleE2EEES2E_S2J_JEEENS4_5SM1004TMEM4LOAD26SM100_TMEM_LOAD_32dp32b16xES1I_NS1K_INS1L_ILi1ELi4ELi3EEENS1N_ILi16EEENSM_INS5_IJSB_ST_EEENS5_IJST_SC_EEEEEEENS4_39AutoVectorizingCopyWithAssumedAlignmentILi128EEENS4_14SM90_TMA_STOREES30_S32_S32_EEEvvEEEEvNT_6ParamsE,@"STO_CUDA_ENTRY STV_DEFAULT"
_ZN7cutlass13device_kernelINS_4gemm6kernel13GemmUniversalIN4cute5tupleIJiiiiEEENS1_10collective13CollectiveMmaINS1_46MainloopSm100TmaUmmaWarpSpecializedBlockScaledILi16ELi2ELi2ENS5_IJNS4_1CILi8EEENSA_ILi1EEESC_EEEEENS5_IJNSA_ILi128EEENSA_ILi64EEESF_EEENS5_IJNS_12float_e2m1_tENS_13float_ue8m0_tEEEENS5_IJNS5_IJlSC_lEEENS4_6LayoutINS5_IJNS5_IJNS5_IJNSA_ILi32EEENSA_ILi4EEEEEEiEEESQ_NS5_IJSC_iEEEEEENS5_IJNS5_IJNS5_IJNSA_ILi16EEESO_EEEiEEENS5_IJNS5_IJNSA_ILi0EEESC_EEENSA_ILi512EEEEEENS5_IJSW_iEEEEEEEEEEESK_S13_NS4_8TiledMMAINS4_8MMA_AtomIJNS4_17SM100_MMA_MXF4_SSISI_SI_fSJ_Li128ELi64ELi32ELNS4_4UMMA5MajorE0ELS18_0ELNS17_7ScaleInE0ELS19_0EEEEEENSM_INS5_IJSC_SC_SC_EEENS5_IJSW_SW_SW_EEEEENS5_IJNS4_10UnderscoreES1F_S1F_EEEEENS5_IJNS4_13SM90_TMA_LOADES1I_EEENS5_IJNS4_14ComposedLayoutINS4_7SwizzleILi2ELi4ELi3EEENS4_18smem_ptr_flag_bitsILi4EEENSM_INS5_IJSB_SF_EEENS5_IJSF_SC_EEEEEEENSM_INS5_IJNS5_IJNS5_IJSP_SC_EEENS5_IJSN_NSA_ILi2EEEEEEEEESC_NS5_IJS1U_SC_EEEEEENS5_IJNS5_IJNS5_IJSU_SY_EEESX_EEESW_NS5_IJS1U_SY_EEEEEEEEEEEvNS4_8identityENS5_IJNS4_23SM90_TMA_LOAD_MULTICASTES26_EEES24_vS25_EENS_8epilogue10collective18CollectiveEpilogueINS29_23Sm100TmaWarpSpecializedILi3ELi2ELi16ELb1ELb0EEEJNS5_IJSG_SG_SF_EEENS5_IJNSM_ISG_SC_EENSM_INS5_IJST_S1U_EEENS5_IJSC_SN_EEEEEEEENS_10bfloat16_tESL_S2K_SL_NS29_6fusion15FusionCallbacksIS2D_NS2L_17LinearCombinationIS2K_fS2K_fLNS_15FloatRoundStyleE2EEES2E_S2J_JEEENS4_5SM1004TMEM4LOAD26SM100_TMEM_LOAD_32dp32b16xES1I_NS1K_INS1L_ILi1ELi4ELi3EEENS1N_ILi16EEENSM_INS5_IJSB_ST_EEENS5_IJST_SC_EEEEEEENS4_39AutoVectorizingCopyWithAssumedAlignmentILi128EEENS4_14SM90_TMA_STOREES30_S32_S32_EEEvvEEEEvNT_6ParamsE:
[----:B------:R-:W1:Y:S01]  /*0000*/  LDC R1, c[0x0][0x37c] ;  /* 0x0000df00ff017b82 */ /* 0x000e620000000800 */
[----:B------:R-:W2:Y:S01]  /*0010*/  S2R R81, SR_TID.X ;  /* 0x0000000000517919 */ /* 0x000ea20000002100 */
[----:B------:R-:W3:Y:S01]  /*0020*/  LDCU.64 UR12, c[0x0][0xc90] ;  /* 0x00019200ff0c77ac */ /* 0x000ee20008000a00 */
[----:B------:R-:W-:Y:S02]  /*0030*/  PRMT R85, RZ, 0x7610, R85 ;  /* 0x00007610ff557816 */ /* 0x000fe40000000055 */
[----:B------:R-:W-:Y:S01]  /*0040*/  ELECT P4, URZ, PT ;  /* 0x0000000000ff782f */ /* 0x000fe20003880000 */
[----:B---3--:R-:W-:-:S04]  /*0050*/  UISETP.NE.U32.AND UP0, UPT, UR12, URZ, UPT ;  /* 0x000000ff0c00728c */ /* 0x008fc8000bf05070 */
[----:B------:R-:W-:Y:S01]  /*0060*/  UISETP.NE.AND.EX UP0, UPT, UR13, URZ, UPT, UP0 ;  /* 0x000000ff0d00728c */ /* 0x000fe2000bf05300 */
[----:B--2---:R-:W-:-:S05]  /*0070*/  SHF.R.U32.HI R86, RZ, 0x5, R81 ;  /* 0x00000005ff567819 */ /* 0x004fca0000011651 */
[----:B------:R-:W2:Y:S02]  /*0080*/  SHFL.IDX PT, R0, R86, RZ, 0x1f ;  /* 0x00001fff56007589 */ /* 0x000ea400000e0000 */
[----:B--2---:R-:W-:Y:S01]  /*0090*/  R2UR UR22, R0 ;  /* 0x00000000001672ca */ /* 0x004fe200000e0000 */
[----:B-1----:R-:W-:-:S14]  /*00a0*/  BRA.U UP0, `(.L_x_0) ;  /* 0x0000000100307547 */ /* 0x002fdc000b800000 */
[----:B------:R-:W1:Y:S02]  /*00b0*/  LDCU.64 UR4, c[0x0][0xc88] ;  /* 0x00019100ff0477ac */ /* 0x000e640008000a00 */
[----:B-1----:R-:W-:-:S04]  /*00c0*/  UISETP.NE.U32.AND UP0, UPT, UR4, URZ, UPT ;  /* 0x000000ff0400728c */ /* 0x002fc8000bf05070 */
[----:B------:R-:W-:-:S09]  /*00d0*/  UISETP.NE.AND.EX UP0, UPT, UR5, URZ, UPT, UP0 ;  /* 0x000000ff0500728c */ /* 0x000fd2000bf05300 */
[----:B------:R-:W-:Y:S05]  /*00e0*/  BRA.U !UP0, `(.L_x_1) ;  /* 0x0000000108147547 */ /* 0x000fea000b800000 */
[----:B------:R-:W1:Y:S01]  /*00f0*/  LDC.64 R2, c[0x0][0xc88] ;  /* 0x00032200ff027b82 */ /* 0x000e620000000a00 */
[----:B------:R-:W1:Y:S02]  /*0100*/  LDCU.64 UR4, c[0x0][0x358] ;  /* 0x00006b00ff0477ac */ /* 0x000e640008000a00 */
[----:B-1----:R1:W5:Y:S01]  /*0110*/  LDG.E R45, desc[UR4][R2.64] ;  /* 0x00000004022d7981 */ /* 0x002362000c1e1900 */
[----:B------:R-:W-:Y:S01]  /*0120*/  HFMA2 R85, -RZ, RZ, 0, 5.9604644775390625e-08 ;  /* 0x00000001ff557431 */ /* 0x000fe200000001ff */
[----:B------:R-:W-:Y:S05]  /*0130*/  BRA `(.L_x_0) ;  /* 0x00000000000c7947 */ /* 0x000fea0003800000 */
.L_x_1:
[----:B------:R-:W1:Y:S01]  /*0140*/  LDCU UR4, c[0x0][0xc80] ;  /* 0x00019000ff0477ac */ /* 0x000e620008000800 */
[----:B------:R-:W-:Y:S01]  /*0150*/  HFMA2 R85, -RZ, RZ, 0, 5.9604644775390625e-08 ;  /* 0x00000001ff557431 */ /* 0x000fe200000001ff */
[----:B-1----:R-:W-:-:S07]  /*0160*/  MOV R45, UR4 ;  /* 0x00000004002d7c02 */ /* 0x002fce0008000f00 */
.L_x_0:
[----:B------:R-:W2:Y:S02]  /*0170*/  LDCU.64 UR4, c[0x0][0xcb0] ;  /* 0x00019600ff0477ac */ /* 0x000ea40008000a00 */
[----:B--2---:R-:W-:-:S04]  /*0180*/  UISETP.NE.U32.AND UP0, UPT, UR4, URZ, UPT ;  /* 0x000000ff0400728c */ /* 0x004fc8000bf05070 */
[----:B------:R-:W-:-:S09]  /*0190*/  UISETP.NE.AND.EX UP0, UPT, UR5, URZ, UPT, UP0 ;  /* 0x000000ff0500728c */ /* 0x000fd2000bf05300 */
[----:B------:R-:W-:Y:S05]  /*01a0*/  BRA.U UP0, `(.L_x_2) ;  /* 0x0000000100287547 */ /* 0x000fea000b800000 */
[----:B------:R-:W2:Y:S02]  /*01b0*/  LDCU.64 UR4, c[0x0][0xca8] ;  /* 0x00019500ff0477ac */ /* 0x000ea40008000a00 */
[----:B--2---:R-:W-:-:S04]  /*01c0*/  UISETP.NE.U32.AND UP0, UPT, UR4, URZ, UPT ;  /* 0x000000ff0400728c */ /* 0x004fc8000bf05070 */
[----:B------:R-:W-:-:S09]  /*01d0*/  UISETP.NE.AND.EX UP0, UPT, UR5, URZ, UPT, UP0 ;  /* 0x000000ff0500728c */ /* 0x000fd2000bf05300 */
[----:B------:R-:W-:Y:S05]  /*01e0*/  BRA.U !UP0, `(.L_x_3) ;  /* 0x0000000108107547 */ /* 0x000fea000b800000 */
[----:B-1----:R-:W1:Y:S01]  /*01f0*/  LDC.64 R2, c[0x0][0xca8] ;  /* 0x00032a00ff027b82 */ /* 0x002e620000000a00 */
[----:B------:R-:W1:Y:S02]  /*0200*/  LDCU.64 UR4, c[0x0][0x358] ;  /* 0x00006b00ff0477ac */ /* 0x000e640008000a00 */
[----:B-1----:R2:W5:Y:S01]  /*0210*/  LDG.E R43, desc[UR4][R2.64] ;  /* 0x00000004022b7981 */ /* 0x002562000c1e1900 */
[----:B------:R-:W-:Y:S05]  /*0220*/  BRA `(.L_x_2) ;  /* 0x0000000000087947 */ /* 0x000fea0003800000 */
.L_x_3:
[----:B------:R-:W2:Y:S02]  /*0230*/  LDCU UR4, c[0x0][0xca0] ;  /* 0x00019400ff0477ac */ /* 0x000ea40008000800 */
[----:B--2---:R-:W-:Y:S02]  /*0240*/  MOV R43, UR4 ;  /* 0x00000004002b7c02 */ /* 0x004fe40008000f00 */
.L_x_2:
[----:B------:R-:W-:Y:S01]  /*0250*/  IMAD.U32 R0, RZ, RZ, UR22 ;  /* 0x00000016ff007e24 */ /* 0x000fe2000f8e00ff */
[----:B------:R-:W-:Y:S04]  /*0260*/  BSSY.RECONVERGENT B0, `(.L_x_4) ;  /* 0x0000012000007945 */ /* 0x000fe80003800200 */
[C---:B------:R-:W-:Y:S02]  /*0270*/  ISETP.NE.OR P1, PT, R0.reuse, 0x1, !P4 ;  /* 0x000000010000780c */ /* 0x040fe40006725670 */
[----:B------:R-:W-:-:S11]  /*0280*/  ISETP.NE.OR P0, PT, R0, 0x3, !P4 ;  /* 0x000000030000780c */ /* 0x000fd60006705670 */
[----:B------:R-:W-:Y:S05]  /*0290*/  @P1 BRA `(.L_x_5) ;  /* 0x0000000000381947 */ /* 0x000fea0003800000 */
[----:B------:R-:W3:Y:S02]  /*02a0*/  LDCU.64 UR4, c[0x0][0x348] ;  /* 0x00006900ff0477ac */ /* 0x000ee40008000a00 */
[----:B---3--:R-:W-:Y:S02]  /*02b0*/  UIADD3 UR10, UP3, UPT, UR4, 0x80, URZ ;  /* 0x00000080040a7890 */ /* 0x008fe4000ff7e0ff */
[----:B------:R-:W-:Y:S02]  /*02c0*/  UIADD3 UR8, UP2, UPT, UR4, 0x180, URZ ;  /* 0x0000018004087890 */ /* 0x000fe4000ff5e0ff */
[----:B------:R-:W-:Y:S02]  /*02d0*/  UIADD3 UR6, UP1, UPT, UR4, 0x280, URZ ;  /* 0x0000028004067890 */ /* 0x000fe4000ff3e0ff */
[----:B------:R-:W-:Y:S02]  /*02e0*/  UIADD3 UR4, UP0, UPT, UR4, 0x380, URZ ;  /* 0x0000038004047890 */ /* 0x000fe4000ff1e0ff */
[----:B------:R-:W-:-:S02]  /*02f0*/  UIADD3.X UR11, UPT, UPT, URZ, UR5, URZ, UP3, !UPT ;  /* 0x00000005ff0b7290 */ /* 0x000fc40009ffe4ff */
[----:B------:R-:W-:Y:S02]  /*0300*/  UIADD3.X UR9, UPT, UPT, URZ, UR5, URZ, UP2, !UPT ;  /* 0x00000005ff097290 */ /* 0x000fe400097fe4ff */
[----:B------:R-:W-:Y:S02]  /*0310*/  UIADD3.X UR7, UPT, UPT, URZ, UR5, URZ, UP1, !UPT ;  /* 0x00000005ff077290 */ /* 0x000fe40008ffe4ff */
[----:B------:R-:W-:-:S03]  /*0320*/  UIADD3.X UR5, UPT, UPT, URZ, UR5, URZ, UP0, !UPT ;  /* 0x00000005ff057290 */ /* 0x000fc600087fe4ff */
[----:B------:R3:W-:Y:S02]  /*0330*/  UTMACCTL.PF [UR10] ;  /* 0x000000000a0079b9 */ /* 0x0007e40008040000 */
[----:B------:R3:W-:Y:S02]  /*0340*/  UTMACCTL.PF [UR8] ;  /* 0x00000000080079b9 */ /* 0x0007e40008040000 */
[----:B------:R3:W-:Y:S02]  /*0350*/  UTMACCTL.PF [UR6] ;  /* 0x00000000060079b9 */ /* 0x0007e40008040000 */
[----:B------:R3:W-:Y:S02]  /*0360*/  UTMACCTL.PF [UR4] ;  /* 0x00000000040079b9 */ /* 0x0007e40008040000 */
[----:B---3--:R-:W-:Y:S01]  /*0370*/  NOP ;  /* 0x0000000000007918 */ /* 0x008fe20000000000 */
.L_x_5:
[----:B------:R-:W-:Y:S05]  /*0380*/  BSYNC.RECONVERGENT B0 ;  /* 0x0000000000007941 */ /* 0x000fea0003800200 */
.L_x_4:
[----:B------:R-:W-:Y:S04]  /*0390*/  BSSY.RECONVERGENT B0, `(.L_x_6) ;  /* 0x000000a000007945 */ /* 0x000fe80003800200 */
[----:B------:R-:W-:Y:S05]  /*03a0*/  @P0 BRA `(.L_x_7) ;  /* 0x0000000000200947 */ /* 0x000fea0003800000 */
[----:B------:R-:W3:Y:S02]  /*03b0*/  LDCU.64 UR4, c[0x0][0x348] ;  /* 0x00006900ff0477ac */ /* 0x000ee40008000a00 */
[----:B---3--:R-:W-:Y:S02]  /*03c0*/  UIADD3 UR6, UP1, UPT, UR4, 0x980, URZ ;  /* 0x0000098004067890 */ /* 0x008fe4000ff3e0ff */
[----:B------:R-:W-:Y:S02]  /*03d0*/  UIADD3 UR4, UP0, UPT, UR4, 0xa80, URZ ;  /* 0x00000a8004047890 */ /* 0x000fe4000ff1e0ff */
[----:B------:R-:W-:Y:S02]  /*03e0*/  UIADD3.X UR7, UPT, UPT, URZ, UR5, URZ, UP1, !UPT ;  /* 0x00000005ff077290 */ /* 0x000fe40008ffe4ff */
[----:B------:R-:W-:-:S07]  /*03f0*/  UIADD3.X UR5, UPT, UPT, URZ, UR5, URZ, UP0, !UPT ;  /* 0x00000005ff057290 */ /* 0x000fce00087fe4ff */
[----:B------:R3:W-:Y:S02]  /*0400*/  UTMACCTL.PF [UR6] ;  /* 0x00000000060079b9 */ /* 0x0007e40008040000 */
[----:B------:R3:W-:Y:S02]  /*0410*/  UTMACCTL.PF [UR4] ;  /* 0x00000000040079b9 */ /* 0x0007e40008040000 */
[----:B---3--:R-:W-:Y:S01]  /*0420*/  NOP ;  /* 0x0000000000007918 */ /* 0x008fe20000000000 */
.L_x_7:
[----:B------:R-:W-:Y:S05]  /*0430*/  BSYNC.RECONVERGENT B0 ;  /* 0x0000000000007941 */ /* 0x000fea0003800200 */
.L_x_6:
[----:B------:R-:W3:Y:S01]  /*0440*/  LDCU.64 UR4, c[0x0][0xc88] ;  /* 0x00019100ff0477ac */ /* 0x000ee20008000a00 */
[----:B------:R-:W-:Y:S02]  /*0450*/  UISETP.EQ.U32.AND UP2, UPT, UR12, URZ, UPT ;  /* 0x000000ff0c00728c */ /* 0x000fe4000bf42070 */
[----:B------:R-:W-:Y:S02]  /*0460*/  UPLOP3.LUT UP3, UPT, UPT, UPT, UPT, 0x80, 0x8 ;  /* 0x000000000008789c */ /* 0x000fe40003f6f070 */
[----:B---3--:R-:W-:-:S04]  /*0470*/  UISETP.NE.U32.AND UP0, UPT, UR4, URZ, UPT ;  /* 0x000000ff0400728c */ /* 0x008fc8000bf05070 */
[----:B------:R-:W-:-:S04]  /*0480*/  UISETP.NE.AND.EX UP1, UPT, UR5, URZ, UPT, UP0 ;  /* 0x000000ff0500728c */ /* 0x000fc8000bf25300 */
[----:B------:R-:W-:-:S04]  /*0490*/  UISETP.EQ.OR.EX UP4, UPT, UR13, URZ, !UP1, UP2 ;  /* 0x000000ff0d00728c */ /* 0x000fc8000cf82720 */
[----:B------:R-:W-:-:S06]  /*04a0*/  UP2UR UR4, UPR, URZ, 0x10 ;  /* 0x00000010ff047883 */ /* 0x000fcc0008000000 */
[----:B------:R-:W-:Y:S01]  /*04b0*/  MOV R96, UR4 ;  /* 0x0000000400607c02 */ /* 0x000fe20008000f00 */
[----:B------:R-:W-:Y:S06]  /*04c0*/  BRA.U !UP4, `(.L_x_8) ;  /* 0x000000010c207547 */ /* 0x000fec000b800000 */
[----:B------:R-:W-:Y:S01]  /*04d0*/  UISETP.NE.U32.AND UP0, UPT, UR12, URZ, UPT ;  /* 0x000000ff0c00728c */ /* 0x000fe2000bf05070 */
[----:B-----5:R-:W-:Y:S01]  /*04e0*/  FSETP.NEU.AND P0, PT, R45, RZ, PT ;  /* 0x000000ff2d00720b */ /* 0x020fe20003f0d000 */
[----:B------:R-:W-:Y:S02]  /*04f0*/  USEL UR4, URZ, 0xffffffff, UP1 ;  /* 0xffffffffff047887 */ /* 0x000fe40008800000 */
[----:B------:R-:W-:-:S10]  /*0500*/  UISETP.NE.AND.EX UP2, UPT, UR13, URZ, UPT, UP0 ;  /* 0x000000ff0d00728c */ /* 0x000fd4000bf45300 */
[----:B------:R-:W-:Y:S01]  /*0510*/  VOTEU.ANY UP0, P0 ;  /* 0x0000000000ff7886 */ /* 0x000fe20000000100 */
[----:B------:R-:W-:-:S04]  /*0520*/  @!UP2 USEL UR4, URZ, 0xffffffff, UP0 ;  /* 0xffffffffff04a887 */ /* 0x000fc80008000000 */
[----:B------:R-:W-:-:S04]  /*0530*/  ULOP3.LUT UR4, UR4, 0x1, URZ, 0xc0, !UPT ;  /* 0x0000000104047892 */ /* 0x000fc8000f8ec0ff */
[----:B------:R-:W-:-:S11]  /*0540*/  UISETP.NE.U32.AND UP3, UPT, UR4, 0x1, UPT ;  /* 0x000000010400788c */ /* 0x000fd6000bf65070 */
.L_x_8:
[----:B-12---:R-:W1:Y:S02]  /*0550*/  SHFL.IDX PT, R2, R86, RZ, 0x1f ;  /* 0x00001fff56027589 */ /* 0x006e6400000e0000 */
[----:B-1----:R-:W-:-:S13]  /*0560*/  ISETP.NE.AND P0, PT, R2, RZ, PT ;  /* 0x000000ff0200720c */ /* 0x002fda0003f05270 */
[----:B------:R-:W-:Y:S05]  /*0570*/  @P0 BRA `(.L_x_9) ;  /* 0x0000000000c40947 */ /* 0x000fea0003800000 */
[----:B------:R-:W-:Y:S01]  /*0580*/  ELECT P0, URZ, PT ;  /* 0x0000000000ff782f */ /* 0x000fe20003800000 */
[----:B------:R-:W-:-:S12]  /*0590*/  BSSY.RECONVERGENT B0, `(.L_x_9) ;  /* 0x000002f000007945 */ /* 0x000fd80003800200 */
[----:B------:R-:W-:Y:S05]  /*05a0*/  @!P0 BRA `(.L_x_10) ;  /* 0x0000000000b48947 */ /* 0x000fea0003800000 */
[----:B------:R-:W1:Y:S01]  /*05b0*/  S2UR UR4, SR_CgaCtaId ;  /* 0x00000000000479c3 */ /* 0x000e620000008800 */
[----:B------:R-:W-:Y:S01]  /*05c0*/  UMOV UR5, 0x400 ;  /* 0x0000040000057882 */ /* 0x000fe20000000000 */
[----:B------:R-:W-:Y:S01]  /*05d0*/  UMOV UR8, 0x1 ;  /* 0x0000000100087882 */ /* 0x000fe20000000000 */
[----:B------:R-:W-:Y:S01]  /*05e0*/  UMOV UR6, 0x8 ;  /* 0x0000000800067882 */ /* 0x000fe20000000000 */
[----:B------:R-:W-:-:S04]  /*05f0*/  UIADD3 UR8, UPT, UPT, -UR8, 0x100000, URZ ;  /* 0x0010000008087890 */ /* 0x000fc8000fffe1ff */
[----:B------:R-:W-:Y:S02]  /*0600*/  USHF.L.U32 UR9, UR8, 0xb, URZ ;  /* 0x0000000b08097899 */ /* 0x000fe400080006ff */
[----:B------:R-:W-:Y:S02]  /*0610*/  USHF.L.U32 UR8, UR8, 0x1, URZ ;  /* 0x0000000108087899 */ /* 0x000fe400080006ff */
[----:B------:R-:W-:-:S04]  /*0620*/  UIADD3 UR6, UPT, UPT, -UR6, 0x100000, URZ ;  /* 0x0010000006067890 */ /* 0x000fc8000fffe1ff */
[----:B------:R-:W-:Y:S02]  /*0630*/  USHF.L.U32 UR7, UR6, 0xb, URZ ;  /* 0x0000000b06077899 */ /* 0x000fe400080006ff */
[----:B------:R-:W-:Y:S02]  /*0640*/  USHF.L.U32 UR6, UR6, 0x1, URZ ;  /* 0x0000000106067899 */ /* 0x000fe400080006ff */
[----:B-1----:R-:W-:Y:S01]  /*0650*/  ULEA UR4, UR4, UR5, 0x18 ;  /* 0x0000000504047291 */ /* 0x002fe2000f8ec0ff */
[----:B------:R-:W1:Y:S11]  /*0660*/  FENCE.VIEW.ASYNC.S ;  /* 0x00000000000073c6 */ /* 0x000e760000000000 */
[----:B-1----:R1:W2:Y:S01]  /*0670*/  SYNCS.EXCH.64 URZ, [UR4], UR8 ;  /* 0x0000000804ff75b2 */ /* 0x0022a20008000100 */
[----:B------:R1:W3:Y:S01]  /*0680*/  SYNCS.EXCH.64 URZ, [UR4+0x80], UR6 ;  /* 0x0000800604ff75b2 */ /* 0x0002e20008000100 */
[----:B------:R1:W4:Y:S01]  /*0690*/  SYNCS.EXCH.64 URZ, [UR4+0x8], UR8 ;  /* 0x0000080804ff75b2 */ /* 0x0003220008000100 */
[----:B------:R1:W1:Y:S01]  /*06a0*/  SYNCS.EXCH.64 URZ, [UR4+0x88], UR6 ;  /* 0x0000880604ff75b2 */ /* 0x0002620008000100 */
        /* <DEDUP_REMOVED lines=28> */
[----:B--234-:R-:W-:Y:S01]  /*0870*/  NOP ;  /* 0x0000000000007918 */ /* 0x01cfe20000000000 */
.L_x_10:
[----:B-1----:R-:W-:Y:S05]  /*0880*/  BSYNC.RECONVERGENT B0 ;  /* 0x0000000000007941 */ /* 0x002fea0003800200 */
.L_x_9:
[----:B------:R-:W1:Y:S01]  /*0890*/  SHFL.IDX PT, R2, R86, RZ, 0x1f ;  /* 0x00001fff56027589 */ /* 0x000e6200000e0000 */
[----:B------:R-:W-:Y:S01]  /*08a0*/  NOP ;  /* 0x0000000000007918 */ /* 0x000fe20000000000 */
[----:B-1----:R-:W-:-:S13]  /*08b0*/  ISETP.NE.AND P0, PT, R2, 0x1, PT ;  /* 0x000000010200780c */ /* 0x002fda0003f05270 */
[----:B------:R-:W-:Y:S05]  /*08c0*/  @P0 BRA `(.L_x_11) ;  /* 0x0000000000500947 */ /* 0x000fea0003800000 */
        /* <DEDUP_REMOVED lines=9> */
[----:B------:R-:W-:Y:S01]  /*0960*/  USHF.L.U32 UR6, UR6, 0x1, URZ ;  /* 0x0000000106067899 */ /* 0x000fe200080006ff */
[----:B------:R-:W-:Y:S01]  /*0970*/  ELECT P0, URZ, PT ;  /* 0x0000000000ff782f */ /* 0x000fe20003800000 */
[----:B-1----:R-:W-:Y:S01]  /*0980*/  ULEA UR4, UR4, UR5, 0x18 ;  /* 0x0000000504047291 */ /* 0x002fe2000f8ec0ff */
[----:B------:R-:W1:Y:S11]  /*0990*/  FENCE.VIEW.ASYNC.S ;  /* 0x00000000000073c6 */ /* 0x000e760000000000 */
[----:B-1----:R1:W2:Y:S01]  /*09a0*/  SYNCS.EXCH.64 URZ, [UR4+0x100], UR8 ;  /* 0x0001000804ff75b2 */ /* 0x0022a20008000100 */
[----:B------:R1:W3:Y:S01]  /*09b0*/  SYNCS.EXCH.64 URZ, [UR4+0x118], UR6 ;  /* 0x0001180604ff75b2 */ /* 0x0002e20008000100 */
[----:B------:R1:W4:Y:S01]  /*09c0*/  SYNCS.EXCH.64 URZ, [UR4+0x108], UR8 ;  /* 0x0001080804ff75b2 */ /* 0x0003220008000100 */
[----:B------:R1:W1:Y:S01]  /*09d0*/  SYNCS.EXCH.64 URZ, [UR4+0x120], UR6 ;  /* 0x0001200604ff75b2 */ /* 0x0002620008000100 */
[----:B------:R1:W1:Y:S01]  /*09e0*/  SYNCS.EXCH.64 URZ, [UR4+0x110], UR8 ;  /* 0x0001100804ff75b2 */ /* 0x0002620008000100 */
[----:B------:R1:W1:Y:S01]  /*09f0*/  SYNCS.EXCH.64 URZ, [UR4+0x128], UR6 ;  /* 0x0001280604ff75b2 */ /* 0x0002620008000100 */
[----:B------:R-:W-:Y:S01]  /*0a00*/  NOP ;  /* 0x0000000000007918 */ /* 0x000fe20000000000 */
.L_x_11:
[----:B------:R-:W2:Y:S01]  /*0a10*/  SHFL.IDX PT, R2, R86, RZ, 0x1f ;  /* 0x00001fff56027589 */ /* 0x000ea200000e0000 */
[----:B------:R-:W-:Y:S01]  /*0a20*/  NOP ;  /* 0x0000000000007918 */ /* 0x000fe20000000000 */
[----:B--2---:R-:W-:-:S13]  /*0a30*/  ISETP.NE.AND P0, PT, R2, 0x3, PT ;  /* 0x000000030200780c */ /* 0x004fda0003f05270 */
[----:B------:R-:W-:Y:S05]  /*0a40*/  @P0 BRA `(.L_x_12) ;  /* 0x0000000000300947 */ /* 0x000fea0003800000 */
[----:B-1----:R-:W1:Y:S01]  /*0a50*/  S2UR UR4, SR_CgaCtaId ;  /* 0x00000000000479c3 */ /* 0x002e620000008800 */
[----:B------:R-:W-:Y:S01]  /*0a60*/  UMOV UR6, 0x400 ;  /* 0x0000040000067882 */ /* 0x000fe20000000000 */
[----:B------:R-:W-:Y:S01]  /*0a70*/  UMOV UR5, 0x20 ;  /* 0x0000002000057882 */ /* 0x000fe20000000000 */
[----:B------:R-:W-:Y:S01]  /*0a80*/  ELECT P0, URZ, PT ;  /* 0x0000000000ff782f */ /* 0x000fe20003800000 */
[----:B-1----:R-:W-:Y:S02]  /*0a90*/  ULEA UR6, UR4, UR6, 0x18 ;  /* 0x0000000604067291 */ /* 0x002fe4000f8ec0ff */
[----:B------:R-:W-:-:S04]  /*0aa0*/  UIADD3 UR4, UPT, UPT, -UR5, 0x100000, URZ ;  /* 0x0010000005047890 */ /* 0x000fc8000fffe1ff */
[----:B------:R-:W-:Y:S02]  /*0ab0*/  USHF.L.U32 UR5, UR4, 0xb, URZ ;  /* 0x0000000b04057899 */ /* 0x000fe400080006ff */
[----:B------:R-:W-:Y:S01]  /*0ac0*/  USHF.L.U32 UR4, UR4, 0x1, URZ ;  /* 0x0000000104047899 */ /* 0x000fe200080006ff */
[----:B------:R-:W1:Y:S11]  /*0ad0*/  FENCE.VIEW.ASYNC.S ;  /* 0x00000000000073c6 */ /* 0x000e760000000000 */
[----:B-1----:R2:W1:Y:S01]  /*0ae0*/  SYNCS.EXCH.64 URZ, [UR6+0x130], UR4 ;  /* 0x0001300406ff75b2 */ /* 0x0024620008000100 */
[----:B------:R2:W1:Y:S02]  /*0af0*/  SYNCS.EXCH.64 URZ, [UR6+0x138], UR4 ;  /* 0x0001380406ff75b2 */ /* 0x0004640008000100 */
[----:B--2---:R-:W-:Y:S01]  /*0b00*/  NOP ;  /* 0x0000000000007918 */ /* 0x004fe20000000000 */
.L_x_12:
[----:B------:R-:W2:Y:S01]  /*0b10*/  SHFL.IDX PT, R2, R86, RZ, 0x1f ;  /* 0x00001fff56027589 */ /* 0x000ea200000e0000 */
[----:B------:R-:W-:Y:S01]  /*0b20*/  NOP ;  /* 0x0000000000007918 */ /* 0x000fe20000000000 */
[----:B--2---:R-:W-:-:S13]  /*0b30*/  ISETP.NE.AND P0, PT, R2, 0x4, PT ;  /* 0x000000040200780c */ /* 0x004fda0003f05270 */
[----:B------:R-:W-:Y:S05]  /*0b40*/  @P0 BRA `(.L_x_13) ;  /* 0x00000000004c0947 */ /* 0x000fea0003800000 */
[----:B-1----:R-:W1:Y:S01]  /*0b50*/  S2UR UR6, SR_CgaCtaId ;  /* 0x00000000000679c3 */ /* 0x002e620000008800 */
[----:B------:R-:W-:Y:S01]  /*0b60*/  UMOV UR4, 0x720 ;  /* 0x0000072000047882 */ /* 0x000fe20000000000 */
[----:B------:R-:W-:Y:S01]  /*0b70*/  UMOV UR5, 0x400 ;  /* 0x0000040000057882 */ /* 0x000fe20000000000 */
[----:B------:R-:W-:Y:S01]  /*0b80*/  USEL UR4, UR4, 0x620, UP3 ;  /* 0x0000062004047887 */ /* 0x000fe20009800000 */
[----:B------:R-:W-:Y:S01]  /*0b90*/  UMOV UR8, 0x1 ;  /* 0x0000000100087882 */ /* 0x000fe20000000000 */
[----:B------:R-:W-:Y:S01]  /*0ba0*/  ELECT P0, URZ, PT ;  /* 0x0000000000ff782f */ /* 0x000fe20003800000 */
[----:B------:R-:W-:-:S04]  /*0bb0*/  UIADD3 UR8, UPT, UPT, -UR8, 0x100000, URZ ;  /* 0x0010000008087890 */ /* 0x000fc8000fffe1ff */
[----:B------:R-:W-:Y:S02]  /*0bc0*/  USHF.L.U32 UR9, UR8, 0xb, URZ ;  /* 0x0000000b08097899 */ /* 0x000fe400080006ff */
[----:B------:R-:W-:Y:S02]  /*0bd0*/  USHF.L.U32 UR8, UR8, 0x1, URZ ;  /* 0x0000000108087899 */ /* 0x000fe400080006ff */
[----:B-1----:R-:W-:Y:S02]  /*0be0*/  ULEA UR6, UR6, UR5, 0x18 ;  /* 0x0000000506067291 */ /* 0x002fe4000f8ec0ff */
[----:B------:R-:W-:-:S04]  /*0bf0*/  UIADD3 UR4, UPT, UPT, -UR4, 0x100000, URZ ;  /* 0x0010000004047890 */ /* 0x000fc8000fffe1ff */
[----:B------:R-:W-:Y:S02]  /*0c00*/  USHF.L.U32 UR5, UR4, 0xb, URZ ;  /* 0x0000000b04057899 */ /* 0x000fe400080006ff */
[----:B------:R-:W-:Y:S01]  /*0c10*/  USHF.L.U32 UR4, UR4, 0x1, URZ ;  /* 0x0000000104047899 */ /* 0x000fe200080006ff */
[----:B------:R-:W1:Y:S03]  /*0c20*/  FENCE.VIEW.ASYNC.S ;  /* 0x00000000000073c6 */ /* 0x000e660000000000 */
[----:B-1----:R2:W1:Y:S08]  /*0c30*/  SYNCS.EXCH.64 URZ, [UR6+0x140], UR8 ;  /* 0x0001400806ff75b2 */ /* 0x0024700008000100 */
[----:B------:R2:W1:Y:S01]  /*0c40*/  SYNCS.EXCH.64 URZ, [UR6+0x150], UR4 ;  /* 0x0001500406ff75b2 */ /* 0x0004620008000100 */
[----:B------:R2:W1:Y:S01]  /*0c50*/  SYNCS.EXCH.64 URZ, [UR6+0x148], UR8 ;  /* 0x0001480806ff75b2 */ /* 0x0004620008000100 */
[----:B------:R2:W1:Y:S02]  /*0c60*/  SYNCS.EXCH.64 URZ, [UR6+0x158], UR4 ;  /* 0x0001580406ff75b2 */ /* 0x0004640008000100 */
[----:B--2---:R-:W-:Y:S01]  /*0c70*/  NOP ;  /* 0x0000000000007918 */ /* 0x004fe20000000000 */
.L_x_13:
[----:B------:R-:W2:Y:S01]  /*0c80*/  SHFL.IDX PT, R2, R86, RZ, 0x1f ;  /* 0x00001fff56027589 */ /* 0x000ea200000e0000 */
[----:B------:R-:W-:Y:S01]  /*0c90*/  NOP ;  /* 0x0000000000007918 */ /* 0x000fe20000000000 */
[----:B--2---:R-:W-:-:S13]  /*0ca0*/  ISETP.NE.AND P0, PT, R2, 0x5, PT ;  /* 0x000000050200780c */ /* 0x004fda0003f05270 */
[----:B------:R-:W-:Y:S05]  /*0cb0*/  @P0 BRA `(.L_x_14) ;  /* 0x0000000000480947 */ /* 0x000fea0003800000 */
[----:B-1----:R-:W1:Y:S01]  /*0cc0*/  S2UR UR4, SR_CgaCtaId ;  /* 0x00000000000479c3 */ /* 0x002e620000008800 */
        /* <DEDUP_REMOVED lines=12> */
[----:B-1----:R2:W1:Y:S01]  /*0d90*/  SYNCS.EXCH.64 URZ, [UR4+0x160], UR8 ;  /* 0x0001600804ff75b2 */ /* 0x0024620008000100 */
[----:B------:R2:W1:Y:S01]  /*0da0*/  SYNCS.EXCH.64 URZ, [UR4+0x170], UR6 ;  /* 0x0001700604ff75b2 */ /* 0x0004620008000100 */
[----:B------:R2:W1:Y:S01]  /*0db0*/  SYNCS.EXCH.64 URZ, [UR4+0x168], UR8 ;  /* 0x0001680804ff75b2 */ /* 0x0004620008000100 */
[----:B------:R2:W1:Y:S02]  /*0dc0*/  SYNCS.EXCH.64 URZ, [UR4+0x178], UR6 ;  /* 0x0001780604ff75b2 */ /* 0x0004640008000100 */
[----:B--2---:R-:W-:Y:S01]  /*0dd0*/  NOP ;  /* 0x0000000000007918 */ /* 0x004fe20000000000 */
.L_x_14:
[----:B------:R-:W2:Y:S01]  /*0de0*/  SHFL.IDX PT, R2, R86, RZ, 0x1f ;  /* 0x00001fff56027589 */ /* 0x000ea200000e0000 */
[----:B------:R-:W1:Y:S01]  /*0df0*/  S2UR UR49, SR_CgaCtaId ;  /* 0x00000000003179c3 */ /* 0x000e620000008800 */
[----:B------:R-:W-:Y:S01]  /*0e00*/  NOP ;  /* 0x0000000000007918 */ /* 0x000fe20000000000 */
[----:B--2---:R-:W-:-:S13]  /*0e10*/  ISETP.NE.AND P0, PT, R2, 0x3, PT ;  /* 0x000000030200780c */ /* 0x004fda0003f05270 */
[----:B-1----:R-:W-:Y:S05]  /*0e20*/  @P0 BRA `(.L_x_15) ;  /* 0x0000000000340947 */ /* 0x002fea0003800000 */
[----:B------:R-:W-:Y:S01]  /*0e30*/  UMOV UR4, 0x400 ;  /* 0x0000040000047882 */ /* 0x000fe20000000000 */
[----:B------:R-:W-:Y:S01]  /*0e40*/  UMOV UR6, 0x20 ;  /* 0x0000002000067882 */ /* 0x000fe20000000000 */
[----:B------:R-:W-:Y:S02]  /*0e50*/  ULEA UR4, UR49, UR4, 0x18 ;  /* 0x0000000431047291 */ /* 0x000fe4000f8ec0ff */
[----:B------:R-:W-:-:S04]  /*0e60*/  UIADD3 UR6, UPT, UPT, -UR6, 0x100000, URZ ;  /* 0x0010000006067890 */ /* 0x000fc8000fffe1ff */
[----:B------:R-:W-:Y:S02]  /*0e70*/  USHF.L.U32 UR7, UR6, 0xb, URZ ;  /* 0x0000000b06077899 */ /* 0x000fe400080006ff */
[----:B------:R-:W-:Y:S01]  /*0e80*/  USHF.L.U32 UR6, UR6, 0x1, URZ ;  /* 0x0000000106067899 */ /* 0x000fe200080006ff */
[----:B------:R-:W-:Y:S01]  /*0e90*/  ELECT P0, URZ, PT ;  /* 0x0000000000ff782f */ /* 0x000fe20003800000 */
[----:B------:R-:W1:Y:S10]  /*0ea0*/  FENCE.VIEW.ASYNC.S ;  /* 0x00000000000073c6 */ /* 0x000e740000000000 */
[----:B-1----:R1:W2:Y:S01]  /*0eb0*/  SYNCS.EXCH.64 URZ, [UR4+0x180], UR6 ;  /* 0x0001800604ff75b2 */ /* 0x0022a20008000100 */
[----:B------:R1:W1:Y:S01]  /*0ec0*/  SYNCS.EXCH.64 URZ, [UR4+0x190], UR6 ;  /* 0x0001900604ff75b2 */ /* 0x0002620008000100 */
[----:B------:R1:W1:Y:S01]  /*0ed0*/  SYNCS.EXCH.64 URZ, [UR4+0x188], UR6 ;  /* 0x0001880604ff75b2 */ /* 0x0002620008000100 */
[----:B------:R1:W1:Y:S01]  /*0ee0*/  SYNCS.EXCH.64 URZ, [UR4+0x198], UR6 ;  /* 0x0001980604ff75b2 */ /* 0x0002620008000100 */
[----:B------:R-:W-:Y:S01]  /*0ef0*/  NOP ;  /* 0x0000000000007918 */ /* 0x000fe20000000000 */
.L_x_15:
[----:B-1----:R-:W1:Y:S01]  /*0f00*/  LDCU UR4, c[0x0][0x36c] ;  /* 0x00006d80ff0477ac */ /* 0x002e620008000800 */
[----:B------:R-:W-:Y:S01]  /*0f10*/  ISETP.NE.OR P4, PT, R0, 0x2, !P4 ;  /* 0x000000020000780c */ /* 0x000fe20006785670 */
[----:B------:R-:W-:Y:S01]  /*0f20*/  NOP ;  /* 0x0000000000007918 */ /* 0x000fe20000000000 */
[----:B------:R-:W-:Y:S01]  /*0f30*/  LOP3.LUT R0, R81, 0x1f, RZ, 0xc0, !PT ;  /* 0x0000001f51007812 */ /* 0x000fe200078ec0ff */
[----:B------:R-:W-:Y:S02]  /*0f40*/  UISETP.NE.AND UP4, UPT, UR22, 0x2, UPT ;  /* 0x000000021600788c */ /* 0x000fe4000bf85270 */
[----:B------:R-:W-:Y:S02]  /*0f50*/  UISETP.NE.AND UP5, UPT, UR22, URZ, UPT ;  /* 0x000000ff1600728c */ /* 0x000fe4000bfa5270 */
[----:B-1----:R-:W-:-:S09]  /*0f60*/  UISETP.EQ.U32.AND UP6, UPT, UR4, 0x1, UPT ;  /* 0x000000010400788c */ /* 0x002fd2000bfc2070 */
[----:B------:R-:W-:Y:S05]  /*0f70*/  BRA.U !UP6, `(.L_x_16) ;  /* 0x000000010e087547 */ /* 0x000fea000b800000 */
[----:B--234-:R-:W-:Y:S01]  /*0f80*/  UCGABAR_ARV ;  /* 0x00000000000079c7 */ /* 0x01cfe20008000000 */
[----:B------:R-:W-:Y:S05]  /*0f90*/  BRA `(.L_x_17) ;  /* 0x0000000000047947 */ /* 0x000fea0003800000 */
.L_x_16:
[----:B--234-:R-:W-:Y:S01]  /*0fa0*/  NOP ;  /* 0x0000000000007918 */ /* 0x01cfe20000000000 */
.L_x_17:
[----:B------:R-:W1:Y:S01]  /*0fb0*/  S2UR UR27, SR_CTAID.X ;  /* 0x00000000001b79c3 */ /* 0x000e620000002500 */
[----:B------:R-:W-:-:S05]  /*0fc0*/  CS2R.32 R92, SR_CgaSize ;  /* 0x00000000005c7805 */ /* 0x000fca0000008a00 */
[----:B------:R-:W-:-:S05]  /*0fd0*/  IMAD R92, R92, -0xa0, RZ ;  /* 0xffffff605c5c7824 */ /* 0x000fca00078e02ff */
[----:B------:R-:W-:-:S14]  /*0fe0*/  R2UR UR5, R92 ;  /* 0x000000005c0572ca */ /* 0x000fdc00000e0000 */
[----:B------:R-:W2:Y:S01]  /*0ff0*/  LDCU UR5, c[0x0][UR5+0x2b0] ;  /* 0x00005600050577ac */ /* 0x000ea20008000800 */
[----:B------:R-:W-:-:S05]  /*1000*/  CS2R.32 R92, SR_CgaSize ;  /* 0x00000000005c7805 */ /* 0x000fca0000008a00 */
[----:B------:R-:W-:-:S05]  /*1010*/  IMAD R92, R92, -0xa0, RZ ;  /* 0xffffff605c5c7824 */ /* 0x000fca00078e02ff */
[----:B------:R-:W-:-:S14]  /*1020*/  R2UR UR4, R92 ;  /* 0x000000005c0472ca */ /* 0x000fdc00000e0000 */
[----:B------:R-:W3:Y:S01]  /*1030*/  LDCU UR4, c[0x0][UR4+0x2b4] ;  /* 0x00005680040477ac */ /* 0x000ee20008000800 */
[----:B------:R-:W4:Y:S01]  /*1040*/  S2UR UR26, SR_CTAID.Y ;  /* 0x00000000001a79c3 */ /* 0x000f220000002600 */
[----:B------:R-:W-:-:S05]  /*1050*/  CS2R.32 R92, SR_CgaSize ;  /* 0x00000000005c7805 */ /* 0x000fca0000008a00 */
[----:B------:R-:W-:-:S05]  /*1060*/  IMAD R92, R92, -0xa0, RZ ;  /* 0xffffff605c5c7824 */ /* 0x000fca00078e02ff */
[----:B------:R-:W-:-:S14]  /*1070*/  R2UR UR6, R92 ;  /* 0x000000005c0672ca */ /* 0x000fdc00000e0000 */
[----:B------:R-:W3:Y:S01]  /*1080*/  LDCU UR6, c[0x0][UR6+0x2a0] ;  /* 0x00005400060677ac */ /* 0x000ee20008000800 */
[----:B------:R-:W-:-:S05]  /*1090*/  CS2R.32 R92, SR_CgaSize ;  /* 0x00000000005c7805 */ /* 0x000fca0000008a00 */
[----:B------:R-:W-:-:S05]  /*10a0*/  IMAD R92, R92, -0xa0, RZ ;  /* 0xffffff605c5c7824 */ /* 0x000fca00078e02ff */
[----:B------:R-:W-:-:S14]  /*10b0*/  R2UR UR7, R92 ;  /* 0x000000005c0772ca */ /* 0x000fdc00000e0000 */
[----:B------:R-:W3:Y:S01]  /*10c0*/  LDCU UR7, c[0x0][UR7+0x2a4] ;  /* 0x00005480070777ac */ /* 0x000ee20008000800 */
[----:B------:R-:W-:Y:S02]  /*10d0*/  USHF.L.U32 UR38, UR49, 0x6, URZ ;  /* 0x0000000631267899 */ /* 0x000fe400080006ff */
[----:B------:R-:W-:Y:S02]  /*10e0*/  USHF.L.U32 UR15, UR49, 0x9, URZ ;  /* 0x00000009310f7899 */ /* 0x000fe400080006ff */
[----:B------:R-:W-:Y:S01]  /*10f0*/  ULOP3.LUT UR38, UR38, 0x1c0, URZ, 0xc0, !UPT ;  /* 0x000001c026267892 */ /* 0x000fe2000f8ec0ff */
[----:B------:R-:W3:Y:S01]  /*1100*/  LDCU UR23, c[0x0][0xf24] ;  /* 0x0001e480ff1777ac */ /* 0x000ee20008000800 */
[----:B-1----:R-:W-:Y:S01]  /*1110*/  I2FP.F32.U32 R3, UR27 ;  /* 0x0000001b00037c45 */ /* 0x002fe20008201000 */
[----:B------:R-:W1:Y:S04]  /*1120*/  LDCU UR39, c[0x0][0xf24] ;  /* 0x0001e480ff2777ac */ /* 0x000e680008000800 */
[----:B--2---:R-:W-:Y:S01]  /*1130*/  FMUL R3, R3, UR5 ;  /* 0x0000000503037c20 */ /* 0x004fe20008400000 */
[----:B------:R-:W2:Y:S01]  /*1140*/  LDCU UR24, c[0x0][0xf30] ;  /* 0x0001e600ff1877ac */ /* 0x000ea20008000800 */
[----:B----4-:R-:W-:-:S04]  /*1150*/  I2FP.F32.U32 R2, UR26 ;  /* 0x0000001a00027c45 */ /* 0x010fc80008201000 */
[----:B------:R-:W4:Y:S01]  /*1160*/  F2I.U32.TRUNC.NTZ R3, R3 ;  /* 0x0000000300037305 */ /* 0x000f22000020f000 */
[----:B------:R-:W-:Y:S01]  /*1170*/  ULOP3.LUT UR15, UR15, 0xe00, URZ, 0xc0, !UPT ;  /* 0x00000e000f0f7892 */ /* 0x000fe2000f8ec0ff */
[----:B---3--:R-:W-:Y:S01]  /*1180*/  FMUL R2, R2, UR4 ;  /* 0x0000000402027c20 */ /* 0x008fe20008400000 */
[----:B------:R-:W-:-:S05]  /*1190*/  USHF.R.U32.HI UR10, URZ, 0x1, UR38 ;  /* 0x00000001ff0a7899 */ /* 0x000fca0008011626 */
[----:B------:R-:W3:Y:S01]  /*11a0*/  F2I.U32.TRUNC.NTZ R2, R2 ;  /* 0x0000000200027305 */ /* 0x000ee2000020f000 */
[----:B----4-:R-:W-:Y:S02]  /*11b0*/  R2UR UR5, R3 ;  /* 0x00000000030572ca */ /* 0x010fe400000e0000 */
[----:B---3--:R-:W-:Y:S02]  /*11c0*/  R2UR UR4, R2 ;  /* 0x00000000020472ca */ /* 0x008fe400000e0000 */
[----:B------:R-:W-:-:S09]  /*11d0*/  PRMT R2, RZ, 0x7610, R2 ;  /* 0x00007610ff027816 */ /* 0x000fd20000000002 */
[----:B------:R-:W-:-:S04]  /*11e0*/  UIADD3 UR5, UPT, UPT, -UR5, URZ, URZ ;  /* 0x000000ff05057290 */ /* 0x000fc8000fffe1ff */
[----:B------:R-:W-:Y:S02]  /*11f0*/  UIMAD UR5, UR6, UR5, UR27 ;  /* 0x00000005060572a4 */ /* 0x000fe4000f8e021b */
[----:B------:R-:W-:-:S04]  /*1200*/  UIADD3 UR4, UPT, UPT, -UR4, URZ, URZ ;  /* 0x000000ff04047290 */ /* 0x000fc8000fffe1ff */
[----:B------:R-:W-:Y:S01]  /*1210*/  IMAD.U32 R92, RZ, RZ, UR5 ;  /* 0x00000005ff5c7e24 */ /* 0x000fe2000f8e00ff */
[----:B------:R-:W-:-:S06]  /*1220*/  UIMAD UR4, UR7, UR4, UR26 ;  /* 0x00000004070472a4 */ /* 0x000fcc000f8e021a */
[----:B------:R-:W-:Y:S01]  /*1230*/  IMAD.U32 R91, RZ, RZ, UR4 ;  /* 0x00000004ff5b7e24 */ /* 0x000fe2000f8e00ff */
[----:B-12---:R-:W-:Y:S06]  /*1240*/  BRA.U UP5, `(.L_x_18) ;  /* 0x0000000105807547 */ /* 0x006fec000b800000 */
[----:B------:R-:W-:Y:S02]  /*1250*/  R2UR UR9, R91 ;  /* 0x000000005b0972ca */ /* 0x000fe400000e0000 */
[----:B------:R-:W-:-:S11]  /*1260*/  R2UR UR16, R92 ;  /* 0x000000005c1072ca */ /* 0x000fd600000e0000 */
[----:B------:R-:W-:-:S04]  /*1270*/  UISETP.NE.AND UP0, UPT, UR9, URZ, UPT ;  /* 0x000000ff0900728c */ /* 0x000fc8000bf05270 */
[----:B------:R-:W-:Y:S02]  /*1280*/  USEL UR5, URZ, 0x2, UP0 ;  /* 0x00000002ff057887 */ /* 0x000fe40008000000 */
[----:B------:R-:W-:Y:S02]  /*1290*/  USEL UR4, URZ, 0x4, UP0 ;  /* 0x00000004ff047887 */ /* 0x000fe40008000000 */
[----:B------:R-:W-:Y:S02]  /*12a0*/  USEL UR7, URZ, 0x8, UP0 ;  /* 0x00000008ff077887 */ /* 0x000fe40008000000 */
[----:B------:R-:W-:Y:S02]  /*12b0*/  USEL UR6, URZ, 0x10, UP0 ;  /* 0x00000010ff067887 */ /* 0x000fe40008000000 */
[----:B------:R-:W-:Y:S02]  /*12c0*/  USEL UR8, URZ, 0x20, UP0 ;  /* 0x00000020ff087887 */ /* 0x000fe40008000000 */
[----:B------:R-:W-:-:S02]  /*12d0*/  USEL UR13, URZ, 0x40, UP0 ;  /* 0x00000040ff0d7887 */ /* 0x000fc40008000000 */
[----:B------:R-:W-:Y:S02]  /*12e0*/  USEL UR14, URZ, 0x80, UP0 ;  /* 0x00000080ff0e7887 */ /* 0x000fe40008000000 */
[----:B------:R-:W-:-:S04]  /*12f0*/  UISETP.NE.AND UP0, UPT, UR9, URZ, UPT ;  /* 0x000000ff0900728c */ /* 0x000fc8000bf05270 */
[----:B------:R-:W-:-:S04]  /*1300*/  UISETP.EQ.OR UP0, UPT, UR16, URZ, !UP0 ;  /* 0x000000ff1000728c */ /* 0x000fc8000c702670 */
[----:B------:R-:W-:Y:S02]  /*1310*/  USEL UR12, URZ, 0x1, !UP0 ;  /* 0x00000001ff0c7887 */ /* 0x000fe4000c000000 */
[----:B------:R-:W-:-:S04]  /*1320*/  UISETP.NE.AND UP0, UPT, UR16, 0x1, UPT ;  /* 0x000000011000788c */ /* 0x000fc8000bf05270 */
[----:B------:R-:W-:Y:S02]  /*1330*/  USEL UR11, UR5, 0x2, UP0 ;  /* 0x00000002050b7887 */ /* 0x000fe40008000000 */
[----:B------:R-:W-:-:S04]  /*1340*/  UISETP.NE.AND UP0, UPT, UR16, 0x2, UPT ;  /* 0x000000021000788c */ /* 0x000fc8000bf05270 */
[----:B------:R-:W-:Y:S02]  /*1350*/  USEL UR4, UR4, 0x4, UP0 ;  /* 0x0000000404047887 */ /* 0x000fe40008000000 */
[----:B------:R-:W-:Y:S02]  /*1360*/  UISETP.NE.AND UP0, UPT, UR16, 0x3, UPT ;  /* 0x000000031000788c */ /* 0x000fe4000bf05270 */
[----:B------:R-:W-:Y:S02]  /*1370*/  UIADD3 UR4, UPT, UPT, UR4, UR11, UR12 ;  /* 0x0000000b04047290 */ /* 0x000fe4000fffe00c */
        /* <DEDUP_REMOVED lines=10> */
[----:B------:R-:W-:-:S04]  /*1420*/  USEL UR5, UR14, 0x80, UP0 ;  /* 0x000000800e057887 */ /* 0x000fc80008000000 */
[----:B------:R-:W-:-:S06]  /*1430*/  UIADD3 UR4, UPT, UPT, UR4, UR5, URZ ;  /* 0x0000000504047290 */ /* 0x000fcc000fffe0ff */
[----:B------:R-:W-:-:S07]  /*1440*/  IMAD.U32 R2, RZ, RZ, UR4 ;  /* 0x00000004ff027e24 */ /* 0x000fce000f8e00ff */
.L_x_18:
[----:B------:R-:W1:Y:S01]  /*1450*/  S2UR UR44, SR_CTAID.Z ;  /* 0x00000000002c79c3 */ /* 0x000e620000002700 */
[----:B------:R-:W-:-:S09]  /*1460*/  UISETP.GE.AND UP0, UPT, UR23, 0x1, UPT ;  /* 0x000000011700788c */ /* 0x000fd2000bf06270 */
[----:B------:R-:W-:Y:S05]  /*1470*/  BRA.U !UP0, `(.L_x_19) ;  /* 0x0000000108d07547 */ /* 0x000fea000b800000 */
[----:B------:R-:W2:Y:S01]  /*1480*/  LDCU UR14, c[0x0][0xf0c] ;  /* 0x0001e180ff0e77ac */ /* 0x000ea20008000800 */
[----:B------:R-:W3:Y:S01]  /*1490*/  LDCU.128 UR16, c[0x0][0xf10] ;  /* 0x0001e200ff1077ac */ /* 0x000ee20008000c00 */
[----:B------:R-:W4:Y:S01]  /*14a0*/  LDCU UR6, c[0x0][0x370] ;  /* 0x00006e00ff0677ac */ /* 0x000f220008000800 */
[----:B------:R-:W1:Y:S01]  /*14b0*/  LDCU UR7, c[0x0][0x374] ;  /* 0x00006e80ff0777ac */ /* 0x000e620008000800 */
[----:B------:R-:W1:Y:S01]  /*14c0*/  LDCU UR11, c[0x0][0xf20] ;  /* 0x0001e400ff0b77ac */ /* 0x000e620008000800 */
[----:B--2---:R-:W-:Y:S02]  /*14d0*/  UISETP.NE.AND UP0, UPT, UR14, 0x1, UPT ;  /* 0x000000010e00788c */ /* 0x004fe4000bf05270 */
[----:B---3--:R-:W-:Y:S01]  /*14e0*/  UIMAD.WIDE.U32 UR4, UR27, UR16, URZ ;  /* 0x000000101b0472a5 */ /* 0x008fe2000f8e00ff */
[----:B------:R-:W2:Y:S01]  /*14f0*/  LDCU.64 UR8, c[0x0][0xf28] ;  /* 0x0001e500ff0877ac */ /* 0x000ea20008000a00 */
[----:B----4-:R-:W-:Y:S02]  /*1500*/  UIMAD.WIDE.U32 UR12, UR6, UR16, URZ ;  /* 0x00000010060c72a5 */ /* 0x010fe4000f8e00ff */
[----:B------:R-:W-:-:S02]  /*1510*/  USHF.R.U32.HI UR5, URZ, UR17, UR5 ;  /* 0x00000011ff057299 */ /* 0x000fc40008011605 */
[----:B------:R-:W-:Y:S02]  /*1520*/  UISETP.NE.AND UP2, UPT, UR23, 0x1, UPT ;  /* 0x000000011700788c */ /* 0x000fe4000bf45270 */
[----:B------:R-:W-:Y:S01]  /*1530*/  USEL UR5, UR27, UR5, !UP0 ;  /* 0x000000051b057287 */ /* 0x000fe2000c000000 */
[----:B------:R-:W-:Y:S01]  /*1540*/  UMOV UR12, UR13 ;  /* 0x0000000d000c7c82 */ /* 0x000fe20008000000 */
[----:B------:R-:W-:Y:S02]  /*1550*/  UIMAD.WIDE.U32 UR20, UR26, UR19, URZ ;  /* 0x000000131a1472a5 */ /* 0x000fe4000f8e00ff */
[----:B------:R-:W-:Y:S02]  /*1560*/  @UP0 USHF.R.U32.HI UR6, URZ, UR17, UR12 ;  /* 0x00000011ff060299 */ /* 0x000fe4000801160c */
[----:B------:R-:W-:Y:S02]  /*1570*/  UISETP.NE.AND UP0, UPT, UR18, 0x1, UPT ;  /* 0x000000011200788c */ /* 0x000fe4000bf05270 */
[----:B-1----:R-:W-:-:S02]  /*1580*/  UIMAD.WIDE.U32 UR12, UR7, UR19, URZ ;  /* 0x00000013070c72a5 */ /* 0x002fc4000f8e00ff */
[----:B--2---:R-:W-:Y:S01]  /*1590*/  UIMAD.WIDE.U32 UR16, UR6, UR8, URZ ;  /* 0x00000008061072a5 */ /* 0x004fe2000f8e00ff */
[----:B------:R-:W-:Y:S02]  /*15a0*/  UMOV UR4, UR21 ;  /* 0x0000001500047c82 */ /* 0x000fe40008000000 */
[----:B------:R-:W-:Y:S02]  /*15b0*/  USHF.R.U32.HI UR4, URZ, UR11, UR4 ;  /* 0x0000000bff047299 */ /* 0x000fe40008011604 */
[----:B------:R-:W-:Y:S02]  /*15c0*/  UMOV UR12, UR13 ;  /* 0x0000000d000c7c82 */ /* 0x000fe40008000000 */
[----:B------:R-:W-:Y:S01]  /*15d0*/  UMOV UR16, UR17 ;  /* 0x0000001100107c82 */ /* 0x000fe20008000000 */
[----:B------:R-:W-:Y:S02]  /*15e0*/  @UP0 USHF.R.U32.HI UR7, URZ, UR11, UR12 ;  /* 0x0000000bff070299 */ /* 0x000fe4000801160c */
[----:B------:R-:W-:-:S02]  /*15f0*/  USEL UR4, UR26, UR4, !UP0 ;  /* 0x000000041a047287 */ /* 0x000fc4000c000000 */
[----:B------:R-:W-:Y:S02]  /*1600*/  UIMAD.WIDE.U32 UR12, UR7, UR8, URZ ;  /* 0x00000008070c72a5 */ /* 0x000fe4000f8e00ff */
[----:B------:R-:W-:Y:S02]  /*1610*/  @UP2 USHF.R.U32.HI UR6, URZ, UR9, UR16 ;  /* 0x00000009ff062299 */ /* 0x000fe40008011610 */
[----:B------:R-:W-:Y:S02]  /*1620*/  UIMAD.WIDE.U32 UR16, UR4, UR8, URZ ;  /* 0x00000008041072a5 */ /* 0x000fe4000f8e00ff */
[----:B------:R-:W-:Y:S01]  /*1630*/  UIMAD UR11, UR6, UR23, URZ ;  /* 0x00000017060b72a4 */ /* 0x000fe2000f8e02ff */
[----:B------:R-:W-:Y:S02]  /*1640*/  UMOV UR12, UR13 ;  /* 0x0000000d000c7c82 */ /* 0x000fe40008000000 */
[----:B------:R-:W-:Y:S02]  /*1650*/  @UP2 USHF.R.U32.HI UR7, URZ, UR9, UR12 ;  /* 0x00000009ff072299 */ /* 0x000fe4000801160c */
[----:B------:R-:W-:-:S02]  /*1660*/  UIMAD.WIDE.U32 UR12, UR5, UR8, URZ ;  /* 0x00000008050c72a5 */ /* 0x000fc4000f8e00ff */
[----:B------:R-:W-:Y:S02]  /*1670*/  UIMAD UR7, UR7, UR23, URZ ;  /* 0x00000017070772a4 */ /* 0x000fe4000f8e02ff */
[----:B------:R-:W-:Y:S02]  /*1680*/  UIADD3 UR12, UPT, UPT, -UR5, URZ, URZ ;  /* 0x000000ff050c7290 */ /* 0x000fe4000fffe1ff */
[----:B------:R-:W-:Y:S02]  /*1690*/  UISETP.GE.AND UP0, UPT, UR4, UR7, UPT ;  /* 0x000000070400728c */ /* 0x000fe4000bf06270 */
[----:B------:R-:W-:Y:S02]  /*16a0*/  UIMAD UR27, UR14, UR12, UR27 ;  /* 0x0000000c0e1b72a4 */ /* 0x000fe4000f8e021b */
[----:B------:R-:W-:Y:S01]  /*16b0*/  UISETP.GE.OR UP0, UPT, UR5, UR11, UP0 ;  /* 0x0000000b0500728c */ /* 0x000fe20008706670 */
[----:B------:R-:W-:Y:S01]  /*16c0*/  UMOV UR7, UR17 ;  /* 0x0000001100077c82 */ /* 0x000fe20008000000 */
[----:B------:R-:W-:-:S02]  /*16d0*/  UIADD3 UR11, UPT, UPT, -UR4, URZ, URZ ;  /* 0x000000ff040b7290 */ /* 0x000fc4000fffe1ff */
[----:B------:R-:W-:Y:S02]  /*16e0*/  USHF.R.U32.HI UR7, URZ, UR9, UR7 ;  /* 0x00000009ff077299 */ /* 0x000fe40008011607 */
[----:B------:R-:W-:Y:S02]  /*16f0*/  UIMAD UR11, UR18, UR11, UR26 ;  /* 0x0000000b120b72a4 */ /* 0x000fe4000f8e021a */
[----:B------:R-:W-:-:S03]  /*1700*/  USEL UR7, UR4, UR7, !UP2 ;  /* 0x0000000704077287 */ /* 0x000fc6000d000000 */
[----:B------:R-:W-:Y:S02]  /*1710*/  @!UP0 UMOV UR8, UR13 ;  /* 0x0000000d00088c82 */ /* 0x000fe40008000000 */
[----:B------:R-:W-:Y:S02]  /*1720*/  @!UP0 USHF.R.U32.HI UR8, URZ, UR9, UR8 ;  /* 0x00000009ff088299 */ /* 0x000fe40008011608 */
[----:B------:R-:W-:Y:S02]  /*1730*/  UIADD3 UR9, UPT, UPT, -UR7, URZ, URZ ;  /* 0x000000ff07097290 */ /* 0x000fe4000fffe1ff */
[----:B------:R-:W-:Y:S02]  /*1740*/  @!UP0 USEL UR8, UR5, UR8, !UP2 ;  /* 0x0000000805088287 */ /* 0x000fe4000d000000 */
[----:B------:R-:W-:Y:S02]  /*1750*/  UIMAD UR9, UR23, UR9, UR4 ;  /* 0x00000009170972a4 */ /* 0x000fe4000f8e0204 */
[----:B------:R-:W-:-:S02]  /*1760*/  @!UP0 UIADD3 UR7, UPT, UPT, UR7, -UR8, URZ ;  /* 0x8000000807078290 */ /* 0x000fc4000fffe0ff */
[----:B------:R-:W-:Y:S02]  /*1770*/  @!UP0 UIMAD UR6, UR9, UR6, UR8 ;  /* 0x00000006090682a4 */ /* 0x000fe4000f8e0208 */
[----:B------:R-:W-:-:S04]  /*1780*/  @!UP0 UIMAD UR4, UR7, UR23, UR5 ;  /* 0x00000017070482a4 */ /* 0x000fc8000f8e0205 */
[----:B------:R-:W-:Y:S01]  /*1790*/  UIMAD UR26, UR4, UR18, UR11 ;  /* 0x00000012041a72a4 */ /* 0x000fe2000f8e020b */
[----:B------:R-:W-:Y:S02]  /*17a0*/  @!UP0 UMOV UR5, UR6 ;  /* 0x0000000600058c82 */ /* 0x000fe40008000000 */
[----:B------:R-:W-:-:S12]  /*17b0*/  UIMAD UR27, UR5, UR14, UR27 ;  /* 0x0000000e051b72a4 */ /* 0x000fd8000f8e021b */
.L_x_19:
[----:B------:R-:W-:-:S09]  /*17c0*/  UISETP.NE.AND UP0, UPT, UR24, 0x1, UPT ;  /* 0x000000011800788c */ /* 0x000fd2000bf05270 */
[----:B------:R-:W-:Y:S05]  /*17d0*/  BRA.U UP0, `(.L_x_20) ;  /* 0x0000000100407547 */ /* 0x000fea000b800000 */
[----:B------:R-:W2:Y:S01]  /*17e0*/  LDCU.128 UR16, c[0x0][0xf10] ;  /* 0x0001e200ff1077ac */ /* 0x000ea20008000c00 */
[----:B------:R-:W3:Y:S01]  /*17f0*/  LDCU UR8, c[0x0][0xf0c] ;  /* 0x0001e180ff0877ac */ /* 0x000ee20008000800 */
[----:B------:R-:W4:Y:S01]  /*1800*/  LDCU UR9, c[0x0][0xf20] ;  /* 0x0001e400ff0977ac */ /* 0x000f220008000800 */
[----:B--2---:R-:W-:Y:S02]  /*1810*/  UIMAD.WIDE.U32 UR4, UR27, UR16, URZ ;  /* 0x000000101b0472a5 */ /* 0x004fe4000f8e00ff */
[----:B------:R-:W-:Y:S02]  /*1820*/  UIMAD.WIDE.U32 UR6, UR26, UR19, URZ ;  /* 0x000000131a0672a5 */ /* 0x000fe4000f8e00ff */
[----:B---3--:R-:W-:Y:S02]  /*1830*/  UISETP.NE.AND UP0, UPT, UR8, 0x1, UPT ;  /* 0x000000010800788c */ /* 0x008fe4000bf05270 */
[----:B------:R-:W-:-:S03]  /*1840*/  USHF.R.U32.HI UR5, URZ, UR17, UR5 ;  /* 0x00000011ff057299 */ /* 0x000fc60008011605 */
[----:B------:R-:W-:Y:S01]  /*1850*/  UMOV UR4, UR7 ;  /* 0x0000000700047c82 */ /* 0x000fe20008000000 */
[----:B------:R-:W-:Y:S02]  /*1860*/  USEL UR5, UR27, UR5, !UP0 ;  /* 0x000000051b057287 */ /* 0x000fe4000c000000 */
[----:B------:R-:W-:Y:S02]  /*1870*/  UISETP.NE.AND UP0, UPT, UR18, 0x1, UPT ;  /* 0x000000011200788c */ /* 0x000fe4000bf05270 */
[----:B----4-:R-:W-:-:S04]  /*1880*/  USHF.R.U32.HI UR4, URZ, UR9, UR4 ;  /* 0x00000009ff047299 */ /* 0x010fc80008011604 */
[----:B------:R-:W-:-:S04]  /*1890*/  USEL UR4, UR26, UR4, !UP0 ;  /* 0x000000041a047287 */ /* 0x000fc8000c000000 */
[----:B------:R-:W-:Y:S02]  /*18a0*/  UIADD3 UR6, UPT, UPT, UR5, -UR4, URZ ;  /* 0x8000000405067290 */ /* 0x000fe4000fffe0ff */
[----:B------:R-:W-:Y:S02]  /*18b0*/  UIADD3 UR4, UPT, UPT, -UR5, UR4, URZ ;  /* 0x0000000405047290 */ /* 0x000fe4000fffe1ff */
[----:B------:R-:W-:Y:S02]  /*18c0*/  UIMAD UR26, UR6, UR18, UR26 ;  /* 0x00000012061a72a4 */ /* 0x000fe4000f8e021a */
[----:B------:R-:W-:-:S12]  /*18d0*/  UIMAD UR27, UR4, UR8, UR27 ;  /* 0x00000008041b72a4 */ /* 0x000fd8000f8e021b */
.L_x_20:
[----:B------:R-:W-:Y:S01]  /*18e0*/  UISETP.NE.AND UP0, UPT, UR22, 0x2, UPT ;  /* 0x000000021600788c */ /* 0x000fe2000bf05270 */
[----:B------:R-:W-:Y:S09]  /*18f0*/  BRA.U !UP6, `(.L_x_21) ;  /* 0x000000010e0c7547 */ /* 0x000ff2000b800000 */
[----:B------:R-:W-:Y:S01]  /*1900*/  UCGABAR_WAIT ;  /* 0x0000000000007dc7 */ /* 0x000fe20008000000 */
[----:B------:R-:W-:Y:S01]  /*1910*/  CCTL.IVALL ;  /* 0x00000000ff00798f */ /* 0x000fe20002000000 */
[----:B------:R-:W-:Y:S05]  /*1920*/  BRA `(.L_x_22) ;  /* 0x0000000000047947 */ /* 0x000fea0003800000 */
.L_x_21:
[----:B------:R-:W-:Y:S06]  /*1930*/  BAR.SYNC.DEFER_BLOCKING 0x0 ;  /* 0x0000000000007b1d */ /* 0x000fec0000010000 */
.L_x_22:
[----:B------:R-:W-:Y:S05]  /*1940*/  BRA.U UP0, `(.L_x_23) ;  /* 0x0000001d00287547 */ /* 0x000fea000b800000 */
[----:B------:R-:W2:Y:S01]  /*1950*/  LDCU UR6, c[0x0][0x38c] ;  /* 0x00007180ff0677ac */ /* 0x000ea20008000800 */
[----:B------:R-:W-:Y:S01]  /*1960*/  PLOP3.LUT P2, PT, PT, PT, UP3, 0x80, 0x8 ;  /* 0x000000000008781c */ /* 0x000fe20003f4f038 */
[----:B------:R-:W-:Y:S01]  /*1970*/  IMAD.MOV.U32 R12, RZ, RZ, 0x1 ;  /* 0x00000001ff0c7424 */ /* 0x000fe200078e00ff */
[----:B------:R-:W-:Y:S01]  /*1980*/  ISETP.EQ.OR P3, PT, R0, RZ, P4 ;  /* 0x000000ff0000720c */ /* 0x000fe20002762670 */
[----:B------:R-:W-:Y:S01]  /*1990*/  UISETP.NE.AND UP1, UPT, UR22, URZ, UPT ;  /* 0x000000ff1600728c */ /* 0x000fe2000bf25270 */
[----:B------:R-:W-:Y:S01]  /*19a0*/  PLOP3.LUT P2, PT, P2, PT, PT, 0x8, 0x80 ;  /* 0x000000000080781c */ /* 0x000fe2000174e170 */
[----:B------:R-:W-:Y:S01]  /*19b0*/  USEL UR45, URZ, 0x1, UP4 ;  /* 0x00000001ff2d7887 */ /* 0x000fe2000a000000 */
[----:B------:R-:W-:Y:S01]  /*19c0*/  CS2R R10, SRZ ;  /* 0x00000000000a7805 */ /* 0x000fe2000001ff00 */
[----:B------:R-:W-:Y:S01]  /*19d0*/  IMAD.MOV.U32 R9, RZ, RZ, RZ ;  /* 0x000000ffff097224 */ /* 0x000fe200078e00ff */
[----:B------:R-:W3:Y:S01]  /*19e0*/  LDCU UR51, c[0x0][0x370] ;  /* 0x00006e00ff3377ac */ /* 0x000ee20008000800 */
[----:B------:R-:W-:Y:S01]  /*19f0*/  IMAD.MOV.U32 R8, RZ, RZ, 0x1 ;  /* 0x00000001ff087424 */ /* 0x000fe200078e00ff */
[----:B------:R-:W4:Y:S01]  /*1a00*/  LDCU.64 UR30, c[0x0][0x348] ;  /* 0x00006900ff1e77ac */ /* 0x000f220008000a00 */
[----:B------:R-:W1:Y:S01]  /*1a10*/  LDCU UR50, c[0x0][0x374] ;  /* 0x00006e80ff3277ac */ /* 0x000e620008000800 */
[----:B--2---:R-:W-:-:S02]  /*1a20*/  UIADD3 UR5, UPT, UPT, UR6, 0x7f, URZ ;  /* 0x0000007f06057890 */ /* 0x004fc4000fffe0ff */
[----:B------:R-:W-:Y:S02]  /*1a30*/  UIADD3 UR56, UPT, UPT, UR6, 0xfe, URZ ;  /* 0x000000fe06387890 */ /* 0x000fe4000fffe0ff */
[----:B------:R-:W-:Y:S02]  /*1a40*/  USHF.R.S32.HI UR4, URZ, 0x1f, UR5 ;  /* 0x0000001fff047899 */ /* 0x000fe40008011405 */
[----:B------:R-:W-:Y:S02]  /*1a50*/  USEL UR45, UR45, 0x2, UP1 ;  /* 0x000000022d2d7887 */ /* 0x000fe40008800000 */
[----:B------:R-:W-:Y:S02]  /*1a60*/  ULEA.HI UR4, UR4, UR5, URZ, 0x7 ;  /* 0x0000000504047291 */ /* 0x000fe4000f8f38ff */
[----:B------:R-:W-:Y:S02]  /*1a70*/  USHF.L.U32 UR5, UR49, 0x3, URZ ;  /* 0x0000000331057899 */ /* 0x000fe400080006ff */
[----:B------:R-:W-:-:S02]  /*1a80*/  USHF.R.S32.HI UR53, URZ, 0x7, UR4 ;  /* 0x00000007ff357899 */ /* 0x000fc40008011404 */
[----:B------:R-:W-:Y:S02]  /*1a90*/  UIADD3 UR4, UPT, UPT, UR6, -0x1, URZ ;  /* 0xffffffff06047890 */ /* 0x000fe4000fffe0ff */
[----:B------:R-:W-:Y:S02]  /*1aa0*/  UISETP.LT.U32.AND UP0, UPT, UR53, 0x10, UPT ;  /* 0x000000103500788c */ /* 0x000fe4000bf01070 */
[----:B------:R-:W-:Y:S02]  /*1ab0*/  UISETP.GE.U32.AND UP2, UPT, UR4, -0xff, UPT ;  /* 0xffffff010400788c */ /* 0x000fe4000bf46070 */
[----:B------:R-:W-:Y:S02]  /*1ac0*/  USEL UR52, UR53, 0x10, UP0 ;  /* 0x0000001035347887 */ /* 0x000fe40008000000 */
[----:B------:R-:W-:Y:S02]  /*1ad0*/  ULOP3.LUT UR55, UR5, 0x38, URZ, 0xe2, !UPT ;  /* 0x0000003805377892 */ /* 0x000fe4000f8ee2ff */
[----:B------:R-:W-:-:S02]  /*1ae0*/  UIADD3 UR37, UPT, UPT, UR52, -0x1, URZ ;  /* 0xffffffff34257890 */ /* 0x000fc4000fffe0ff */
[----:B------:R-:W-:Y:S01]  /*1af0*/  UIADD3 UR54, UPT, UPT, UR53, -UR52, URZ ;  /* 0x8000003435367290 */ /* 0x000fe2000fffe0ff */
[----:B------:R-:W-:Y:S02]  /*1b00*/  UMOV UR14, URZ ;  /* 0x000000ff000e7c82 */ /* 0x000fe40008000000 */
[----:B------:R-:W-:-:S04]  /*1b10*/  @UP2 UIADD3 UR37, UPT, UPT, UR52, URZ, URZ ;  /* 0x000000ff34252290 */ /* 0x000fc8000fffe0ff */
[----:B-1-34-:R-:W-:-:S12]  /*1b20*/  UIADD3 UR37, UPT, UPT, UR37, 0x1, URZ ;  /* 0x0000000125257890 */ /* 0x01afd8000fffe0ff */
.L_x_47:
[----:B------:R-:W-:Y:S01]  /*1b30*/  UISETP.NE.AND UP0, UPT, UR49, URZ, UPT ;  /* 0x000000ff3100728c */ /* 0x000fe2000bf05270 */
[----:B------:R-:W1:Y:S08]  /*1b40*/  S2UR UR49, SR_CgaCtaId ;  /* 0x00000000003179c3 */ /* 0x000e700000008800 */
[----:B---3--:R-:W-:Y:S05]  /*1b50*/  BRA.U UP0, `(.L_x_24) ;  /* 0x0000000100347547 */ /* 0x008fea000b800000 */
[----:B------:R-:W2:Y:S01]  /*1b60*/  S2R R0, SR_CgaCtaId ;  /* 0x0000000000007919 */ /* 0x000ea20000008800 */
[----:B------:R-:W-:-:S04]  /*1b70*/  MOV R2, 0x400 ;  /* 0x0000040000027802 */ /* 0x000fc80000000f00 */
[----:B--2---:R-:W-:Y:S02]  /*1b80*/  LEA R0, R0, R2, 0x18 ;  /* 0x0000000200007211 */ /* 0x004fe400078ec0ff */
[----:B------:R-:W-:-:S03]  /*1b90*/  SHF.L.U32 R2, R8, 0x1f, RZ ;  /* 0x0000001f08027819 */ /* 0x000fc600000006ff */
[----:B------:R-:W-:-:S04]  /*1ba0*/  IMAD R0, R9, 0x8, R0 ;  /* 0x0000000809007824 */ /* 0x000fc800078e0200 */
[----:B------:R-:W2:Y:S02]  /*1bb0*/  SYNCS.PHASECHK.TRANS64.TRYWAIT P0, [R0+URZ+0x190], R2 ;  /* 0x00019002000075a7 */ /* 0x000ea400080011ff */
[----:B--2---:R-:W-:Y:S05]  /*1bc0*/  @!P0 BRA `(.L_x_25) ;  /* 0x0000009c00a08947 */ /* 0x004fea0003800000 */
.L_x_169:
[----:B------:R-:W-:Y:S01]  /*1bd0*/  VIADD R9, R9, 0x1 ;  /* 0x0000000109097836 */ /* 0x000fe20000000000 */
[----:B------:R2:W-:Y:S04]  /*1be0*/  SYNCS.ARRIVE.TRANS64.A1T0 RZ, [R0+URZ+0x180], RZ ;  /* 0x000180ff00ff79a7 */ /* 0x0005e800081000ff */
[----:B------:R-:W-:-:S04]  /*1bf0*/  ISETP.NE.AND P0, PT, R9, 0x2, PT ;  /* 0x000000020900780c */ /* 0x000fc80003f05270 */
[----:B------:R-:W-:Y:S02]  /*1c00*/  SEL R9, R9, RZ, P0 ;  /* 0x000000ff09097207 */ /* 0x000fe40000000000 */
[----:B--2---:R-:W-:-:S04]  /*1c10*/  SEL R0, RZ, 0x1, P0 ;  /* 0x00000001ff007807 */ /* 0x004fc80000000000 */
[----:B------:R-:W-:-:S07]  /*1c20*/  LOP3.LUT R8, R8, R0, RZ, 0x3c, !PT ;  /* 0x0000000008087212 */ /* 0x000fce00078e3cff */
.L_x_24:
[----:B------:R-:W-:Y:S01]  /*1c30*/  UMOV UR5, 0x400 ;  /* 0x0000040000057882 */ /* 0x000fe20000000000 */
[----:B------:R-:W-:Y:S01]  /*1c40*/  SHF.L.U32 R0, R12, 0x1f, RZ ;  /* 0x0000001f0c007819 */ /* 0x000fe200000006ff */
[----:B-1----:R-:W-:Y:S02]  /*1c50*/  ULEA UR5, UR49, UR5, 0x18 ;  /* 0x0000000531057291 */ /* 0x002fe4000f8ec0ff */
[----:B------:R-:W-:Y:S02]  /*1c60*/  UISETP.GE.U32.AND UP0, UPT, UR56, 0xff, UPT ;  /* 0x000000ff3800788c */ /* 0x000fe4000bf06070 */
[----:B------:R-:W-:Y:S02]  /*1c70*/  ULEA UR4, UR14, UR5, 0x3 ;  /* 0x000000050e047291 */ /* 0x000fe4000f8e18ff */
[----:B------:R-:W-:Y:S02]  /*1c80*/  ULEA.HI UR11, UR26, UR26, URZ, 0x1 ;  /* 0x0000001a1a0b7291 */ /* 0x000fe4000f8f08ff */
[----:B------:R-:W-:-:S02]  /*1c90*/  USHF.L.U32 UR43, UR27, 0x7, URZ ;  /* 0x000000071b2b7899 */ /* 0x000fc400080006ff */
[----:B------:R-:W-:Y:S02]  /*1ca0*/  ULEA UR35, UR26, UR55, 0x6 ;  /* 0x000000371a237291 */ /* 0x000fe4000f8e30ff */
[----:B------:R-:W-:Y:S01]  /*1cb0*/  USHF.R.S32.HI UR11, URZ, 0x1, UR11 ;  /* 0x00000001ff0b7899 */ /* 0x000fe2000801140b */
[----:B------:R1:W2:Y:S01]  /*1cc0*/  SYNCS.PHASECHK.TRANS64.TRYWAIT P1, [UR4+0x80], R0 ;  /* 0x00008000ff0075a7 */ /* 0x0002a20008021104 */
[----:B------:R-:W-:Y:S01]  /*1cd0*/  UMOV UR20, URZ ;  /* 0x000000ff00147c82 */ /* 0x000fe20008000000 */
[----:B------:R-:W-:Y:S09]  /*1ce0*/  BRA.U !UP0, `(.L_x_26) ;  /* 0x0000000508107547 */ /* 0x000ff2000b800000 */
[----:B------:R-:W-:Y:S01]  /*1cf0*/  UMOV UR4, UR14 ;  /* 0x0000000e00047c82 */ /* 0x000fe20008000000 */
[----:B------:R-:W-:-:S05]  /*1d00*/  UMOV UR28, URZ ;  /* 0x000000ff001c7c82 */ /* 0x000fca0008000000 */
.L_x_34:
[----:B------:R-:W-:Y:S01]  /*1d10*/  ULEA UR41, UR4, UR5, 0x3 ;  /* 0x0000000504297291 */ /* 0x000fe2000f8e18ff */
[----:B--2---:R-:W-:Y:S01]  /*1d20*/  @!P4 MOV R2, 0x3400 ;  /* 0x000034000002c802 */ /* 0x004fe20000000f00 */
[----:B--23--:R-:W-:Y:S10]  /*1d30*/  @P1 BRA `(.L_x_27) ;  /* 0x00000000000c1947 */ /* 0x00cff40003800000 */
[----:B------:R-:W-:-:S04]  /*1d40*/  SHF.L.U32 R3, R12, 0x1f, RZ ;  /* 0x0000001f0c037819 */ /* 0x000fc800000006ff */
[----:B------:R-:W2:Y:S02]  /*1d50*/  SYNCS.PHASECHK.TRANS64.TRYWAIT P0, [UR41+0x80], R3 ;  /* 0x00008003ff0075a7 */ /* 0x000ea40008001129 */
[----:B--2---:R-:W-:Y:S05]  /*1d60*/  @!P0 BRA `(.L_x_28) ;  /* 0x0000009c004c8947 */ /* 0x004fea0003800000 */
.L_x_27:
[----:B------:R2:W-:Y:S01]  /*1d70*/  @!P4 SYNCS.ARRIVE.TRANS64 RZ, [UR41], R2 ;  /* 0x00000002ffffc9a7 */ /* 0x0005e20008000029 */
[----:B------:R-:W-:-:S04]  /*1d80*/  ULOP3.LUT UR6, UR45, 0x2, URZ, 0xfc, !UPT ;  /* 0x000000022d067892 */ /* 0x000fc8000f8efcff */
[----:B------:R-:W-:-:S09]  /*1d90*/  UISETP.NE.AND UP0, UPT, UR6, 0x2, UPT ;  /* 0x000000020600788c */ /* 0x000fd2000bf05270 */
[----:B------:R-:W-:Y:S05]  /*1da0*/  BRA.U UP0, `(.L_x_29) ;  /* 0x0000000100047547 */ /* 0x000fea000b800000 */
[----:B------:R-:W-:Y:S05]  /*1db0*/  BPT.TRAP 0x1 ;  /* 0x000000040000795c */ /* 0x000fea0000300000 */
.L_x_29:
[----:B------:R-:W-:Y:S04]  /*1dc0*/  BSSY.RECONVERGENT B0, `(.L_x_30) ;  /* 0x0000003000007945 */ /* 0x000fe80003800200 */
[----:B------:R-:W-:Y:S05]  /*1dd0*/  @P3 BRA `(.L_x_31) ;  /* 0x0000000000043947 */ /* 0x000fea0003800000 */
[----:B------:R-:W-:Y:S05]  /*1de0*/  BPT.TRAP 0x1 ;  /* 0x000000040000795c */ /* 0x000fea0000300000 */
.L_x_31:
[----:B------:R-:W-:Y:S05]  /*1df0*/  BSYNC.RECONVERGENT B0 ;  /* 0x0000000000007941 */ /* 0x000fea0003800200 */
.L_x_30:
[----:B------:R-:W-:Y:S01]  /*1e00*/  UIADD3 UR6, UPT, UPT, UR4, 0x1, URZ ;  /* 0x0000000104067890 */ /* 0x000fe2000fffe0ff */
[----:B------:R-:W-:Y:S01]  /*1e10*/  BSSY.RECONVERGENT B0, `(.L_x_32) ;  /* 0x000002c000007945 */ /* 0x000fe20003800200 */
[----:B------:R-:W-:Y:S02]  /*1e20*/  ELECT P0, URZ, PT ;  /* 0x0000000000ff782f */ /* 0x000fe40003800000 */
[----:B------:R-:W-:-:S04]  /*1e30*/  UISETP.NE.AND UP0, UPT, UR6, 0x10, UPT ;  /* 0x000000100600788c */ /* 0x000fc8000bf05270 */
[----:B------:R-:W-:Y:S02]  /*1e40*/  USEL UR7, URZ, 0x1, UP0 ;  /* 0x00000001ff077887 */ /* 0x000fe40008000000 */
[----:B------:R-:W-:-:S04]  /*1e50*/  USEL UR14, UR6, URZ, UP0 ;  /* 0x000000ff060e7287 */ /* 0x000fc80008000000 */
[----:B------:R-:W-:Y:S01]  /*1e60*/  ULEA UR6, UR14, UR5, 0x3 ;  /* 0x000000050e067291 */ /* 0x000fe2000f8e18ff */
[----:B------:R-:W-:-:S04]  /*1e70*/  LOP3.LUT R12, R12, UR7, RZ, 0x3c, !PT ;  /* 0x000000070c0c7c12 */ /* 0x000fc8000f8e3cff */
[----:B-1----:R-:W-:-:S04]  /*1e80*/  SHF.L.U32 R0, R12, 0x1f, RZ ;  /* 0x0000001f0c007819 */ /* 0x002fc800000006ff */
[----:B------:R1:W3:Y:S01]  /*1e90*/  SYNCS.PHASECHK.TRANS64.TRYWAIT P1, [UR6+0x80], R0 ;  /* 0x00008000ff0075a7 */ /* 0x0002e20008021106 */
[----:B------:R-:W-:Y:S05]  /*1ea0*/  @!P0 BRA `(.L_x_33) ;  /* 0x0000000000888947 */ /* 0x000fea0003800000 */
[----:B------:R-:W-:Y:S02]  /*1eb0*/  USHF.L.U32 UR24, UR4, 0x9, URZ ;  /* 0x0000000904187899 */ /* 0x000fe400080006ff */
[----:B------:R-:W-:Y:S02]  /*1ec0*/  ULEA UR40, UR4, UR5, 0xd ;  /* 0x0000000504287291 */ /* 0x000fe4000f8e68ff */
[----:B------:R-:W-:Y:S02]  /*1ed0*/  UIADD3 UR20, UP3, UPT, UR30, 0x80, URZ ;  /* 0x000000801e147890 */ /* 0x000fe4000ff7e0ff */
[----:B------:R-:W-:Y:S02]  /*1ee0*/  ULEA UR32, UR4, UR15, 0xc ;  /* 0x0000000f04207291 */ /* 0x000fe4000f8e60ff */
[----:B------:R-:W-:Y:S02]  /*1ef0*/  UIADD3 UR18, UP2, UPT, UR30, 0x180, URZ ;  /* 0x000001801e127890 */ /* 0x000fe4000ff5e0ff */
[----:B------:R-:W-:-:S02]  /*1f00*/  UIADD3 UR16, UP1, UPT, UR30, 0x280, URZ ;  /* 0x000002801e107890 */ /* 0x000fc4000ff3e0ff */
[----:B------:R-:W-:Y:S02]  /*1f10*/  UIADD3 UR6, UP0, UPT, UR30, 0x380, URZ ;  /* 0x000003801e067890 */ /* 0x000fe4000ff1e0ff */
[----:B------:R-:W-:Y:S02]  /*1f20*/  ULOP3.LUT UR8, UR24, UR38, URZ, 0xfc, !UPT ;  /* 0x0000002618087292 */ /* 0x000fe4000f8efcff */
[----:B------:R-:W-:Y:S02]  /*1f30*/  USHF.L.U32 UR42, UR28, 0x7, URZ ;  /* 0x000000071c2a7899 */ /* 0x000fe400080006ff */
[----:B------:R-:W-:Y:S02]  /*1f40*/  UIADD3.X UR21, UPT, UPT, URZ, UR31, URZ, UP3, !UPT ;  /* 0x0000001fff157290 */ /* 0x000fe40009ffe4ff */
[----:B------:R-:W-:Y:S02]  /*1f50*/  UIADD3 UR40, UPT, UPT, UR40, 0x3300, URZ ;  /* 0x0000330028287890 */ /* 0x000fe4000fffe0ff */
[----:B------:R-:W-:-:S02]  /*1f60*/  UIADD3.X UR19, UPT, UPT, URZ, UR31, URZ, UP2, !UPT ;  /* 0x0000001fff137290 */ /* 0x000fc400097fe4ff */
[----:B------:R-:W-:Y:S02]  /*1f70*/  UIADD3 UR32, UPT, UPT, UR5, 0x23300, UR32 ;  /* 0x0002330005207890 */ /* 0x000fe4000fffe020 */
[----:B------:R-:W-:Y:S02]  /*1f80*/  UIADD3.X UR17, UPT, UPT, URZ, UR31, URZ, UP1, !UPT ;  /* 0x0000001fff117290 */ /* 0x000fe40008ffe4ff */
[----:B------:R-:W-:Y:S02]  /*1f90*/  UIADD3 UR24, UPT, UPT, UR5, 0x33300, UR24 ;  /* 0x0003330005187890 */ /* 0x000fe4000fffe018 */
[----:B------:R-:W-:Y:S02]  /*1fa0*/  UIADD3.X UR7, UPT, UPT, URZ, UR31, URZ, UP0, !UPT ;  /* 0x0000001fff077290 */ /* 0x000fe400087fe4ff */
[----:B------:R-:W-:Y:S01]  /*1fb0*/  UIADD3 UR8, UPT, UPT, UR5, 0x35300, UR8 ;  /* 0x0003530005087890 */ /* 0x000fe2000fffe008 */
[----:B------:R-:W-:Y:S01]  /*1fc0*/  UMOV UR22, 0x0 ;  /* 0x0000000000167882 */ /* 0x000fe20000000000 */
[----:B------:R-:W-:Y:S01]  /*1fd0*/  UMOV UR23, 0x10000000 ;  /* 0x1000000000177882 */ /* 0x000fe20000000000 */
[----:B------:R-:W-:Y:S01]  /*1fe0*/  UMOV UR46, 0xff0000 ;  /* 0x00ff0000002e7882 */ /* 0x000fe20000000000 */
[----:B------:R-:W-:Y:S01]  /*1ff0*/  UMOV UR33, UR41 ;  /* 0x0000002900217c82 */ /* 0x000fe20008000000 */
[----:B------:R-:W-:Y:S01]  /*2000*/  UMOV UR36, UR44 ;  /* 0x0000002c00247c82 */ /* 0x000fe20008000000 */
[----:B------:R-:W-:Y:S01]  /*2010*/  UMOV UR34, UR42 ;  /* 0x0000002a00227c82 */ /* 0x000fe20008000000 */
[----:B------:R-:W-:Y:S01]  /*2020*/  UMOV UR26, URZ ;  /* 0x000000ff001a7c82 */ /* 0x000fe20008000000 */
[----:B------:R-:W-:Y:S01]  /*2030*/  UMOV UR25, UR41 ;  /* 0x0000002900197c82 */ /* 0x000fe20008000000 */
[----:B------:R-:W-:Y:S01]  /*2040*/  UMOV UR29, UR44 ;  /* 0x0000002c001d7c82 */ /* 0x000fe20008000000 */
[----:B------:R4:W-:Y:S01]  /*2050*/  UTMALDG.3D [UR40], [UR20], desc[UR22] ;  /* 0x00001628140075b4 */ /* 0x0009e20008011000 */
[----:B------:R-:W-:Y:S01]  /*2060*/  UMOV UR9, UR41 ;  /* 0x0000002900097c82 */ /* 0x000fe20008000000 */
[----:B------:R-:W-:Y:S01]  /*2070*/  UMOV UR12, UR28 ;  /* 0x0000001c000c7c82 */ /* 0x000fe20008000000 */
[----:B------:R-:W-:Y:S01]  /*2080*/  UMOV UR13, UR44 ;  /* 0x0000002c000d7c82 */ /* 0x000fe20008000000 */
[----:B------:R4:W-:Y:S01]  /*2090*/  UTMALDG.3D.MULTICAST [UR32], [UR18], UR46, desc[UR22] ;  /* 0x00001620120073b4 */ /* 0x0009e2000801182e */
[----:B------:R4:W-:Y:S01]  /*20a0*/  UTMALDG.4D [UR24], [UR16], desc[UR22] ;  /* 0x00001618100075b4 */ /* 0x0009e20008019000 */
[----:B------:R4:W-:Y:S02]  /*20b0*/  UTMALDG.4D.MULTICAST [UR8], [UR6], UR46, desc[UR22] ;  /* 0x00001608060073b4 */ /* 0x0009e4000801982e */
[----:B----4-:R-:W-:Y:S01]  /*20c0*/  NOP ;  /* 0x0000000000007918 */ /* 0x010fe20000000000 */
.L_x_33:
[----:B------:R-:W-:Y:S05]  /*20d0*/  BSYNC.RECONVERGENT B0 ;  /* 0x0000000000007941 */ /* 0x000fea0003800200 */
.L_x_32:
[----:B------:R-:W-:Y:S01]  /*20e0*/  UIADD3 UR28, UPT, UPT, UR28, 0x1, URZ ;  /* 0x000000011c1c7890 */ /* 0x000fe2000fffe0ff */
[----:B------:R-:W-:Y:S01]  /*20f0*/  UMOV UR4, UR14 ;  /* 0x0000000e00047c82 */ /* 0x000fe20008000000 */
[----:B------:R-:W-:Y:S02]  /*2100*/  UMOV UR20, UR37 ;  /* 0x0000002500147c82 */ /* 0x000fe40008000000 */
[----:B------:R-:W-:-:S09]  /*2110*/  UISETP.NE.AND UP0, UPT, UR28, UR37, UPT ;  /* 0x000000251c00728c */ /* 0x000fd2000bf05270 */
[----:B------:R-:W-:Y:S05]  /*2120*/  BRA.U UP0, `(.L_x_34) ;  /* 0xfffffff900f87547 */ /* 0x000fea000b83ffff */
.L_x_26:
[----:B------:R-:W-:Y:S01]  /*2130*/  ULEA UR4, UR14, UR5, 0x3 ;  /* 0x000000050e047291 */ /* 0x000fe2000f8e18ff */
[----:B-1----:R-:W-:Y:S01]  /*2140*/  SHF.L.U32 R0, R12, 0x1f, RZ ;  /* 0x0000001f0c007819 */ /* 0x002fe200000006ff */
[----:B------:R-:W-:Y:S01]  /*2150*/  @!P2 SYNCS.ARRIVE.TRANS64.A1T0 RZ, [UR5+0x138], RZ ;  /* 0x000138ffffffa9a7 */ /* 0x000fe20008100005 */
[----:B------:R-:W-:-:S06]  /*2160*/  UISETP.GT.AND UP0, UPT, UR53, UR52, UPT ;  /* 0x000000343500728c */ /* 0x000fcc000bf04270 */
[----:B--23--:R1:W2:Y:S03]  /*2170*/  SYNCS.PHASECHK.TRANS64.TRYWAIT P1, [UR4+0x80], R0 ;  /* 0x00008000ff0075a7 */ /* 0x00c2a60008021104 */
[----:B------:R-:W-:Y:S05]  /*2180*/  BRA.U !UP0, `(.L_x_35) ;  /* 0x0000000508107547 */ /* 0x000fea000b800000 */
[----:B------:R-:W-:Y:S01]  /*2190*/  UIADD3 UR26, UPT, UPT, UR54, UR20, URZ ;  /* 0x00000014361a7290 */ /* 0x000fe2000fffe0ff */
[----:B------:R-:W-:-:S11]  /*21a0*/  UMOV UR4, UR14 ;  /* 0x0000000e00047c82 */ /* 0x000fd60008000000 */
.L_x_43:
[----:B------:R-:W-:Y:S01]  /*21b0*/  ULEA UR41, UR4, UR5, 0x3 ;  /* 0x0000000504297291 */ /* 0x000fe2000f8e18ff */
[----:B--2---:R-:W-:Y:S01]  /*21c0*/  @!P4 MOV R2, 0x3400 ;  /* 0x000034000002c802 */ /* 0x004fe20000000f00 */
[----:B--23--:R-:W-:Y:S10]  /*21d0*/  @P1 BRA `(.L_x_36) ;  /* 0x00000000000c1947 */ /* 0x00cff40003800000 */
[----:B------:R-:W-:-:S04]  /*21e0*/  SHF.L.U32 R3, R12, 0x1f, RZ ;  /* 0x0000001f0c037819 */ /* 0x000fc800000006ff */
[----:B------:R-:W2:Y:S02]  /*21f0*/  SYNCS.PHASECHK.TRANS64.TRYWAIT P0, [UR41+0x80], R3 ;  /* 0x00008003ff0075a7 */ /* 0x000ea40008001129 */
[----:B--2---:R-:W-:Y:S05]  /*2200*/  @!P0 BRA `(.L_x_37) ;  /* 0x00000098003c8947 */ /* 0x004fea0003800000 */
.L_x_36:
[----:B------:R2:W-:Y:S01]  /*2210*/  @!P4 SYNCS.ARRIVE.TRANS64 RZ, [UR41], R2 ;  /* 0x00000002ffffc9a7 */ /* 0x0005e20008000029 */
[----:B------:R-:W-:-:S04]  /*2220*/  ULOP3.LUT UR6, UR45, 0x2, URZ, 0xfc, !UPT ;  /* 0x000000022d067892 */ /* 0x000fc8000f8efcff */
[----:B------:R-:W-:-:S09]  /*2230*/  UISETP.NE.AND UP0, UPT, UR6, 0x2, UPT ;  /* 0x000000020600788c */ /* 0x000fd2000bf05270 */
[----:B------:R-:W-:Y:S05]  /*2240*/  BRA.U UP0, `(.L_x_38) ;  /* 0x0000000100047547 */ /* 0x000fea000b800000 */
[----:B------:R-:W-:Y:S05]  /*2250*/  BPT.TRAP 0x1 ;  /* 0x000000040000795c */ /* 0x000fea0000300000 */
.L_x_38:
[----:B------:R-:W-:Y:S04]  /*2260*/  BSSY.RECONVERGENT B0, `(.L_x_39) ;  /* 0x0000003000007945 */ /* 0x000fe80003800200 */
[----:B------:R-:W-:Y:S05]  /*2270*/  @P3 BRA `(.L_x_40) ;  /* 0x0000000000043947 */ /* 0x000fea0003800000 */
[----:B------:R-:W-:Y:S05]  /*2280*/  BPT.TRAP 0x1 ;  /* 0x000000040000795c */ /* 0x000fea0000300000 */
.L_x_40:
[----:B------:R-:W-:Y:S05]  /*2290*/  BSYNC.RECONVERGENT B0 ;  /* 0x0000000000007941 */ /* 0x000fea0003800200 */
.L_x_39:
        /* <DEDUP_REMOVED lines=26> */
[----:B------:R-:W-:Y:S02]  /*2440*/  UIADD3 UR8, UPT, UPT, UR5, 0x35300, UR8 ;  /* 0x0003530005087890 */ /* 0x000fe4000fffe008 */
[----:B------:R-:W-:Y:S01]  /*2450*/  UIADD3.X UR23, UPT, UPT, URZ, UR31, URZ, UP0, !UPT ;  /* 0x0000001fff177290 */ /* 0x000fe200087fe4ff */
        /* <DEDUP_REMOVED lines=9> */
[----:B------:R-:W-:Y:S01]  /*24f0*/  UMOV UR21, UR44 ;  /* 0x0000002c00157c82 */ /* 0x000fe20008000000 */
[----:B------:R4:W-:Y:S01]  /*2500*/  UTMALDG.3D [UR40], [UR12], desc[UR28] ;  /* 0x00001c280c0075b4 */ /* 0x0009e20008011000 */
[----:B------:R-:W-:Y:S01]  /*2510*/  UMOV UR9, UR41 ;  /* 0x0000002900097c82 */ /* 0x000fe20008000000 */
[----:B------:R1:W-:Y:S01]  /*2520*/  UTMALDG.3D.MULTICAST [UR32], [UR6], UR46, desc[UR28] ;  /* 0x00001c20060073b4 */ /* 0x0003e2000801182e */
[----:B------:R1:W-:Y:S01]  /*2530*/  UTMALDG.4D [UR16], [UR24], desc[UR28] ;  /* 0x00001c10180075b4 */ /* 0x0003e20008019000 */
[----:B----4-:R-:W-:Y:S01]  /*2540*/  UMOV UR12, UR20 ;  /* 0x00000014000c7c82 */ /* 0x010fe20008000000 */
[----:B------:R-:W-:-:S02]  /*2550*/  UMOV UR13, UR44 ;  /* 0x0000002c000d7c82 */ /* 0x000fc40008000000 */
[----:B------:R1:W-:Y:S02]  /*2560*/  UTMALDG.4D.MULTICAST [UR8], [UR22], UR46, desc[UR28] ;  /* 0x00001c08160073b4 */ /* 0x0003e4000801982e */
[----:B-1----:R-:W-:Y:S01]  /*2570*/  NOP ;  /* 0x0000000000007918 */ /* 0x002fe20000000000 */
.L_x_42:
[----:B------:R-:W-:Y:S05]  /*2580*/  BSYNC.RECONVERGENT B0 ;  /* 0x0000000000007941 */ /* 0x000fea0003800200 */
.L_x_41:
[----:B------:R-:W-:Y:S01]  /*2590*/  UIADD3 UR20, UPT, UPT, UR20, 0x1, URZ ;  /* 0x0000000114147890 */ /* 0x000fe2000fffe0ff */
[----:B------:R-:W-:-:S03]  /*25a0*/  UMOV UR4, UR14 ;  /* 0x0000000e00047c82 */ /* 0x000fc60008000000 */
[----:B------:R-:W-:-:S09]  /*25b0*/  UISETP.NE.AND UP0, UPT, UR20, UR26, UPT ;  /* 0x0000001a1400728c */ /* 0x000fd2000bf05270 */
[----:B------:R-:W-:Y:S05]  /*25c0*/  BRA.U UP0, `(.L_x_43) ;  /* 0xfffffff900f87547 */ /* 0x000fea000b83ffff */
.L_x_35:
[C---:B------:R-:W-:Y:S01]  /*25d0*/  LEA R3, R11.reuse, UR5, 0x3 ;  /* 0x000000050b037c11 */ /* 0x040fe2000f8e18ff */
[----:B------:R-:W-:Y:S01]  /*25e0*/  NOP ;  /* 0x0000000000007918 */ /* 0x000fe20000000000 */
[----:B-1----:R-:W-:Y:S02]  /*25f0*/  SHF.L.U32 R0, R10, 0x1f, RZ ;  /* 0x0000001f0a007819 */ /* 0x002fe400000006ff */
[----:B------:R-:W-:Y:S02]  /*2600*/  LEA R4, R11, UR5, 0x4 ;  /* 0x000000050b047c11 */ /* 0x000fe4000f8e20ff */
[----:B------:R-:W1:Y:S02]  /*2610*/  SYNCS.PHASECHK.TRANS64.TRYWAIT P0, [R3+URZ+0x140], R0 ;  /* 0x00014000030075a7 */ /* 0x000e6400080011ff */
[----:B-1----:R-:W-:Y:S05]  /*2620*/  @!P0 BRA `(.L_x_44) ;  /* 0x00000094004c8947 */ /* 0x002fea0003800000 */
.L_x_172:
[----:B------:R-:W4:Y:S01]  /*2630*/  LDS.128 R4, [R4+0x1b0] ;  /* 0x0001b00004047984 */ /* 0x000f220000000c00 */
[----:B------:R-:W-:Y:S01]  /*2640*/  UISETP.GE.AND UP0, UPT, UR39, 0x1, UPT ;  /* 0x000000012700788c */ /* 0x000fe2000bf06270 */
[----:B------:R-:W-:Y:S01]  /*2650*/  @!PT LDS RZ, [RZ] ;  /* 0x00000000fffff984 */ /* 0x000fe20000000800 */
[----:B------:R-:W-:Y:S01]  /*2660*/  @!PT LDS RZ, [RZ] ;  /* 0x00000000fffff984 */ /* 0x000fe20000000800 */
[----:B------:R-:W-:Y:S01]  /*2670*/  @!PT LDS RZ, [RZ] ;  /* 0x00000000fffff984 */ /* 0x000fe20000000800 */
[----:B------:R-:W-:Y:S01]  /*2680*/  @!PT LDS RZ, [RZ] ;  /* 0x00000000fffff984 */ /* 0x000fe20000000800 */
[----:B------:R1:W-:Y:S06]  /*2690*/  MEMBAR.ALL.CTA ;  /* 0x0000000000007992 */ /* 0x0003ec0000008000 */
[----:B-1----:R-:W1:Y:S01]  /*26a0*/  FENCE.VIEW.ASYNC.S ;  /* 0x00000000000073c6 */ /* 0x002e620000000000 */
[----:B----4-:R-:W-:-:S13]  /*26b0*/  LOP3.LUT P0, RZ, R6, 0x1, RZ, 0xc0, !PT ;  /* 0x0000000106ff7812 */ /* 0x010fda000780c0ff */
[----:B-1----:R-:W-:Y:S01]  /*26c0*/  VOTEU.ANY UP1, P0 ;  /* 0x0000000000ff7886 */ /* 0x002fe20000020100 */
[----:B------:R-:W-:-:S13]  /*26d0*/  PLOP3.LUT P0, PT, PT, PT, UP1, 0x80, 0x8 ;  /* 0x000000000008781c */ /* 0x000fda0003f0f018 */
[----:B------:R-:W-:Y:S02]  /*26e0*/  @P0 LOP3.LUT R0, R5, 0xffff, RZ, 0xc0, !PT ;  /* 0x0000ffff05000812 */ /* 0x000fe400078ec0ff */
[----:B--2---:R-:W-:Y:S02]  /*26f0*/  @P0 MOV R2, R4 ;  /* 0x0000000400020202 */ /* 0x004fe40000000f00 */
[----:B------:R-:W-:Y:S01]  /*2700*/  @P0 R2UR UR6, R0 ;  /* 0x00000000000602ca */ /* 0x000fe200000e0000 */
[----:B------:R-:W-:Y:S01]  /*2710*/  VIADD R0, R3, 0x150 ;  /* 0x0000015003007836 */ /* 0x000fe20000000000 */
[----:B------:R-:W-:Y:S02]  /*2720*/  @P0 SHF.R.U32.HI R4, RZ, 0x10, R5 ;  /* 0x00000010ff040819 */ /* 0x000fe40000011605 */
[----:B------:R-:W-:Y:S02]  /*2730*/  @P0 R2UR UR7, R2 ;  /* 0x00000000020702ca */ /* 0x000fe400000e0000 */
[----:B------:R-:W-:-:S02]  /*2740*/  PRMT R0, RZ, 0x654, R0 ;  /* 0x00000654ff007816 */ /* 0x000fc40000000000 */
[----:B------:R-:W-:Y:S02]  /*2750*/  @P0 R2UR UR4, R4 ;  /* 0x00000000040402ca */ /* 0x000fe400000e0000 */
[----:B------:R1:W-:Y:S03]  /*2760*/  SYNCS.ARRIVE.TRANS64.RED.A1T0 RZ, [R0+URZ], RZ ;  /* 0x000000ff00ff79a7 */ /* 0x0003e600081004ff */
[----:B------:R-:W-:-:S04]  /*2770*/  @UP1 UMOV UR47, UR6 ;  /* 0x00000006002f1c82 */ /* 0x000fc80008000000 */
[----:B------:R-:W-:-:S04]  /*2780*/  @UP1 UMOV UR48, UR7 ;  /* 0x0000000700301c82 */ /* 0x000fc80008000000 */
[----:B------:R-:W-:Y:S01]  /*2790*/  @UP1 UMOV UR44, UR4 ;  /* 0x00000004002c1c82 */ /* 0x000fe20008000000 */
[----:B------:R-:W-:Y:S05]  /*27a0*/  BRA.U !UP0, `(.L_x_45) ;  /* 0x0000000108d47547 */ /* 0x000fea000b800000 */
[----:B------:R-:W2:Y:S01]  /*27b0*/  LDCU.128 UR16, c[0x0][0xf10] ;  /* 0x0001e200ff1077ac */ /* 0x000ea20008000c00 */
[----:B------:R-:W4:Y:S01]  /*27c0*/  LDCU UR11, c[0x0][0xf20] ;  /* 0x0001e400ff0b77ac */ /* 0x000f220008000800 */
[----:B------:R-:W3:Y:S01]  /*27d0*/  LDCU UR24, c[0x0][0xf0c] ;  /* 0x0001e180ff1877ac */ /* 0x000ee20008000800 */
[----:B------:R-:W1:Y:S01]  /*27e0*/  LDCU.64 UR8, c[0x0][0xf28] ;  /* 0x0001e500ff0877ac */ /* 0x000e620008000a00 */
[----:B------:R-:W-:Y:S02]  /*27f0*/  UISETP.NE.AND UP3, UPT, UR39, 0x1, UPT ;  /* 0x000000012700788c */ /* 0x000fe4000bf65270 */
[----:B--2---:R-:W-:Y:S02]  /*2800*/  UIMAD.WIDE.U32 UR12, UR50, UR19, URZ ;  /* 0x00000013320c72a5 */ /* 0x004fe4000f8e00ff */
[----:B------:R-:W-:Y:S02]  /*2810*/  UIMAD.WIDE.U32 UR6, UR51, UR16, URZ ;  /* 0x00000010330672a5 */ /* 0x000fe4000f8e00ff */
[----:B------:R-:W-:-:S02]  /*2820*/  UISETP.NE.AND UP0, UPT, UR18, 0x1, UPT ;  /* 0x000000011200788c */ /* 0x000fc4000bf05270 */
[----:B------:R-:W-:Y:S01]  /*2830*/  UIMAD.WIDE.U32 UR22, UR47, UR19, URZ ;  /* 0x000000132f1672a5 */ /* 0x000fe2000f8e00ff */
[----:B------:R-:W-:Y:S02]  /*2840*/  UMOV UR12, UR13 ;  /* 0x0000000d000c7c82 */ /* 0x000fe40008000000 */
[----:B------:R-:W-:Y:S01]  /*2850*/  UMOV UR6, UR7 ;  /* 0x0000000700067c82 */ /* 0x000fe20008000000 */
[----:B----4-:R-:W-:Y:S02]  /*2860*/  USHF.R.U32.HI UR12, URZ, UR11, UR12 ;  /* 0x0000000bff0c7299 */ /* 0x010fe4000801160c */
[----:B------:R-:W-:Y:S02]  /*2870*/  USHF.R.U32.HI UR7, URZ, UR17, UR6 ;  /* 0x00000011ff077299 */ /* 0x000fe40008011606 */
[----:B---3--:R-:W-:Y:S02]  /*2880*/  UISETP.NE.AND UP2, UPT, UR24, 0x1, UPT ;  /* 0x000000011800788c */ /* 0x008fe4000bf45270 */
[----:B------:R-:W-:-:S02]  /*2890*/  USEL UR6, UR50, UR12, !UP0 ;  /* 0x0000000c32067287 */ /* 0x000fc4000c000000 */
[----:B------:R-:W-:Y:S02]  /*28a0*/  USEL UR7, UR51, UR7, !UP2 ;  /* 0x0000000733077287 */ /* 0x000fe4000d000000 */
[----:B-1----:R-:W-:Y:S01]  /*28b0*/  UIMAD.WIDE.U32 UR12, UR6, UR8, URZ ;  /* 0x00000008060c72a5 */ /* 0x002fe2000f8e00ff */
[----:B------:R-:W-:Y:S01]  /*28c0*/  UMOV UR4, UR23 ;  /* 0x0000001700047c82 */ /* 0x000fe20008000000 */
[----:B------:R-:W-:Y:S02]  /*28d0*/  UIMAD.WIDE.U32 UR20, UR48, UR16, URZ ;  /* 0x00000010301472a5 */ /* 0x000fe4000f8e00ff */
[----:B------:R-:W-:-:S03]  /*28e0*/  UIMAD.WIDE.U32 UR22, UR7, UR8, URZ ;  /* 0x00000008071672a5 */ /* 0x000fc6000f8e00ff */
[----:B------:R-:W-:Y:S01]  /*28f0*/  UMOV UR12, UR13 ;  /* 0x0000000d000c7c82 */ /* 0x000fe20008000000 */
[----:B------:R-:W-:Y:S02]  /*2900*/  USHF.R.U32.HI UR4, URZ, UR11, UR4 ;  /* 0x0000000bff047299 */ /* 0x000fe40008011604 */
[----:B------:R-:W-:Y:S01]  /*2910*/  @UP3 USHF.R.U32.HI UR6, URZ, UR9, UR12 ;  /* 0x00000009ff063299 */ /* 0x000fe2000801160c */
[----:B------:R-:W-:Y:S01]  /*2920*/  UMOV UR20, UR21 ;  /* 0x0000001500147c82 */ /* 0x000fe20008000000 */
[----:B------:R-:W-:Y:S01]  /*2930*/  UMOV UR22, UR23 ;  /* 0x0000001700167c82 */ /* 0x000fe20008000000 */
[----:B------:R-:W-:Y:S02]  /*2940*/  USHF.R.U32.HI UR17, URZ, UR17, UR20 ;  /* 0x00000011ff117299 */ /* 0x000fe40008011614 */
[----:B------:R-:W-:Y:S02]  /*2950*/  USEL UR4, UR47, UR4, !UP0 ;  /* 0x000000042f047287 */ /* 0x000fe4000c000000 */
[----:B------:R-:W-:-:S02]  /*2960*/  @UP3 USHF.R.U32.HI UR7, URZ, UR9, UR22 ;  /* 0x00000009ff073299 */ /* 0x000fc40008011616 */
[----:B------:R-:W-:Y:S02]  /*2970*/  UIMAD UR11, UR39, UR6, URZ ;  /* 0x00000006270b72a4 */ /* 0x000fe4000f8e02ff */
[----:B------:R-:W-:Y:S02]  /*2980*/  USEL UR6, UR48, UR17, !UP2 ;  /* 0x0000001130067287 */ /* 0x000fe4000d000000 */
[----:B------:R-:W-:Y:S02]  /*2990*/  UIMAD UR12, UR39, UR7, URZ ;  /* 0x00000007270c72a4 */ /* 0x000fe4000f8e02ff */
[----:B------:R-:W-:Y:S02]  /*29a0*/  UISETP.GE.AND UP0, UPT, UR4, UR11, UPT ;  /* 0x0000000b0400728c */ /* 0x000fe4000bf06270 */
[----:B------:R-:W-:Y:S02]  /*29b0*/  UIMAD.WIDE.U32 UR16, UR4, UR8, URZ ;  /* 0x00000008041072a5 */ /* 0x000fe4000f8e00ff */
[----:B------:R-:W-:-:S02]  /*29c0*/  UISETP.GE.OR UP0, UPT, UR6, UR12, UP0 ;  /* 0x0000000c0600728c */ /* 0x000fc40008706670 */
[----:B------:R-:W-:Y:S02]  /*29d0*/  UIMAD.WIDE.U32 UR12, UR6, UR8, URZ ;  /* 0x00000008060c72a5 */ /* 0x000fe4000f8e00ff */
[----:B------:R-:W-:Y:S01]  /*29e0*/  UIADD3 UR16, UPT, UPT, -UR4, URZ, URZ ;  /* 0x000000ff04107290 */ /* 0x000fe2000fffe1ff */
[----:B------:R-:W-:Y:S01]  /*29f0*/  UMOV UR11, UR17 ;  /* 0x00000011000b7c82 */ /* 0x000fe20008000000 */
[----:B------:R-:W-:Y:S02]  /*2a00*/  UIADD3 UR12, UPT, UPT, -UR6, URZ, URZ ;  /* 0x000000ff060c7290 */ /* 0x000fe4000fffe1ff */
[----:B------:R-:W-:-:S03]  /*2a10*/  USHF.R.U32.HI UR11, URZ, UR9, UR11 ;  /* 0x00000009ff0b7299 */ /* 0x000fc6000801160b */
[----:B------:R-:W-:Y:S01]  /*2a20*/  @!UP0 UMOV UR8, UR13 ;  /* 0x0000000d00088c82 */ /* 0x000fe20008000000 */
[----:B------:R-:W-:Y:S02]  /*2a30*/  UIMAD UR16, UR18, UR16, UR47 ;  /* 0x00000010121072a4 */ /* 0x000fe4000f8e022f */
[----:B------:R-:W-:Y:S02]  /*2a40*/  USEL UR11, UR4, UR11, !UP3 ;  /* 0x0000000b040b7287 */ /* 0x000fe4000d800000 */
[----:B------:R-:W-:Y:S02]  /*2a50*/  @!UP0 USHF.R.U32.HI UR8, URZ, UR9, UR8 ;  /* 0x00000009ff088299 */ /* 0x000fe40008011608 */
[----:B------:R-:W-:Y:S02]  /*2a60*/  UIADD3 UR9, UPT, UPT, -UR11, URZ, URZ ;  /* 0x000000ff0b097290 */ /* 0x000fe4000fffe1ff */
[----:B------:R-:W-:Y:S02]  /*2a70*/  @!UP0 USEL UR8, UR6, UR8, !UP3 ;  /* 0x0000000806088287 */ /* 0x000fe4000d800000 */
[----:B------:R-:W-:-:S02]  /*2a80*/  UIMAD UR9, UR39, UR9, UR4 ;  /* 0x00000009270972a4 */ /* 0x000fc4000f8e0204 */
[----:B------:R-:W-:Y:S02]  /*2a90*/  @!UP0 UIADD3 UR11, UPT, UPT, UR11, -UR8, URZ ;  /* 0x800000080b0b8290 */ /* 0x000fe4000fffe0ff */
[----:B------:R-:W-:Y:S02]  /*2aa0*/  @!UP0 UIMAD UR8, UR9, UR7, UR8 ;  /* 0x00000007090882a4 */ /* 0x000fe4000f8e0208 */
[----:B------:R-:W-:Y:S02]  /*2ab0*/  @!UP0 UIMAD UR4, UR39, UR11, UR6 ;  /* 0x0000000b270482a4 */ /* 0x000fe4000f8e0206 */
[----:B------:R-:W-:Y:S02]  /*2ac0*/  UIMAD UR7, UR24, UR12, UR48 ;  /* 0x0000000c180772a4 */ /* 0x000fe4000f8e0230 */
[----:B------:R-:W-:Y:S01]  /*2ad0*/  UIMAD UR47, UR4, UR18, UR16 ;  /* 0x00000012042f72a4 */ /* 0x000fe2000f8e0210 */
[----:B------:R-:W-:Y:S02]  /*2ae0*/  @!UP0 UMOV UR6, UR8 ;  /* 0x0000000800068c82 */ /* 0x000fe40008000000 */
[----:B------:R-:W-:-:S12]  /*2af0*/  UIMAD UR48, UR6, UR24, UR7 ;  /* 0x00000018063072a4 */ /* 0x000fd8000f8e0207 */
.L_x_45:
[----:B------:R-:W2:Y:S02]  /*2b00*/  LDCU UR4, c[0x0][0xf30] ;  /* 0x0001e600ff0477ac */ /* 0x000ea40008000800 */
[----:B--2---:R-:W-:-:S09]  /*2b10*/  UISETP.NE.AND UP0, UPT, UR4, 0x1, UPT ;  /* 0x000000010400788c */ /* 0x004fd2000bf05270 */
[----:B------:R-:W-:Y:S05]  /*2b20*/  BRA.U UP0, `(.L_x_46) ;  /* 0x0000000100447547 */ /* 0x000fea000b800000 */
[----:B------:R-:W2:Y:S01]  /*2b30*/  LDCU.128 UR16, c[0x0][0xf10] ;  /* 0x0001e200ff1077ac */ /* 0x000ea20008000c00 */
[----:B------:R-:W4:Y:S01]  /*2b40*/  LDCU UR11, c[0x0][0xf0c] ;  /* 0x0001e180ff0b77ac */ /* 0x000f220008000800 */
[----:B------:R-:W1:Y:S01]  /*2b50*/  LDCU UR12, c[0x0][0xf20] ;  /* 0x0001e400ff0c77ac */ /* 0x000e620008000800 */
[----:B--2---:R-:W-:Y:S02]  /*2b60*/  UIMAD.WIDE.U32 UR8, UR48, UR16, URZ ;  /* 0x00000010300872a5 */ /* 0x004fe4000f8e00ff */
[----:B------:R-:W-:Y:S02]  /*2b70*/  UIMAD.WIDE.U32 UR6, UR47, UR19, URZ ;  /* 0x000000132f0672a5 */ /* 0x000fe4000f8e00ff */
[----:B----4-:R-:W-:Y:S02]  /*2b80*/  UISETP.NE.AND UP2, UPT, UR11, 0x1, UPT ;  /* 0x000000010b00788c */ /* 0x010fe4000bf45270 */
[----:B------:R-:W-:Y:S01]  /*2b90*/  UISETP.NE.AND UP0, UPT, UR18, 0x1, UPT ;  /* 0x000000011200788c */ /* 0x000fe2000bf05270 */
[----:B------:R-:W-:-:S02]  /*2ba0*/  UMOV UR8, UR9 ;  /* 0x0000000900087c82 */ /* 0x000fc40008000000 */
[----:B------:R-:W-:Y:S01]  /*2bb0*/  UMOV UR4, UR7 ;  /* 0x0000000700047c82 */ /* 0x000fe20008000000 */
[----:B------:R-:W-:Y:S02]  /*2bc0*/  USHF.R.U32.HI UR17, URZ, UR17, UR8 ;  /* 0x00000011ff117299 */ /* 0x000fe40008011608 */
[----:B-1----:R-:W-:Y:S02]  /*2bd0*/  USHF.R.U32.HI UR4, URZ, UR12, UR4 ;  /* 0x0000000cff047299 */ /* 0x002fe40008011604 */
[----:B------:R-:W-:Y:S02]  /*2be0*/  USEL UR6, UR48, UR17, !UP2 ;  /* 0x0000001130067287 */ /* 0x000fe4000d000000 */
[----:B------:R-:W-:-:S04]  /*2bf0*/  USEL UR4, UR47, UR4, !UP0 ;  /* 0x000000042f047287 */ /* 0x000fc8000c000000 */
[----:B------:R-:W-:Y:S02]  /*2c00*/  UIADD3 UR7, UPT, UPT, UR6, -UR4, URZ ;  /* 0x8000000406077290 */ /* 0x000fe4000fffe0ff */
[----:B------:R-:W-:Y:S02]  /*2c10*/  UIADD3 UR4, UPT, UPT, -UR6, UR4, URZ ;  /* 0x0000000406047290 */ /* 0x000fe4000fffe1ff */
[----:B------:R-:W-:Y:S02]  /*2c20*/  UIMAD UR47, UR7, UR18, UR47 ;  /* 0x00000012072f72a4 */ /* 0x000fe4000f8e022f */
[----:B------:R-:W-:-:S12]  /*2c30*/  UIMAD UR48, UR4, UR11, UR48 ;  /* 0x0000000b043072a4 */ /* 0x000fd8000f8e0230 */
.L_x_46:
[----:B------:R-:W-:Y:S01]  /*2c40*/  VIADD R11, R11, 0x1 ;  /* 0x000000010b0b7836 */ /* 0x000fe20000000000 */
[----:B------:R-:W-:Y:S02]  /*2c50*/  R2UR UR6, R91 ;  /* 0x000000005b0672ca */ /* 0x000fe400000e0000 */
[----:B------:R-:W-:Y:S02]  /*2c60*/  R2UR UR4, R92 ;  /* 0x000000005c0472ca */ /* 0x000fe400000e0000 */
[C---:B------:R-:W-:Y:S02]  /*2c70*/  ISETP.NE.AND P0, PT, R11.reuse, 0x2, PT ;  /* 0x000000020b00780c */ /* 0x040fe40003f05270 */
[----:B------:R-:W-:Y:S02]  /*2c80*/  PLOP3.LUT P2, PT, PT, PT, PT, 0x80, 0x8 ;  /* 0x000000000008781c */ /* 0x000fe40003f4f070 */
[----:B-1----:R-:W-:Y:S02]  /*2c90*/  SEL R0, RZ, 0x1, P0 ;  /* 0x00000001ff007807 */ /* 0x002fe40000000000 */
[----:B------:R-:W-:-:S02]  /*2ca0*/  SEL R11, R11, RZ, P0 ;  /* 0x000000ff0b0b7207 */ /* 0x000fc40000000000 */
[----:B------:R-:W-:Y:S01]  /*2cb0*/  LOP3.LUT R10, R10, R0, RZ, 0x3c, !PT ;  /* 0x000000000a0a7212 */ /* 0x000fe200078e3cff */
[----:B------:R-:W-:Y:S02]  /*2cc0*/  UIADD3 UR26, UPT, UPT, UR47, UR6, URZ ;  /* 0x000000062f1a7290 */ /* 0x000fe4000fffe0ff */
[----:B------:R-:W-:Y:S01]  /*2cd0*/  UIADD3 UR27, UPT, UPT, UR48, UR4, URZ ;  /* 0x00000004301b7290 */ /* 0x000fe2000fffe0ff */
[----:B------:R-:W-:Y:S11]  /*2ce0*/  BRA.U UP1, `(.L_x_47) ;  /* 0xffffffed01907547 */ /* 0x000ff6000b83ffff */
[----:B------:R-:W-:Y:S01]  /*2cf0*/  UIADD3 UR7, UPT, UPT, UR5, 0x80, URZ ;  /* 0x0000008005077890 */ /* 0x000fe2000fffe0ff */
[----:B------:R-:W-:-:S03]  /*2d00*/  SHF.L.U32 R2, R12, 0x1f, RZ ;  /* 0x0000001f0c027819 */ /* 0x000fc600000006ff */
[----:B------:R-:W-:-:S09]  /*2d10*/  ULEA UR4, UR14, UR7, 0x3 ;  /* 0x000000070e047291 */ /* 0x000fd2000f8e18ff */
[----:B------:R-:W1:Y:S02]  /*2d20*/  SYNCS.PHASECHK.TRANS64.TRYWAIT P0, [UR4], R2 ;  /* 0x00000002ff0075a7 */ /* 0x000e640008001104 */
[----:B-1----:R-:W-:Y:S05]  /*2d30*/  @!P0 BRA `(.L_x_48) ;  /* 0x0000008c009c8947 */ /* 0x002fea0003800000 */
.L_x_174:
[----:B------:R-:W-:-:S04]  /*2d40*/  UIADD3 UR4, UPT, UPT, UR14, 0x1, URZ ;  /* 0x000000010e047890 */ /* 0x000fc8000fffe0ff */
[----:B------:R-:W-:-:S04]  /*2d50*/  UISETP.NE.AND UP0, UPT, UR4, 0x10, UPT ;  /* 0x000000100400788c */ /* 0x000fc8000bf05270 */
[----:B------:R-:W-:Y:S02]  /*2d60*/  USEL UR6, URZ, 0x1, UP0 ;  /* 0x00000001ff067887 */ /* 0x000fe40008000000 */
[----:B------:R-:W-:-:S04]  /*2d70*/  USEL UR4, UR4, URZ, UP0 ;  /* 0x000000ff04047287 */ /* 0x000fc80008000000 */
[----:B------:R-:W-:Y:S01]  /*2d80*/  ULEA UR5, UR4, UR7, 0x3 ;  /* 0x0000000704057291 */ /* 0x000fe2000f8e18ff */
[----:B-1----:R-:W-:-:S04]  /*2d90*/  LOP3.LUT R2, R12, UR6, RZ, 0x3c, !PT ;  /* 0x000000060c027c12 */ /* 0x002fc8000f8e3cff */
[----:B------:R-:W-:-:S04]  /*2da0*/  SHF.L.U32 R3, R2, 0x1f, RZ ;  /* 0x0000001f02037819 */ /* 0x000fc800000006ff */
[----:B------:R-:W1:Y:S02]  /*2db0*/  SYNCS.PHASECHK.TRANS64.TRYWAIT P0, [UR5], R3 ;  /* 0x00000003ff0075a7 */ /* 0x000e640008001105 */
[----:B-1----:R-:W-:Y:S05]  /*2dc0*/  @!P0 BRA `(.L_x_49) ;  /* 0x0000008c00908947 */ /* 0x002fea0003800000 */
.L_x_176:
[----:B------:R-:W-:-:S04]  /*2dd0*/  UIADD3 UR4, UPT, UPT, UR4, 0x1, URZ ;  /* 0x0000000104047890 */ /* 0x000fc8000fffe0ff */
[----:B------:R-:W-:-:S04]  /*2de0*/  UISETP.NE.AND UP0, UPT, UR4, 0x10, UPT ;  /* 0x000000100400788c */ /* 0x000fc8000bf05270 */
[----:B------:R-:W-:Y:S02]  /*2df0*/  USEL UR6, URZ, 0x1, UP0 ;  /* 0x00000001ff067887 */ /* 0x000fe40008000000 */
[----:B------:R-:W-:-:S04]  /*2e00*/  USEL UR4, UR4, URZ, UP0 ;  /* 0x000000ff04047287 */ /* 0x000fc80008000000 */
[----:B------:R-:W-:Y:S01]  /*2e10*/  ULEA UR5, UR4, UR7, 0x3 ;  /* 0x0000000704057291 */ /* 0x000fe2000f8e18ff */
[----:B------:R-:W-:-:S04]  /*2e20*/  LOP3.LUT R2, R2, UR6, RZ, 0x3c, !PT ;  /* 0x0000000602027c12 */ /* 0x000fc8000f8e3cff */
[----:B-1----:R-:W-:-:S04]  /*2e30*/  SHF.L.U32 R3, R2, 0x1f, RZ ;  /* 0x0000001f02037819 */ /* 0x002fc800000006ff */
[----:B------:R-:W1:Y:S02]  /*2e40*/  SYNCS.PHASECHK.TRANS64.TRYWAIT P0, [UR5], R3 ;  /* 0x00000003ff0075a7 */ /* 0x000e640008001105 */
[----:B-1----:R-:W-:Y:S05]  /*2e50*/  @!P0 BRA `(.L_x_50) ;  /* 0x0000008c00848947 */ /* 0x002fea0003800000 */
.L_x_178:
        /* <DEDUP_REMOVED lines=9> */
.L_x_180:
        /* <DEDUP_REMOVED lines=9> */
.L_x_182:
        /* <DEDUP_REMOVED lines=9> */
.L_x_184:
        /* <DEDUP_REMOVED lines=9> */
.L_x_186:
        /* <DEDUP_REMOVED lines=9> */
.L_x_188:
        /* <DEDUP_REMOVED lines=9> */
.L_x_190:
        /* <DEDUP_REMOVED lines=9> */
.L_x_192:
        /* <DEDUP_REMOVED lines=9> */
.L_x_194:
        /* <DEDUP_REMOVED lines=9> */
.L_x_196:
        /* <DEDUP_REMOVED lines=9> */
.L_x_198:
        /* <DEDUP_REMOVED lines=9> */
.L_x_200:
        /* <DEDUP_REMOVED lines=9> */
.L_x_202:
[----:B------:R-:W-:-:S04]  /*3520*/  UIADD3 UR4, UPT, UPT, UR4, 0x1, URZ ;  /* 0x0000000104047890 */ /* 0x000fc8000fffe0ff */
[----:B------:R-:W-:-:S04]  /*3530*/  UISETP.NE.AND UP0, UPT, UR4, 0x10, UPT ;  /* 0x000000100400788c */ /* 0x000fc8000bf05270 */
[----:B------:R-:W-:Y:S02]  /*3540*/  USEL UR5, URZ, 0x1, UP0 ;  /* 0x00000001ff057887 */ /* 0x000fe40008000000 */
[----:B------:R-:W-:-:S04]  /*3550*/  USEL UR4, UR4, URZ, UP0 ;  /* 0x000000ff04047287 */ /* 0x000fc80008000000 */
[----:B------:R-:W-:Y:S01]  /*3560*/  ULEA UR4, UR4, UR7, 0x3 ;  /* 0x0000000704047291 */ /* 0x000fe2000f8e18ff */
[----:B------:R-:W-:-:S04]  /*3570*/  LOP3.LUT R2, R2, UR5, RZ, 0x3c, !PT ;  /* 0x0000000502027c12 */ /* 0x000fc8000f8e3cff */
[----:B------:R-:W-:Y:S01]  /*3580*/  SHF.L.U32 R2, R2, 0x1f, RZ ;  /* 0x0000001f02027819 */ /* 0x000fe200000006ff */
[----:B-1----:R-:W-:-:S07]  /*3590*/  IMAD.U32 R0, RZ, RZ, UR4 ;  /* 0x00000004ff007e24 */ /* 0x002fce000f8e00ff */
.L_x_63:
[----:B-1----:R1:W2:Y:S02]  /*35a0*/  SYNCS.PHASECHK.TRANS64.TRYWAIT P0, [R0+URZ], R2 ;  /* 0x00000002000075a7 */ /* 0x0022a400080011ff */
[----:B--2---:R-:W-:Y:S05]  /*35b0*/  @!P0 NANOSLEEP.SYNCS 0x989680 ;  /* 0x009896800000895d */ /* 0x004fea0003900000 */
[----:B------:R-:W2:Y:S02]  /*35c0*/  @!P0 SYNCS.PHASECHK.TRANS64 P0, [R0+URZ], R2 ;  /* 0x00000002000085a7 */ /* 0x000ea400080010ff */
[----:B--2---:R-:W-:Y:S05]  /*35d0*/  @P0 EXIT ;  /* 0x000000000000094d */ /* 0x004fea0003800000 */
[----:B------:R-:W-:Y:S05]  /*35e0*/  BRA `(.L_x_63) ;  /* 0xfffffffc00ec7947 */ /* 0x000fea000383ffff */
.L_x_23:
[----:B------:R-:W-:-:S04]  /*35f0*/  UISETP.NE.AND UP0, UPT, UR49, URZ, UPT ;  /* 0x000000ff3100728c */ /* 0x000fc8000bf05270 */
[----:B------:R-:W-:-:S09]  /*3600*/  UISETP.NE.OR UP0, UPT, UR22, 0x1, UP0 ;  /* 0x000000011600788c */ /* 0x000fd20008705670 */
[----:B------:R-:W-:Y:S05]  /*3610*/  BRA.U UP0, `(.L_x_64) ;  /* 0x0000000500487547 */ /* 0x000fea000b800000 */
[----:B------:R-:W-:Y:S01]  /*3620*/  ISETP.GE.U32.AND P2, PT, R0, 0x8, PT ;  /* 0x000000080000780c */ /* 0x000fe20003f46070 */
[----:B------:R-:W-:Y:S01]  /*3630*/  IMAD.MOV.U32 R12, RZ, RZ, 0x1 ;  /* 0x00000001ff0c7424 */ /* 0x000fe200078e00ff */
[----:B------:R-:W-:Y:S02]  /*3640*/  CS2R R10, SRZ ;  /* 0x00000000000a7805 */ /* 0x000fe4000001ff00 */
[----:B------:R-:W-:Y:S01]  /*3650*/  CS2R R8, SRZ ;  /* 0x0000000000087805 */ /* 0x000fe2000001ff00 */
[----:B------:R-:W-:Y:S01]  /*3660*/  UMOV UR6, 0x400 ;  /* 0x0000040000067882 */ /* 0x000fe20000000000 */
[----:B------:R-:W-:Y:S01]  /*3670*/  UMOV UR5, URZ ;  /* 0x000000ff00057c82 */ /* 0x000fe20008000000 */
[----:B------:R-:W-:-:S12]  /*3680*/  ULEA UR6, UR49, UR6, 0x18 ;  /* 0x0000000631067291 */ /* 0x000fd8000f8ec0ff */
.L_x_68:
[----:B------:R-:W-:Y:S02]  /*3690*/  LEA R2, R8, UR6, 0x3 ;  /* 0x0000000608027c11 */ /* 0x000fe4000f8e18ff */
[----:B------:R-:W-:-:S03]  /*36a0*/  SHF.L.U32 R4, R9, 0x1f, RZ ;  /* 0x0000001f09047819 */ /* 0x000fc600000006ff */
[----:B------:R-:W-:Y:S01]  /*36b0*/  VIADD R5, R2, 0x190 ;  /* 0x0000019002057836 */ /* 0x000fe20000000000 */
[----:B------:R-:W2:Y:S02]  /*36c0*/  SYNCS.PHASECHK.TRANS64.TRYWAIT P0, [R2+URZ+0x180], R4 ;  /* 0x00018004020075a7 */ /* 0x000ea400080011ff */
[----:B--2---:R-:W-:Y:S05]  /*36d0*/  @!P0 BRA `(.L_x_65) ;  /* 0x00000088009c8947 */ /* 0x004fea0003800000 */
.L_x_203:
[----:B------:R-:W-:Y:S01]  /*36e0*/  ULEA UR4, UR5, UR6, 0x3 ;  /* 0x0000000605047291 */ /* 0x000fe2000f8e18ff */
[----:B--2---:R-:W-:Y:S01]  /*36f0*/  PRMT R2, RZ, 0x654, R5 ;  /* 0x00000654ff027816 */ /* 0x004fe20000000005 */
[----:B------:R-:W-:Y:S01]  /*3700*/  @!P2 IMAD.MOV.U32 R4, RZ, RZ, 0x10 ;  /* 0x00000010ff04a424 */ /* 0x000fe200078e00ff */
[----:B------:R-:W-:Y:S01]  /*3710*/  SHF.L.U32 R5, R12, 0x1f, RZ ;  /* 0x0000001f0c057819 */ /* 0x000fe200000006ff */
[----:B------:R-:W-:Y:S01]  /*3720*/  UIADD3 UR7, UPT, UPT, UR4, 0x140, URZ ;  /* 0x0000014004077890 */ /* 0x000fe2000fffe0ff */
[----:B------:R2:W-:Y:S05]  /*3730*/  SYNCS.ARRIVE.TRANS64.RED.A1T0 RZ, [R2+URZ], RZ ;  /* 0x000000ff02ff79a7 */ /* 0x0005ea00081004ff */
[----:B------:R-:W-:Y:S01]  /*3740*/  IMAD.U32 R6, RZ, RZ, UR7 ;  /* 0x00000007ff067e24 */ /* 0x000fe2000f8e00ff */
[----:B------:R-:W3:Y:S04]  /*3750*/  SYNCS.PHASECHK.TRANS64.TRYWAIT P0, [UR4+0x150], R5 ;  /* 0x00015005ff0075a7 */ /* 0x000ee80008001104 */
[----:B------:R-:W-:Y:S01]  /*3760*/  PRMT R6, R0, 0x654, R6 ;  /* 0x0000065400067816 */ /* 0x000fe20000000006 */
[----:B--23--:R-:W-:Y:S06]  /*3770*/  @!P0 BRA `(.L_x_66) ;  /* 0x0000008800888947 */ /* 0x00cfec0003800000 */
.L_x_205:
[----:B------:R-:W-:Y:S01]  /*3780*/  ULEA UR8, UR5, UR6, 0x4 ;  /* 0x0000000605087291 */ /* 0x000fe2000f8e20ff */
[----:B------:R-:W-:Y:S01]  /*3790*/  SEL R3, R6, R3, !P2 ;  /* 0x0000000306037207 */ /* 0x000fe20005000000 */
[----:B------:R-:W-:Y:S01]  /*37a0*/  UIADD3 UR9, UPT, UPT, UR4, 0x140, URZ ;  /* 0x0000014004097890 */ /* 0x000fe2000fffe0ff */
[----:B--2---:R-:W-:Y:S01]  /*37b0*/  LEA R2, R11, UR6, 0x3 ;  /* 0x000000060b027c11 */ /* 0x004fe2000f8e18ff */
[----:B------:R-:W-:Y:S01]  /*37c0*/  UIADD3 UR8, UPT, UPT, UR8, 0x1b0, URZ ;  /* 0x000001b008087890 */ /* 0x000fe2000fffe0ff */
[----:B------:R2:W-:Y:S01]  /*37d0*/  @!P2 SYNCS.ARRIVE.TRANS64.RED RZ, [R3+URZ], R4 ;  /* 0x0000000403ffa9a7 */ /* 0x0005e200080004ff */
[----:B------:R-:W-:Y:S01]  /*37e0*/  UIADD3 UR4, UPT, UPT, UR5, 0x1, URZ ;  /* 0x0000000105047890 */ /* 0x000fe2000fffe0ff */
[----:B------:R-:W-:-:S03]  /*37f0*/  VIADD R8, R8, 0x1 ;  /* 0x0000000108087836 */ /* 0x000fc60000000000 */
[----:B------:R-:W-:Y:S02]  /*3800*/  UISETP.NE.AND UP0, UPT, UR4, 0x2, UPT ;  /* 0x000000020400788c */ /* 0x000fe4000bf05270 */
[----:B------:R-:W-:Y:S01]  /*3810*/  ISETP.NE.AND P0, PT, R8, 0x2, PT ;  /* 0x000000020800780c */ /* 0x000fe20003f05270 */
[----:B------:R-:W-:Y:S06]  /*3820*/  UGETNEXTWORKID.BROADCAST [UR8], [UR9] ;  /* 0x00000000080073ca */ /* 0x000fec0008000100 */
[----:B------:R-:W-:Y:S02]  /*3830*/  USEL UR7, URZ, 0x1, UP0 ;  /* 0x00000001ff077887 */ /* 0x000fe40008000000 */
[----:B------:R-:W-:-:S04]  /*3840*/  USEL UR5, UR4, URZ, UP0 ;  /* 0x000000ff04057287 */ /* 0x000fc80008000000 */
[----:B------:R-:W-:Y:S02]  /*3850*/  LOP3.LUT R12, R12, UR7, RZ, 0x3c, !PT ;  /* 0x000000070c0c7c12 */ /* 0x000fe4000f8e3cff */
[----:B--2---:R-:W-:-:S04]  /*3860*/  SHF.L.U32 R4, R10, 0x1f, RZ ;  /* 0x0000001f0a047819 */ /* 0x004fc800000006ff */
[----:B------:R-:W2:Y:S02]  /*3870*/  SYNCS.PHASECHK.TRANS64.TRYWAIT P1, [R2+URZ+0x140], R4 ;  /* 0x00014004020075a7 */ /* 0x000ea400080211ff */
[----:B--2---:R-:W-:Y:S05]  /*3880*/  @!P1 BRA `(.L_x_67) ;  /* 0x00000088005c9947 */ /* 0x004fea0003800000 */
.L_x_206:
[C---:B--2---:R-:W-:Y:S01]  /*3890*/  LEA R4, R11.reuse, UR6, 0x4 ;  /* 0x000000060b047c11 */ /* 0x044fe2000f8e20ff */
[----:B------:R-:W-:Y:S01]  /*38a0*/  VIADD R2, R2, 0x150 ;  /* 0x0000015002027836 */ /* 0x000fe20000000000 */
[----:B------:R-:W-:Y:S01]  /*38b0*/  SEL R8, R8, RZ, P0 ;  /* 0x000000ff08087207 */ /* 0x000fe20000000000 */
[----:B------:R-:W-:-:S03]  /*38c0*/  VIADD R11, R11, 0x1 ;  /* 0x000000010b0b7836 */ /* 0x000fc60000000000 */
[----:B------:R-:W2:Y:S01]  /*38d0*/  LDS.128 R4, [R4+0x1b0] ;  /* 0x0001b00004047984 */ /* 0x000ea20000000c00 */
[----:B------:R-:W-:Y:S02]  /*38e0*/  PRMT R2, RZ, 0x654, R2 ;  /* 0x00000654ff027816 */ /* 0x000fe40000000002 */
[C---:B------:R-:W-:Y:S01]  /*38f0*/  ISETP.NE.AND P1, PT, R11.reuse, 0x2, PT ;  /* 0x000000020b00780c */ /* 0x040fe20003f25270 */
[----:B------:R-:W-:Y:S01]  /*3900*/  @!PT LDS RZ, [RZ] ;  /* 0x00000000fffff984 */ /* 0x000fe20000000800 */
[----:B------:R-:W-:Y:S01]  /*3910*/  @!PT LDS RZ, [RZ] ;  /* 0x00000000fffff984 */ /* 0x000fe20000000800 */
[----:B------:R-:W-:Y:S01]  /*3920*/  @!PT LDS RZ, [RZ] ;  /* 0x00000000fffff984 */ /* 0x000fe20000000800 */
[----:B------:R-:W-:Y:S01]  /*3930*/  @!PT LDS RZ, [RZ] ;  /* 0x00000000fffff984 */ /* 0x000fe20000000800 */
[----:B------:R3:W-:Y:S06]  /*3940*/  MEMBAR.ALL.CTA ;  /* 0x0000000000007992 */ /* 0x0007ec0000008000 */
[----:B---3--:R-:W3:Y:S01]  /*3950*/  FENCE.VIEW.ASYNC.S ;  /* 0x00000000000073c6 */ /* 0x008ee20000000000 */
[----:B------:R-:W-:Y:S01]  /*3960*/  SEL R11, R11, RZ, P1 ;  /* 0x000000ff0b0b7207 */ /* 0x000fe20000800000 */
[----:B---3--:R3:W-:Y:S01]  /*3970*/  SYNCS.ARRIVE.TRANS64.RED.A1T0 RZ, [R2+URZ], RZ ;  /* 0x000000ff02ff79a7 */ /* 0x0087e200081004ff */
[----:B--2---:R-:W-:-:S02]  /*3980*/  LOP3.LUT P3, RZ, R6, 0x1, RZ, 0xc0, !PT ;  /* 0x0000000106ff7812 */ /* 0x004fc4000786c0ff */
[----:B------:R-:W-:-:S04]  /*3990*/  SEL R4, RZ, 0x1, P1 ;  /* 0x00000001ff047807 */ /* 0x000fc80000800000 */
[----:B------:R-:W-:Y:S02]  /*39a0*/  LOP3.LUT R10, R10, R4, RZ, 0x3c, !PT ;  /* 0x000000040a0a7212 */ /* 0x000fe400078e3cff */
[----:B---3--:R-:W-:-:S04]  /*39b0*/  SEL R2, RZ, 0x1, P0 ;  /* 0x00000001ff027807 */ /* 0x008fc80000000000 */
[----:B------:R-:W-:Y:S01]  /*39c0*/  LOP3.LUT R9, R9, R2, RZ, 0x3c, !PT ;  /* 0x0000000209097212 */ /* 0x000fe200078e3cff */
[----:B------:R-:W-:Y:S06]  /*39d0*/  @P3 BRA `(.L_x_68) ;  /* 0xfffffffc002c3947 */ /* 0x000fec000383ffff */
[----:B------:R-:W-:Y:S01]  /*39e0*/  ULEA UR4, UR5, UR6, 0x3 ;  /* 0x0000000605047291 */ /* 0x000fe2000f8e18ff */
[----:B------:R-:W-:-:S08]  /*39f0*/  SHF.L.U32 R2, R12, 0x1f, RZ ;  /* 0x0000001f0c027819 */ /* 0x000fd000000006ff */
[----:B------:R-:W2:Y:S02]  /*3a00*/  SYNCS.PHASECHK.TRANS64 P0, [UR4+0x150], R2 ;  /* 0x00015002ff0075a7 */ /* 0x000ea40008001004 */
[----:B--2---:R-:W-:Y:S05]  /*3a10*/  @P0 BRA `(.L_x_69) ;  /* 0x0000000000080947 */ /* 0x004fea0003800000 */
[----:B------:R-:W2:Y:S02]  /*3a20*/  SYNCS.PHASECHK.TRANS64.TRYWAIT P0, [UR4+0x150], R2 ;  /* 0x00015002ff0075a7 */ /* 0x000ea40008001104 */
[----:B--2---:R-:W-:Y:S05]  /*3a30*/  @!P0 BRA `(.L_x_70) ;  /* 0x0000008800048947 */ /* 0x004fea0003800000 */
.L_x_69:
[----:B------:R-:W-:-:S04]  /*3a40*/  UIADD3 UR7, UPT, UPT, UR5, 0x1, URZ ;  /* 0x0000000105077890 */ /* 0x000fc8000fffe0ff */
[----:B------:R-:W-:-:S04]  /*3a50*/  UISETP.NE.AND UP0, UPT, UR7, 0x2, UPT ;  /* 0x000000020700788c */ /* 0x000fc8000bf05270 */
[----:B------:R-:W-:Y:S02]  /*3a60*/  USEL UR8, URZ, 0x1, UP0 ;  /* 0x00000001ff087887 */ /* 0x000fe40008000000 */
[----:B------:R-:W-:-:S04]  /*3a70*/  USEL UR7, UR7, URZ, UP0 ;  /* 0x000000ff07077287 */ /* 0x000fc80008000000 */
[----:B------:R-:W-:Y:S01]  /*3a80*/  ULEA UR7, UR7, UR6, 0x3 ;  /* 0x0000000607077291 */ /* 0x000fe2000f8e18ff */
[----:B--2---:R-:W-:-:S04]  /*3a90*/  LOP3.LUT R2, R12, UR8, RZ, 0x3c, !PT ;  /* 0x000000080c027c12 */ /* 0x004fc8000f8e3cff */
[----:B------:R-:W-:-:S04]  /*3aa0*/  SHF.L.U32 R0, R2, 0x1f, RZ ;  /* 0x0000001f02007819 */ /* 0x000fc800000006ff */
[----:B------:R-:W2:Y:S02]  /*3ab0*/  SYNCS.PHASECHK.TRANS64 P0, [UR7+0x150], R0 ;  /* 0x00015000ff0075a7 */ /* 0x000ea40008001007 */
[----:B-12---:R-:W-:Y:S05]  /*3ac0*/  @P0 EXIT ;  /* 0x000000000000094d */ /* 0x006fea0003800000 */
[----:B------:R-:W-:Y:S02]  /*3ad0*/  SHF.L.U32 R2, R2, 0x1f, RZ ;  /* 0x0000001f02027819 */ /* 0x000fe400000006ff */
[----:B------:R-:W-:-:S07]  /*3ae0*/  MOV R0, UR7 ;  /* 0x0000000700007c02 */ /* 0x000fce0008000f00 */
.L_x_71:
[----:B-1----:R1:W2:Y:S02]  /*3af0*/  SYNCS.PHASECHK.TRANS64.TRYWAIT P0, [R0+URZ+0x150], R2 ;  /* 0x00015002000075a7 */ /* 0x0022a400080011ff */
[----:B--2---:R-:W-:Y:S05]  /*3b00*/  @!P0 NANOSLEEP.SYNCS 0x989680 ;  /* 0x009896800000895d */ /* 0x004fea0003900000 */
[----:B------:R-:W2:Y:S02]  /*3b10*/  @!P0 SYNCS.PHASECHK.TRANS64 P0, [R0+URZ+0x150], R2 ;  /* 0x00015002000085a7 */ /* 0x000ea400080010ff */
[----:B--2---:R-:W-:Y:S05]  /*3b20*/  @P0 EXIT ;  /* 0x000000000000094d */ /* 0x004fea0003800000 */
[----:B------:R-:W-:Y:S05]  /*3b30*/  BRA `(.L_x_71) ;  /* 0xfffffffc00ec7947 */ /* 0x000fea000383ffff */
.L_x_64:
[----:B------:R-:W-:Y:S05]  /*3b40*/  BRA.U UP5, `(.L_x_72) ;  /* 0x00000015051c7547 */ /* 0x000fea000b800000 */
[----:B------:R-:W-:Y:S01]  /*3b50*/  UMOV UR5, 0x40 ;  /* 0x0000004000057882 */ /* 0x000fe20000000000 */
[----:B------:R-:W-:Y:S01]  /*3b60*/  NOP ;  /* 0x0000000000007918 */ /* 0x000fe20000000000 */
[----:B------:R-:W-:Y:S01]  /*3b70*/  ULEA UR5, UR49, UR5, 0x18 ;  /* 0x0000000531057291 */ /* 0x000fe2000f8ec0ff */
[----:B------:R-:W-:Y:S02]  /*3b80*/  UMOV UR6, 0x400 ;  /* 0x0000040000067882 */ /* 0x000fe40000000000 */
[----:B------:R-:W-:-:S06]  /*3b90*/  ULEA UR6, UR49, UR6, 0x18 ;  /* 0x0000000631067291 */ /* 0x000fcc000f8ec0ff */
[----:B------:R-:W2:Y:S02]  /*3ba0*/  LDS.U8 R0, [UR5+0x1c] ;  /* 0x00001c05ff007984 */ /* 0x000ea40008000000 */
[----:B--2---:R-:W-:-:S13]  /*3bb0*/  ISETP.NE.AND P0, PT, R0, RZ, PT ;  /* 0x000000ff0000720c */ /* 0x004fda0003f05270 */
[----:B------:R-:W-:Y:S05]  /*3bc0*/  @P0 BRA `(.L_x_73) ;  /* 0x0000000000580947 */ /* 0x000fea0003800000 */
[----:B------:R-:W-:-:S13]  /*3bd0*/  ELECT P0, URZ, PT ;  /* 0x0000000000ff782f */ /* 0x000fda0003800000 */
[----:B------:R-:W-:Y:S05]  /*3be0*/  @!P0 BRA `(.L_x_74) ;  /* 0x0000000000608947 */ /* 0x000fea0003800000 */
[----:B------:R-:W-:Y:S01]  /*3bf0*/  UMOV UR4, 0x10 ;  /* 0x0000001000047882 */ /* 0x000fe20000000000 */
[----:B------:R-:W-:Y:S01]  /*3c00*/  HFMA2 R0, -RZ, RZ, 0, 5.9604644775390625e-08 ;  /* 0x00000001ff007431 */ /* 0x000fe200000001ff */
[----:B------:R-:W-:-:S03]  /*3c10*/  MOV R3, 0xffff ;  /* 0x0000ffff00037802 */ /* 0x000fc60000000f00 */
[----:B------:R-:W-:Y:S04]  /*3c20*/  DEPBAR.LE SB2, 0x36 ;  /* 0x0000ad800000791a */ /* 0x000fe80000000000 */
[----:B------:R-:W2:Y:S02]  /*3c30*/  UTCATOMSWS.FIND_AND_SET.ALIGN UP0, UR4, UR4 ;  /* 0x00000004000475e3 */ /* 0x000ea40008000800 */
[----:B--2---:R-:W-:Y:S01]  /*3c40*/  MOV R4, UR4 ;  /* 0x0000000400047c02 */ /* 0x004fe20008000f00 */
[----:B------:R-:W-:Y:S06]  /*3c50*/  BRA.U UP0, `(.L_x_75) ;  /* 0x0000000100187547 */ /* 0x000fec000b800000 */
.L_x_76:
[----:B------:R-:W-:Y:S05]  /*3c60*/  NANOSLEEP 0x64 ;  /* 0x000000640000795d */ /* 0x000fea0003800000 */
[----:B------:R-:W-:-:S05]  /*3c70*/  UMOV UR4, 0x10 ;  /* 0x0000001000047882 */ /* 0x000fca0000000000 */
[----:B------:R-:W-:Y:S04]  /*3c80*/  DEPBAR.LE SB2, 0x36 ;  /* 0x0000ad800000791a */ /* 0x000fe80000000000 */
[----:B------:R-:W2:Y:S02]  /*3c90*/  UTCATOMSWS.FIND_AND_SET.ALIGN UP0, UR4, UR4 ;  /* 0x00000004000475e3 */ /* 0x000ea40008000800 */
[----:B--2---:R-:W-:Y:S01]  /*3ca0*/  MOV R4, UR4 ;  /* 0x0000000400047c02 */ /* 0x004fe20008000f00 */
[----:B------:R-:W-:Y:S05]  /*3cb0*/  BRA.U !UP0, `(.L_x_76) ;  /* 0xfffffffd08e87547 */ /* 0x000fea000b83ffff */
.L_x_75:
[-C--:B------:R-:W-:Y:S02]  /*3cc0*/  SHF.L.U32 R3, R3, R4.reuse, RZ ;  /* 0x0000000403037219 */ /* 0x080fe400000006ff */
[----:B------:R-:W-:Y:S01]  /*3cd0*/  SHF.L.U32 R0, R0, R4, RZ ;  /* 0x0000000400007219 */ /* 0x000fe200000006ff */
[----:B------:R-:W-:Y:S02]  /*3ce0*/  IMAD.SHL.U32 R4, R4, 0x20, RZ ;  /* 0x0000002004047824 */ /* 0x000fe400078e00ff */
[----:B------:R2:W-:Y:S04]  /*3cf0*/  ATOMS.OR RZ, [UR5+0x14], R3 ;  /* 0x00001403ffff798c */ /* 0x0005e8000b000005 */
[----:B------:R2:W-:Y:S04]  /*3d00*/  ATOMS.OR RZ, [UR5+0x18], R0 ;  /* 0x00001800ffff798c */ /* 0x0005e8000b000005 */
[----:B------:R2:W-:Y:S01]  /*3d10*/  STS [UR6+0x1d0], R4 ;  /* 0x0001d004ff007988 */ /* 0x0005e20008000806 */
[----:B------:R-:W-:Y:S05]  /*3d20*/  BRA `(.L_x_74) ;  /* 0x0000000000107947 */ /* 0x000fea0003800000 */
.L_x_73:
[----:B------:R-:W-:Y:S02]  /*3d30*/  MOV R0, 0xffffffff ;  /* 0xffffffff00007802 */ /* 0x000fe40000000f00 */
[----:B------:R-:W-:-:S03]  /*3d40*/  MOV R4, 0x3d70 ;  /* 0x00003d7000047802 */ /* 0x000fc60000000f00 */
[----:B------:R2:W-:Y:S04]  /*3d50*/  STS [UR6+0x1d0], R0 ;  /* 0x0001d000ff007988 */ /* 0x0005e80008000806 */
[----:B-12--5:R-:W-:Y:S05]  /*3d60*/  CALL.REL.NOINC `($__internal_1_$__cuda_sm10x_tcgen05_guardrail_trap_phase_invalid_during_alloc) ;  /* 0x0000008c00047944 */ /* 0x026fea0003c00000 */
.L_x_74:
[----:B------:R-:W-:Y:S05]  /*3d70*/  WARPSYNC.ALL ;  /* 0x0000000000007948 */ /* 0x000fea0003800000 */
[----:B------:R-:W3:Y:S01]  /*3d80*/  S2UR UR22, SR_CgaCtaId ;  /* 0x00000000001679c3 */ /* 0x000ee20000008800 */
[----:B------:R-:W-:Y:S01]  /*3d90*/  UMOV UR4, 0x400 ;  /* 0x0000040000047882 */ /* 0x000fe20000000000 */
[----:B------:R-:W-:-:S06]  /*3da0*/  NOP ;  /* 0x0000000000007918 */ /* 0x000fcc0000000000 */
[----:B------:R-:W-:Y:S06]  /*3db0*/  BAR.ARV 0x6, 0xa0 ;  /* 0x0182800000007b1d */ /* 0x000fec0000002000 */
[----:B------:R-:W4:Y:S01]  /*3dc0*/  LDCU UR11, c[0x0][0x38c] ;  /* 0x00007180ff0b77ac */ /* 0x000f220008000800 */
[----:B------:R-:W-:Y:S01]  /*3dd0*/  LOP3.LUT R2, R2, 0xffff, RZ, 0xc0, !PT ;  /* 0x0000ffff02027812 */ /* 0x000fe200078ec0ff */
[----:B------:R-:W-:Y:S01]  /*3de0*/  IMAD.MOV.U32 R10, RZ, RZ, 0x1 ;  /* 0x00000001ff0a7424 */ /* 0x000fe200078e00ff */
[----:B------:R-:W-:Y:S01]  /*3df0*/  CS2R R8, SRZ ;  /* 0x0000000000087805 */ /* 0x000fe2000001ff00 */
[----:B--2---:R-:W-:Y:S01]  /*3e00*/  IMAD.MOV.U32 R3, RZ, RZ, RZ ;  /* 0x000000ffff037224 */ /* 0x004fe200078e00ff */
[----:B------:R-:W-:Y:S01]  /*3e10*/  R2UR UR25, R2 ;  /* 0x00000000021972ca */ /* 0x000fe200000e0000 */
[----:B-1----:R-:W1:Y:S01]  /*3e20*/  LDCU UR44, c[0x0][0x370] ;  /* 0x00006e00ff2c77ac */ /* 0x002e620008000800 */
[----:B---3--:R-:W-:-:S02]  /*3e30*/  ULEA UR22, UR22, UR4, 0x18 ;  /* 0x0000000416167291 */ /* 0x008fc4000f8ec0ff */
[----:B------:R-:W-:Y:S02]  /*3e40*/  UISETP.GE.AND UP5, UPT, UR39, 0x1, UPT ;  /* 0x000000012700788c */ /* 0x000fe4000bfa6270 */
[----:B------:R-:W-:Y:S02]  /*3e50*/  UIADD3 UR6, UPT, UPT, UR22, 0x3300, URZ ;  /* 0x0000330016067890 */ /* 0x000fe4000fffe0ff */
[----:B------:R-:W-:Y:S02]  /*3e60*/  UIADD3 UR5, UPT, UPT, UR22, 0x23300, URZ ;  /* 0x0002330016057890 */ /* 0x000fe4000fffe0ff */
[----:B----4-:R-:W-:Y:S01]  /*3e70*/  UIADD3 UR11, UPT, UPT, UR11, 0x7f, URZ ;  /* 0x0000007f0b0b7890 */ /* 0x010fe2000fffe0ff */
[----:B------:R-:W2:Y:S01]  /*3e80*/  LDS R0, [UR22+0x1d0] ;  /* 0x0001d016ff007984 */ /* 0x000ea20008000800 */
[----:B------:R-:W-:Y:S02]  /*3e90*/  UIADD3 UR4, UPT, UPT, UR22, 0x33300, URZ ;  /* 0x0003330016047890 */ /* 0x000fe4000fffe0ff */
[----:B------:R-:W-:-:S02]  /*3ea0*/  UIADD3 UR7, UPT, UPT, UR22, 0x35300, URZ ;  /* 0x0003530016077890 */ /* 0x000fc4000fffe0ff */
[----:B------:R-:W-:Y:S02]  /*3eb0*/  USHF.R.S32.HI UR9, URZ, 0x1f, UR11 ;  /* 0x0000001fff097899 */ /* 0x000fe4000801140b */
[----:B------:R-:W-:Y:S02]  /*3ec0*/  USHF.R.U32.HI UR10, URZ, 0x4, UR6 ;  /* 0x00000004ff0a7899 */ /* 0x000fe40008011606 */
[----:B------:R-:W-:Y:S02]  /*3ed0*/  USHF.R.U32.HI UR8, URZ, 0x4, UR5 ;  /* 0x00000004ff087899 */ /* 0x000fe40008011605 */
[----:B------:R-:W-:Y:S02]  /*3ee0*/  USHF.R.U32.HI UR6, URZ, 0x4, UR4 ;  /* 0x00000004ff067899 */ /* 0x000fe40008011604 */
[----:B------:R-:W-:Y:S02]  /*3ef0*/  USHF.R.U32.HI UR5, URZ, 0x4, UR7 ;  /* 0x00000004ff057899 */ /* 0x000fe40008011607 */
[----:B------:R-:W-:-:S02]  /*3f00*/  ULEA.HI UR4, UR9, UR11, URZ, 0x7 ;  /* 0x0000000b09047291 */ /* 0x000fc4000f8f38ff */
[----:B------:R-:W-:Y:S02]  /*3f10*/  ULOP3.LUT UR5, UR5, 0x3fff, URZ, 0xc0, !UPT ;  /* 0x00003fff05057892 */ /* 0x000fe4000f8ec0ff */
[----:B------:R-:W-:Y:S02]  /*3f20*/  USHF.R.S32.HI UR45, URZ, 0x7, UR4 ;  /* 0x00000007ff2d7899 */ /* 0x000fe40008011404 */
[----:B------:R-:W-:Y:S02]  /*3f30*/  ULOP3.LUT UR37, UR5, 0x10000, URZ, 0xfc, !UPT ;  /* 0x0001000005257892 */ /* 0x000fe4000f8efcff */
[----:B------:R-:W-:Y:S02]  /*3f40*/  UISETP.LT.AND UP0, UPT, UR45, 0x1, UPT ;  /* 0x000000012d00788c */ /* 0x000fe4000bf01270 */
[----:B------:R-:W-:Y:S02]  /*3f50*/  ULOP3.LUT UR10, UR10, 0x3fff, URZ, 0xc0, !UPT ;  /* 0x00003fff0a0a7892 */ /* 0x000fe4000f8ec0ff */
[----:B------:R-:W-:-:S02]  /*3f60*/  ULOP3.LUT UR8, UR8, 0x3fff, URZ, 0xc0, !UPT ;  /* 0x00003fff08087892 */ /* 0x000fc4000f8ec0ff */
[----:B------:R-:W-:Y:S02]  /*3f70*/  ULOP3.LUT UR6, UR6, 0x3fff, URZ, 0xc0, !UPT ;  /* 0x00003fff06067892 */ /* 0x000fe4000f8ec0ff */
[----:B------:R-:W-:Y:S01]  /*3f80*/  USEL UR46, UR45, 0x1, !UP0 ;  /* 0x000000012d2e7887 */ /* 0x000fe2000c000000 */
[----:B------:R-:W3:Y:S01]  /*3f90*/  LDCU UR43, c[0x0][0x374] ;  /* 0x00006e80ff2b77ac */ /* 0x000ee20008000800 */
[----:B------:R-:W-:Y:S02]  /*3fa0*/  ULOP3.LUT UR34, UR10, 0x10000, URZ, 0xfc, !UPT ;  /* 0x000100000a227892 */ /* 0x000fe4000f8efcff */
[----:B------:R-:W-:Y:S01]  /*3fb0*/  ULOP3.LUT UR35, UR8, 0x10000, URZ, 0xfc, !UPT ;  /* 0x0001000008237892 */ /* 0x000fe2000f8efcff */
[----:B--2---:R-:W-:Y:S01]  /*3fc0*/  R2UR UR24, R0 ;  /* 0x00000000001872ca */ /* 0x004fe200000e0000 */
[----:B------:R-:W-:Y:S02]  /*3fd0*/  ULOP3.LUT UR36, UR6, 0x10000, URZ, 0xfc, !UPT ;  /* 0x0001000006247892 */ /* 0x000fe4000f8efcff */
[----:B------:R-:W-:-:S02]  /*3fe0*/  UIADD3 UR46, UPT, UPT, -UR46, URZ, URZ ;  /* 0x000000ff2e2e7290 */ /* 0x000fc4000fffe1ff */
[----:B------:R-:W-:Y:S01]  /*3ff0*/  UISETP.NE.AND UP4, UPT, UR39, 0x1, UPT ;  /* 0x000000012700788c */ /* 0x000fe2000bf85270 */
[----:B------:R-:W-:Y:S01]  /*4000*/  UMOV UR42, URZ ;  /* 0x000000ff002a7c82 */ /* 0x000fe20008000000 */
[----:B------:R-:W-:-:S06]  /*4010*/  UMOV UR20, URZ ;  /* 0x000000ff00147c82 */ /* 0x000fcc0008000000 */
[----:B------:R-:W-:Y:S02]  /*4020*/  UIADD3 UR30, UPT, UPT, UR24, 0x80, URZ ;  /* 0x00000080181e7890 */ /* 0x000fe4000fffe0ff */
[----:B------:R-:W-:Y:S02]  /*4030*/  UIADD3 UR32, UPT, UPT, UR24, -0x7fffff80, URZ ;  /* 0x8000008018207890 */ /* 0x000fe4000fffe0ff */
[----:B------:R-:W-:Y:S02]  /*4040*/  USHF.R.U32.HI UR5, URZ, 0x11, UR30 ;  /* 0x00000011ff057899 */ /* 0x000fe4000801161e */
[----:B------:R-:W-:Y:S02]  /*4050*/  USHF.R.U32.HI UR4, URZ, 0x11, UR32 ;  /* 0x00000011ff047899 */ /* 0x000fe40008011620 */
[----:B------:R-:W-:Y:S02]  /*4060*/  ULOP3.LUT UR5, UR5, 0x6000, URZ, 0xc0, !UPT ;  /* 0x0000600005057892 */ /* 0x000fe4000f8ec0ff */
[----:B------:R-:W-:-:S02]  /*4070*/  ULOP3.LUT UR4, UR4, 0x6000, URZ, 0xc0, !UPT ;  /* 0x0000600004047892 */ /* 0x000fc4000f8ec0ff */
[----:B------:R-:W-:Y:S02]  /*4080*/  UIADD3 UR49, UPT, UPT, UR24, 0x84, URZ ;  /* 0x0000008418317890 */ /* 0x000fe4000fffe0ff */
[----:B------:R-:W-:Y:S02]  /*4090*/  ULOP3.LUT UR48, UR5, 0x890, URZ, 0xfc, !UPT ;  /* 0x0000089005307892 */ /* 0x000fe4000f8efcff */
[----:B-1-3--:R-:W-:-:S12]  /*40a0*/  ULOP3.LUT UR47, UR4, 0x890, URZ, 0xfc, !UPT ;  /* 0x00000890042f7892 */ /* 0x00afd8000f8efcff */
.L_x_85:
[C---:B------:R-:W-:Y:S02]  /*40b0*/  LEA R2, R9.reuse, UR22, 0x3 ;  /* 0x0000001609027c11 */ /* 0x040fe4000f8e18ff */
[----:B------:R-:W-:Y:S02]  /*40c0*/  SHF.L.U32 R0, R8, 0x1f, RZ ;  /* 0x0000001f08007819 */ /* 0x000fe400000006ff */
[----:B------:R-:W-:Y:S02]  /*40d0*/  LEA R4, R9, UR22, 0x4 ;  /* 0x0000001609047c11 */ /* 0x000fe4000f8e20ff */
[----:B-1----:R-:W1:Y:S02]  /*40e0*/  SYNCS.PHASECHK.TRANS64.TRYWAIT P0, [R2+URZ+0x140], R0 ;  /* 0x00014000020075a7 */ /* 0x002e6400080011ff */
[----:B-1-3--:R-:W-:Y:S05]  /*40f0*/  @!P0 BRA `(.L_x_77) ;  /* 0x00000080006c8947 */ /* 0x00afea0003800000 */
.L_x_208:
[----:B------:R-:W2:Y:S01]  /*4100*/  LDS.128 R4, [R4+0x1b0] ;  /* 0x0001b00004047984 */ /* 0x000ea20000000c00 */
[----:B------:R-:W-:Y:S01]  /*4110*/  @!PT LDS RZ, [RZ] ;  /* 0x00000000fffff984 */ /* 0x000fe20000000800 */
[----:B------:R-:W-:Y:S01]  /*4120*/  @!PT LDS RZ, [RZ] ;  /* 0x00000000fffff984 */ /* 0x000fe20000000800 */
[----:B------:R-:W-:Y:S01]  /*4130*/  @!PT LDS RZ, [RZ] ;  /* 0x00000000fffff984 */ /* 0x000fe20000000800 */
[----:B------:R-:W-:Y:S01]  /*4140*/  @!PT LDS RZ, [RZ] ;  /* 0x00000000fffff984 */ /* 0x000fe20000000800 */
[----:B------:R3:W-:Y:S06]  /*4150*/  MEMBAR.ALL.CTA ;  /* 0x0000000000007992 */ /* 0x0007ec0000008000 */
[----:B---3--:R-:W3:Y:S01]  /*4160*/  FENCE.VIEW.ASYNC.S ;  /* 0x00000000000073c6 */ /* 0x008ee20000000000 */
[----:B--2---:R-:W-:-:S13]  /*4170*/  LOP3.LUT P0, RZ, R6, 0x1, RZ, 0xc0, !PT ;  /* 0x0000000106ff7812 */ /* 0x004fda000780c0ff */
[----:B---3--:R-:W-:Y:S01]  /*4180*/  VOTEU.ANY UP3, P0 ;  /* 0x0000000000ff7886 */ /* 0x008fe20000060100 */
[----:B------:R-:W-:-:S13]  /*4190*/  PLOP3.LUT P0, PT, PT, PT, UP3, 0x80, 0x8 ;  /* 0x000000000008781c */ /* 0x000fda0003f0f038 */
[----:B-1----:R-:W-:Y:S02]  /*41a0*/  @P0 MOV R0, R4 ;  /* 0x0000000400000202 */ /* 0x002fe40000000f00 */
[----:B------:R-:W-:Y:S02]  /*41b0*/  @P0 LOP3.LUT R4, R5, 0xffff, RZ, 0xc0, !PT ;  /* 0x0000ffff05040812 */ /* 0x000fe400078ec0ff */
[----:B------:R-:W-:Y:S01]  /*41c0*/  @P0 R2UR UR5, R0 ;  /* 0x00000000000502ca */ /* 0x000fe200000e0000 */
[----:B------:R-:W-:Y:S01]  /*41d0*/  VIADD R0, R2, 0x150 ;  /* 0x0000015002007836 */ /* 0x000fe20000000000 */
[----:B------:R-:W-:-:S04]  /*41e0*/  @P0 R2UR UR4, R4 ;  /* 0x00000000040402ca */ /* 0x000fc800000e0000 */
[----:B------:R-:W-:-:S04]  /*41f0*/  PRMT R0, RZ, 0x654, R0 ;  /* 0x00000654ff007816 */ /* 0x000fc80000000000 */
[----:B------:R1:W-:Y:S03]  /*4200*/  SYNCS.ARRIVE.TRANS64.RED.A1T0 RZ, [R0+URZ], RZ ;  /* 0x000000ff00ff79a7 */ /* 0x0003e600081004ff */
[----:B------:R-:W-:Y:S02]  /*4210*/  @UP3 UMOV UR41, UR5 ;  /* 0x0000000500293c82 */ /* 0x000fe40008000000 */
[----:B------:R-:W-:Y:S01]  /*4220*/  @UP3 UMOV UR38, UR4 ;  /* 0x0000000400263c82 */ /* 0x000fe20008000000 */
[----:B------:R-:W-:Y:S05]  /*4230*/  BRA.U !UP5, `(.L_x_78) ;  /* 0x000000010dd07547 */ /* 0x000fea000b800000 */
[----:B------:R-:W2:Y:S01]  /*4240*/  LDCU.128 UR12, c[0x0][0xf10] ;  /* 0x0001e200ff0c77ac */ /* 0x000ea20008000c00 */
[----:B------:R-:W3:Y:S01]  /*4250*/  LDCU UR23, c[0x0][0xf20] ;  /* 0x0001e400ff1777ac */ /* 0x000ee20008000800 */
[----:B------:R-:W4:Y:S01]  /*4260*/  LDCU UR21, c[0x0][0xf0c] ;  /* 0x0001e180ff1577ac */ /* 0x000f220008000800 */
[----:B------:R-:W1:Y:S01]  /*4270*/  LDCU.64 UR8, c[0x0][0xf28] ;  /* 0x0001e500ff0877ac */ /* 0x000e620008000a00 */
[----:B--2---:R-:W-:Y:S02]  /*4280*/  UIMAD.WIDE.U32 UR6, UR43, UR15, URZ ;  /* 0x0000000f2b0672a5 */ /* 0x004fe4000f8e00ff */
[----:B------:R-:W-:Y:S02]  /*4290*/  UIMAD.WIDE.U32 UR4, UR44, UR12, URZ ;  /* 0x0000000c2c0472a5 */ /* 0x000fe4000f8e00ff */
[----:B------:R-:W-:Y:S02]  /*42a0*/  UISETP.NE.AND UP0, UPT, UR14, 0x1, UPT ;  /* 0x000000010e00788c */ /* 0x000fe4000bf05270 */
[----:B------:R-:W-:Y:S01]  /*42b0*/  UIMAD.WIDE.U32 UR18, UR38, UR15, URZ ;  /* 0x0000000f261272a5 */ /* 0x000fe2000f8e00ff */
[----:B------:R-:W-:-:S02]  /*42c0*/  UMOV UR6, UR7 ;  /* 0x0000000700067c82 */ /* 0x000fc40008000000 */
[----:B------:R-:W-:Y:S01]  /*42d0*/  UMOV UR4, UR5 ;  /* 0x0000000500047c82 */ /* 0x000fe20008000000 */
[----:B---3--:R-:W-:Y:S02]  /*42e0*/  USHF.R.U32.HI UR6, URZ, UR23, UR6 ;  /* 0x00000017ff067299 */ /* 0x008fe40008011606 */
[----:B----4-:R-:W-:Y:S02]  /*42f0*/  UISETP.NE.AND UP1, UPT, UR21, 0x1, UPT ;  /* 0x000000011500788c */ /* 0x010fe4000bf25270 */
[----:B------:R-:W-:Y:S02]  /*4300*/  USHF.R.U32.HI UR4, URZ, UR13, UR4 ;  /* 0x0000000dff047299 */ /* 0x000fe40008011604 */
[----:B------:R-:W-:Y:S02]  /*4310*/  USEL UR5, UR43, UR6, !UP0 ;  /* 0x000000062b057287 */ /* 0x000fe4000c000000 */
[----:B------:R-:W-:Y:S02]  /*4320*/  USEL UR6, UR44, UR4, !UP1 ;  /* 0x000000042c067287 */ /* 0x000fe4000c800000 */
[----:B-1----:R-:W-:Y:S01]  /*4330*/  UIMAD.WIDE.U32 UR10, UR5, UR8, URZ ;  /* 0x00000008050a72a5 */ /* 0x002fe2000f8e00ff */
[----:B------:R-:W-:Y:S01]  /*4340*/  UMOV UR4, UR19 ;  /* 0x0000001300047c82 */ /* 0x000fe20008000000 */
[----:B------:R-:W-:-:S02]  /*4350*/  UIMAD.WIDE.U32 UR16, UR41, UR12, URZ ;  /* 0x0000000c291072a5 */ /* 0x000fc4000f8e00ff */
        /* <DEDUP_REMOVED lines=34> */
.L_x_78:
[----:B------:R-:W2:Y:S02]  /*4580*/  LDCU UR4, c[0x0][0xf30] ;  /* 0x0001e600ff0477ac */ /* 0x000ea40008000800 */
[----:B--2---:R-:W-:-:S09]  /*4590*/  UISETP.NE.AND UP0, UPT, UR4, 0x1, UPT ;  /* 0x000000010400788c */ /* 0x004fd2000bf05270 */
[----:B------:R-:W-:Y:S05]  /*45a0*/  BRA.U UP0, `(.L_x_79) ;  /* 0x00000001003c7547 */ /* 0x000fea000b800000 */
[----:B------:R-:W2:Y:S01]  /*45b0*/  LDCU.128 UR8, c[0x0][0xf10] ;  /* 0x0001e200ff0877ac */ /* 0x000ea20008000c00 */
[----:B------:R-:W3:Y:S01]  /*45c0*/  LDCU UR12, c[0x0][0xf0c] ;  /* 0x0001e180ff0c77ac */ /* 0x000ee20008000800 */
[----:B------:R-:W4:Y:S01]  /*45d0*/  LDCU UR13, c[0x0][0xf20] ;  /* 0x0001e400ff0d77ac */ /* 0x000f220008000800 */
[----:B--2---:R-:W-:Y:S02]  /*45e0*/  UIMAD.WIDE.U32 UR6, UR41, UR8, URZ ;  /* 0x00000008290672a5 */ /* 0x004fe4000f8e00ff */
[----:B------:R-:W-:Y:S02]  /*45f0*/  UIMAD.WIDE.U32 UR4, UR38, UR11, URZ ;  /* 0x0000000b260472a5 */ /* 0x000fe4000f8e00ff */
[----:B---3--:R-:W-:Y:S02]  /*4600*/  UISETP.NE.AND UP0, UPT, UR12, 0x1, UPT ;  /* 0x000000010c00788c */ /* 0x008fe4000bf05270 */
[----:B------:R-:W-:Y:S01]  /*4610*/  UISETP.NE.AND UP1, UPT, UR10, 0x1, UPT ;  /* 0x000000010a00788c */ /* 0x000fe2000bf25270 */
[----:B------:R-:W-:-:S02]  /*4620*/  UMOV UR6, UR7 ;  /* 0x0000000700067c82 */ /* 0x000fc40008000000 */
[----:B------:R-:W-:Y:S01]  /*4630*/  UMOV UR4, UR5 ;  /* 0x0000000500047c82 */ /* 0x000fe20008000000 */
[----:B------:R-:W-:Y:S02]  /*4640*/  USHF.R.U32.HI UR9, URZ, UR9, UR6 ;  /* 0x00000009ff097299 */ /* 0x000fe40008011606 */
[----:B----4-:R-:W-:Y:S02]  /*4650*/  USHF.R.U32.HI UR4, URZ, UR13, UR4 ;  /* 0x0000000dff047299 */ /* 0x010fe40008011604 */
[----:B------:R-:W-:Y:S02]  /*4660*/  USEL UR5, UR41, UR9, !UP0 ;  /* 0x0000000929057287 */ /* 0x000fe4000c000000 */
[----:B------:R-:W-:-:S04]  /*4670*/  USEL UR4, UR38, UR4, !UP1 ;  /* 0x0000000426047287 */ /* 0x000fc8000c800000 */
[----:B------:R-:W-:-:S04]  /*4680*/  UIADD3 UR4, UPT, UPT, UR5, -UR4, URZ ;  /* 0x8000000405047290 */ /* 0x000fc8000fffe0ff */
[----:B------:R-:W-:-:S12]  /*4690*/  UIMAD UR38, UR4, UR10, UR38 ;  /* 0x0000000a042672a4 */ /* 0x000fd8000f8e0226 */
.L_x_79:
[----:B------:R-:W2:Y:S01]  /*46a0*/  LDCU UR4, c[0x0][0x38c] ;  /* 0x00007180ff0477ac */ /* 0x000ea20008000800 */
[----:B------:R-:W-:Y:S02]  /*46b0*/  PLOP3.LUT P1, PT, PT, PT, PT, 0x80, 0x8 ;  /* 0x000000000008781c */ /* 0x000fe40003f2f070 */
[----:B------:R-:W-:Y:S01]  /*46c0*/  SHF.L.U32 R2, R10, 0x1f, RZ ;  /* 0x0000001f0a027819 */ /* 0x000fe200000006ff */
[----:B------:R-:W-:Y:S02]  /*46d0*/  ULEA UR40, UR42, UR22, 0x3 ;  /* 0x000000162a287291 */ /* 0x000fe4000f8e18ff */
[----:B------:R-:W-:Y:S02]  /*46e0*/  ULEA UR23, UR42, UR24, 0x6 ;  /* 0x000000182a177291 */ /* 0x000fe4000f8e30ff */
[----:B--2---:R-:W-:-:S06]  /*46f0*/  UISETP.GE.AND UP0, UPT, UR4, 0x1, UPT ;  /* 0x000000010400788c */ /* 0x004fcc000bf06270 */
[----:B------:R-:W-:-:S05]  /*4700*/  PLOP3.LUT P0, PT, PT, PT, UP0, 0x80, 0x8 ;  /* 0x000000000008781c */ /* 0x000fca0003f0f008 */
[----:B------:R-:W-:-:S08]  /*4710*/  @UP0 ULEA UR4, UR20, UR22, 0x3 ;  /* 0x0000001614040291 */ /* 0x000fd0000f8e18ff */
[----:B-1----:R-:W-:-:S04]  /*4720*/  @P0 SHF.L.U32 R0, R3, 0x1f, RZ ;  /* 0x0000001f03000819 */ /* 0x002fc800000006ff */
[----:B------:R1:W2:Y:S01]  /*4730*/  @P0 SYNCS.PHASECHK.TRANS64.TRYWAIT P1, [UR4], R0 ;  /* 0x00000000ff0005a7 */ /* 0x0002a20008021104 */
[----:B------:R-:W-:-:S04]  /*4740*/  ULEA.HI UR4, UR26, UR26, URZ, 0x1 ;  /* 0x0000001a1a047291 */ /* 0x000fc8000f8f08ff */
[----:B------:R-:W-:-:S04]  /*4750*/  ULOP3.LUT UR4, UR4, 0x7ffffffe, URZ, 0xc0, !UPT ;  /* 0x7ffffffe04047892 */ /* 0x000fc8000f8ec0ff */
[----:B------:R-:W-:-:S04]  /*4760*/  UIADD3 UR4, UPT, UPT, -UR4, UR26, URZ ;  /* 0x0000001a04047290 */ /* 0x000fc8000fffe1ff */
[----:B------:R-:W-:Y:S01]  /*4770*/  ULEA UR31, UR4, UR49, 0x1 ;  /* 0x00000031041f7291 */ /* 0x000fe2000f8e08ff */
[----:B------:R-:W3:Y:S02]  /*4780*/  SYNCS.PHASECHK.TRANS64.TRYWAIT P0, [UR40+0x170], R2 ;  /* 0x00017002ff0075a7 */ /* 0x000ee40008001128 */
[----:B-123--:R-:W-:Y:S09]  /*4790*/  @!P0 BRA `(.L_x_80) ;  /* 0x0000007800d88947 */ /* 0x00eff20003800000 */
.L_x_210:
[----:B------:R-:W-:Y:S01]  /*47a0*/  IADD3 R9, PT, PT, R9, 0x1, RZ ;  /* 0x0000000109097810 */ /* 0x000fe20007ffe0ff */
[----:B------:R-:W-:Y:S06]  /*47b0*/  BRA.U !UP0, `(.L_x_81) ;  /* 0x0000000108e07547 */ /* 0x000fec000b800000 */
[----:B------:R-:W-:Y:S02]  /*47c0*/  ULOP3.LUT UR33, UR31, 0x80000000, URZ, 0x3c, !UPT ;  /* 0x800000001f217892 */ /* 0x000fe4000f8e3cff */
[----:B------:R-:W-:Y:S02]  /*47d0*/  USHF.R.U32.HI UR5, URZ, 0x1a, UR31 ;  /* 0x0000001aff057899 */ /* 0x000fe4000801161f */
[----:B------:R-:W-:Y:S02]  /*47e0*/  USHF.R.U32.HI UR4, URZ, 0x1a, UR33 ;  /* 0x0000001aff047899 */ /* 0x000fe40008011621 */
[----:B------:R-:W-:Y:S02]  /*47f0*/  ULOP3.LUT UR5, UR5, 0x30, URZ, 0xc0, !UPT ;  /* 0x0000003005057892 */ /* 0x000fe4000f8ec0ff */
[----:B------:R-:W-:Y:S02]  /*4800*/  ULOP3.LUT UR4, UR4, 0x30, URZ, 0xc0, !UPT ;  /* 0x0000003004047892 */ /* 0x000fe4000f8ec0ff */
[----:B------:R-:W-:-:S02]  /*4810*/  ULOP3.LUT UR5, UR5, 0x480, URZ, 0xfc, !UPT ;  /* 0x0000048005057892 */ /* 0x000fc4000f8efcff */
[----:B------:R-:W-:Y:S01]  /*4820*/  ULOP3.LUT UR26, UR4, 0x480, URZ, 0xfc, !UPT ;  /* 0x00000480041a7892 */ /* 0x000fe2000f8efcff */
[----:B------:R-:W-:Y:S01]  /*4830*/  UMOV UR21, URZ ;  /* 0x000000ff00157c82 */ /* 0x000fe20008000000 */
[----:B------:R-:W-:Y:S02]  /*4840*/  UMOV UR19, UR46 ;  /* 0x0000002e00137c82 */ /* 0x000fe40008000000 */
[----:B------:R-:W-:Y:S01]  /*4850*/  UPRMT UR27, UR26, 0x5410, UR47 ;  /* 0x000054101a1b7896 */ /* 0x000fe2000800002f */
[----:B------:R-:W-:Y:S01]  /*4860*/  UMOV UR18, UR45 ;  /* 0x0000002d00127c82 */ /* 0x000fe20008000000 */
[----:B------:R-:W-:Y:S01]  /*4870*/  UMOV UR4, UR20 ;  /* 0x0000001400047c82 */ /* 0x000fe20008000000 */
[----:B------:R-:W-:Y:S01]  /*4880*/  UPRMT UR29, UR5, 0x5410, UR48 ;  /* 0x00005410051d7896 */ /* 0x000fe20008000030 */
[----:B------:R-:W-:Y:S01]  /*4890*/  UMOV UR28, URZ ;  /* 0x000000ff001c7c82 */ /* 0x000fe20008000000 */
[----:B------:R-:W-:-:S10]  /*48a0*/  UMOV UR26, URZ ;  /* 0x000000ff001a7c82 */ /* 0x000fd40008000000 */
.L_x_84:
[----:B------:R-:W-:Y:S02]  /*48b0*/  UIADD3 UR19, UPT, UPT, UR19, 0x1, URZ ;  /* 0x0000000113137890 */ /* 0x000fe4000fffe0ff */
[----:B--2---:R-:W-:Y:S02]  /*48c0*/  ULEA UR7, UR4, UR22, 0x3 ;  /* 0x0000001604077291 */ /* 0x004fe4000f8e18ff */
[----:B------:R-:W-:Y:S01]  /*48d0*/  UISETP.NE.AND UP2, UPT, UR19, URZ, UPT ;  /* 0x000000ff1300728c */ /* 0x000fe2000bf45270 */
[----:B---3--:R-:W-:Y:S10]  /*48e0*/  @P1 BRA `(.L_x_82) ;  /* 0x00000000000c1947 */ /* 0x008ff40003800000 */
[----:B-1----:R-:W-:Y:S04]  /*48f0*/  SHF.L.U32 R2, R3, 0x1f, RZ ;  /* 0x0000001f03027819 */ /* 0x002fe800000006ff */
[----:B------:R-:W1:Y:S02]  /*4900*/  SYNCS.PHASECHK.TRANS64.TRYWAIT P0, [UR7], R2 ;  /* 0x00000002ff0075a7 */ /* 0x000e640008001107 */
[----:B-1----:R-:W-:Y:S05]  /*4910*/  @!P0 BRA `(.L_x_83) ;  /* 0x0000007800908947 */ /* 0x002fea0003800000 */
.L_x_82:
[----:B------:R-:W-:Y:S01]  /*4920*/  UISETP.NE.AND UP0, UPT, UR18, 0x1, UPT ;  /* 0x000000011200788c */ /* 0x000fe2000bf05270 */
[----:B------:R-:W-:Y:S01]  /*4930*/  PLOP3.LUT P1, PT, PT, PT, PT, 0x80, 0x8 ;  /* 0x000000000008781c */ /* 0x000fe20003f2f070 */
[----:B------:R-:W-:Y:S02]  /*4940*/  UIADD3 UR5, UPT, UPT, UR4, 0x1, URZ ;  /* 0x0000000104057890 */ /* 0x000fe4000fffe0ff */
[----:B------:R-:W-:Y:S02]  /*4950*/  ULEA UR12, UR4, UR35, 0x8 ;  /* 0x00000023040c7291 */ /* 0x000fe4000f8e40ff */
[----:B------:R-:W-:Y:S01]  /*4960*/  UISETP.NE.AND UP1, UPT, UR5, 0x10, UPT ;  /* 0x000000100500788c */ /* 0x000fe2000bf25270 */
[----:B------:R-:W-:Y:S01]  /*4970*/  PLOP3.LUT P0, PT, PT, PT, UP0, 0x80, 0x8 ;  /* 0x000000000008781c */ /* 0x000fe20003f0f008 */
[----:B------:R-:W-:Y:S02]  /*4980*/  ULEA UR10, UR4, UR34, 0x9 ;  /* 0x00000022040a7291 */ /* 0x000fe4000f8e48ff */
[----:B------:R-:W-:Y:S02]  /*4990*/  USEL UR6, URZ, 0x1, UP1 ;  /* 0x00000001ff067887 */ /* 0x000fe40008800000 */
[----:B------:R-:W-:Y:S02]  /*49a0*/  USEL UR20, UR5, URZ, UP1 ;  /* 0x000000ff05147287 */ /* 0x000fe40008800000 */
[----:B------:R-:W-:Y:S02]  /*49b0*/  ULEA UR16, UR4, UR36, 0x5 ;  /* 0x0000002404107291 */ /* 0x000fe4000f8e28ff */
[----:B------:R-:W-:Y:S01]  /*49c0*/  @UP0 ULEA UR5, UR20, UR22, 0x3 ;  /* 0x0000001614050291 */ /* 0x000fe2000f8e18ff */
[----:B------:R-:W-:Y:S01]  /*49d0*/  LOP3.LUT R3, R3, UR6, RZ, 0x3c, !PT ;  /* 0x0000000603037c12 */ /* 0x000fe2000f8e3cff */
[----:B------:R-:W-:Y:S02]  /*49e0*/  UISETP.NE.U32.AND UP0, UPT, UR21, URZ, UPT ;  /* 0x000000ff1500728c */ /* 0x000fe4000bf05070 */
[----:B------:R-:W-:Y:S01]  /*49f0*/  ULEA UR14, UR4, UR37, 0x5 ;  /* 0x00000025040e7291 */ /* 0x000fe2000f8e28ff */
[----:B-1----:R-:W-:Y:S01]  /*4a00*/  @P0 SHF.L.U32 R0, R3, 0x1f, RZ ;  /* 0x0000001f03000819 */ /* 0x002fe200000006ff */
[----:B------:R-:W-:Y:S02]  /*4a10*/  UIADD3 UR8, UPT, UPT, UR12, 0x2, URZ ;  /* 0x000000020c087890 */ /* 0x000fe4000fffe0ff */
[----:B------:R-:W-:Y:S01]  /*4a20*/  UIADD3 UR6, UPT, UPT, UR10, 0x2, URZ ;  /* 0x000000020a067890 */ /* 0x000fe2000fffe0ff */
[----:B------:R2:W3:Y:S01]  /*4a30*/  @P0 SYNCS.PHASECHK.TRANS64.TRYWAIT P1, [UR5], R0 ;  /* 0x00000000ff0005a7 */ /* 0x0004e20008021105 */
[----:B------:R-:W-:Y:S02]  /*4a40*/  UIADD3 UR5, UPT, UPT, UR7, 0x80, URZ ;  /* 0x0000008007057890 */ /* 0x000fe4000fffe0ff */
[----:B------:R-:W-:Y:S01]  /*4a50*/  UIADD3 UR18, UPT, UPT, UR18, -0x1, URZ ;  /* 0xffffffff12127890 */ /* 0x000fe2000fffe0ff */
[----:B------:R-:W-:Y:S01]  /*4a60*/  UMOV UR17, 0x4008 ;  /* 0x0000400800117882 */ /* 0x000fe20000000000 */
[----:B------:R-:W-:Y:S01]  /*4a70*/  UMOV UR15, 0x4008 ;  /* 0x00004008000f7882 */ /* 0x000fe20000000000 */
[----:B------:R2:W-:Y:S01]  /*4a80*/  UTCCP.T.S.4x32dp128bit tmem[UR24+0x80], gdesc[UR16] ;  /* 0x00008010180079e7 */ /* 0x0005e20009100000 */
[----:B------:R2:W-:Y:S01]  /*4a90*/  UTCCP.T.S.4x32dp128bit tmem[UR24+0x84], gdesc[UR14] ;  /* 0x0000840e180079e7 */ /* 0x0005e20009100000 */
[----:B------:R-:W-:Y:S01]  /*4aa0*/  UMOV UR13, 0x80004020 ;  /* 0x80004020000d7882 */ /* 0x000fe20000000000 */
[----:B------:R-:W-:Y:S01]  /*4ab0*/  UMOV UR11, 0x80004020 ;  /* 0x80004020000b7882 */ /* 0x000fe20000000000 */
[----:B------:R-:W-:Y:S01]  /*4ac0*/  UMOV UR9, 0x80004020 ;  /* 0x8000402000097882 */ /* 0x000fe20000000000 */
[----:B------:R2:W-:Y:S01]  /*4ad0*/  UTCOMMA gdesc[UR10], gdesc[UR12], tmem[UR23], tmem[UR28], idesc[UR29], tmem[UR30], UP0 ;  /* 0xc01e1c0c0a0075ea */ /* 0x0005e20008000017 */
[----:B------:R-:W-:Y:S01]  /*4ae0*/  UMOV UR7, 0x80004020 ;  /* 0x8000402000077882 */ /* 0x000fe20000000000 */
[----:B------:R-:W-:Y:S01]  /*4af0*/  UMOV UR21, 0x1 ;  /* 0x0000000100157882 */ /* 0x000fe20000000000 */
[----:B------:R2:W-:Y:S01]  /*4b00*/  UTCOMMA gdesc[UR6], gdesc[UR8], tmem[UR23], tmem[UR26], idesc[UR27], tmem[UR32], UPT ;  /* 0xc0201a08060075ea */ /* 0x0005e2000b800017 */
[----:B------:R2:W-:Y:S01]  /*4b10*/  UTCBAR.MULTICAST [UR5], URZ, UR25 ;  /* 0x000000ff050073e9 */ /* 0x0005e20008000819 */
[----:B------:R-:W-:Y:S01]  /*4b20*/  UMOV UR4, UR20 ;  /* 0x0000001400047c82 */ /* 0x000fe20008000000 */
[----:B------:R-:W-:Y:S05]  /*4b30*/  BRA.U UP2, `(.L_x_84) ;  /* 0xfffffffd025c7547 */ /* 0x000fea000b83ffff */
.L_x_81:
[----:B--2---:R-:W-:Y:S01]  /*4b40*/  UIADD3 UR5, UPT, UPT, UR40, 0x160, URZ ;  /* 0x0000016028057890 */ /* 0x004fe2000fffe0ff */
[----:B------:R-:W-:Y:S01]  /*4b50*/  R2UR UR6, R91 ;  /* 0x000000005b0672ca */ /* 0x000fe200000e0000 */
[----:B------:R-:W-:Y:S01]  /*4b60*/  UIADD3 UR4, UPT, UPT, UR42, 0x1, URZ ;  /* 0x000000012a047890 */ /* 0x000fe2000fffe0ff */
[----:B------:R-:W-:-:S03]  /*4b70*/  ISETP.NE.AND P0, PT, R9, 0x2, PT ;  /* 0x000000020900780c */ /* 0x000fc60003f05270 */
[----:B------:R-:W-:Y:S01]  /*4b80*/  UISETP.NE.AND UP0, UPT, UR4, 0x2, UPT ;  /* 0x000000020400788c */ /* 0x000fe2000bf05270 */
[----:B-1----:R-:W-:Y:S02]  /*4b90*/  SEL R0, RZ, 0x1, P0 ;  /* 0x00000001ff007807 */ /* 0x002fe40000000000 */
[----:B------:R1:W-:Y:S01]  /*4ba0*/  UTCBAR [UR5], URZ ;  /* 0x000000ff050073e9 */ /* 0x0003e200080000ff */
[----:B------:R-:W-:Y:S01]  /*4bb0*/  SEL R9, R9, RZ, P0 ;  /* 0x000000ff09097207 */ /* 0x000fe20000000000 */
[----:B------:R-:W-:Y:S01]  /*4bc0*/  USEL UR42, UR4, URZ, UP0 ;  /* 0x000000ff042a7287 */ /* 0x000fe20008000000 */
[----:B------:R-:W-:Y:S02]  /*4bd0*/  LOP3.LUT R8, R8, R0, RZ, 0x3c, !PT ;  /* 0x0000000008087212 */ /* 0x000fe400078e3cff */
[----:B------:R-:W-:Y:S02]  /*4be0*/  UIADD3 UR26, UPT, UPT, UR38, UR6, URZ ;  /* 0x00000006261a7290 */ /* 0x000fe4000fffe0ff */
[----:B------:R-:W-:-:S06]  /*4bf0*/  USEL UR6, URZ, 0x1, UP0 ;  /* 0x00000001ff067887 */ /* 0x000fcc0008000000 */
[----:B------:R-:W-:Y:S01]  /*4c00*/  LOP3.LUT R10, R10, UR6, RZ, 0x3c, !PT ;  /* 0x000000060a0a7c12 */ /* 0x000fe2000f8e3cff */
[----:B------:R-:W-:Y:S06]  /*4c10*/  BRA.U UP3, `(.L_x_85) ;  /* 0xfffffff503247547 */ /* 0x000fec000b83ffff */
[----:B------:R-:W2:Y:S01]  /*4c20*/  S2UR UR7, SR_CgaCtaId ;  /* 0x00000000000779c3 */ /* 0x000ea20000008800 */
[----:B------:R-:W-:Y:S01]  /*4c30*/  ELECT P0, URZ, PT ;  /* 0x0000000000ff782f */ /* 0x000fe20003800000 */
[----:B------:R-:W-:Y:S01]  /*4c40*/  IMAD.MOV.U32 R0, RZ, RZ, 0x1 ;  /* 0x00000001ff007424 */ /* 0x000fe200078e00ff */
[----:B------:R-:W-:Y:S01]  /*4c50*/  UIADD3 UR22, UPT, UPT, UR22, 0x170, URZ ;  /* 0x0000017016167890 */ /* 0x000fe2000fffe0ff */
[----:B------:R-:W-:Y:S01]  /*4c60*/  SHF.L.U32 R2, R10, 0x1f, RZ ;  /* 0x0000001f0a027819 */ /* 0x000fe200000006ff */
[----:B------:R-:W-:-:S03]  /*4c70*/  UMOV UR4, 0x40 ;  /* 0x0000004000047882 */ /* 0x000fc60000000000 */
[----:B------:R-:W-:Y:S01]  /*4c80*/  UVIRTCOUNT.DEALLOC.SMPOOL 0x80 ;  /* 0x000000800000784c */ /* 0x000fe20000000000 */
[----:B--2---:R-:W-:Y:S02]  /*4c90*/  ULEA UR7, UR7, UR4, 0x18 ;  /* 0x0000000407077291 */ /* 0x004fe4000f8ec0ff */
[----:B------:R-:W-:-:S07]  /*4ca0*/  ULEA UR4, UR42, UR22, 0x3 ;  /* 0x000000162a047291 */ /* 0x000fce000f8e18ff */
[----:B------:R2:W-:Y:S02]  /*4cb0*/  @P0 STS.U8 [UR7+0x1c], R0 ;  /* 0x00001c00ff000988 */ /* 0x0005e40008000007 */
[----:B------:R-:W4:Y:S02]  /*4cc0*/  SYNCS.PHASECHK.TRANS64.TRYWAIT P0, [UR4], R2 ;  /* 0x00000002ff0075a7 */ /* 0x000f240008001104 */
[----:B--2-4-:R-:W-:Y:S05]  /*4cd0*/  @!P0 BRA `(.L_x_86) ;  /* 0x0000007400b88947 */ /* 0x014fea0003800000 */
.L_x_213:
[----:B------:R-:W-:-:S04]  /*4ce0*/  UIADD3 UR4, UPT, UPT, UR42, 0x1, URZ ;  /* 0x000000012a047890 */ /* 0x000fc8000fffe0ff */
[----:B------:R-:W-:-:S04]  /*4cf0*/  UISETP.NE.AND UP0, UPT, UR4, 0x2, UPT ;  /* 0x000000020400788c */ /* 0x000fc8000bf05270 */
[----:B-1----:R-:W-:Y:S02]  /*4d00*/  USEL UR5, URZ, 0x1, UP0 ;  /* 0x00000001ff057887 */ /* 0x002fe40008000000 */
[----:B------:R-:W-:-:S04]  /*4d10*/  USEL UR4, UR4, URZ, UP0 ;  /* 0x000000ff04047287 */ /* 0x000fc80008000000 */
[----:B------:R-:W-:Y:S01]  /*4d20*/  ULEA UR4, UR4, UR22, 0x3 ;  /* 0x0000001604047291 */ /* 0x000fe2000f8e18ff */
[----:B--2---:R-:W-:-:S04]  /*4d30*/  LOP3.LUT R2, R10, UR5, RZ, 0x3c, !PT ;  /* 0x000000050a027c12 */ /* 0x004fc8000f8e3cff */
[----:B------:R-:W-:-:S04]  /*4d40*/  SHF.L.U32 R2, R2, 0x1f, RZ ;  /* 0x0000001f02027819 */ /* 0x000fc800000006ff */
[----:B------:R-:W1:Y:S02]  /*4d50*/  SYNCS.PHASECHK.TRANS64.TRYWAIT P0, [UR4], R2 ;  /* 0x00000002ff0075a7 */ /* 0x000e640008001104 */
[----:B-1----:R-:W-:Y:S05]  /*4d60*/  @!P0 BRA `(.L_x_87) ;  /* 0x0000007400ac8947 */ /* 0x002fea0003800000 */
.L_x_215:
[----:B------:R-:W-:Y:S01]  /*4d70*/  NOP ;  /* 0x0000000000007918 */ /* 0x000fe20000000000 */
[----:B-1----:R-:W1:Y:S01]  /*4d80*/  LDS R0, [UR7+0x14] ;  /* 0x00001407ff007984 */ /* 0x002e620008000800 */
[----:B------:R-:W-:Y:S01]  /*4d90*/  ULOP3.LUT UR4, UR24, 0xffff, URZ, 0xc0, !UPT ;  /* 0x0000ffff18047892 */ /* 0x000fe2000f8ec0ff */
[----:B------:R-:W-:Y:S01]  /*4da0*/  UMOV UR5, 0xffff ;  /* 0x0000ffff00057882 */ /* 0x000fe20000000000 */
[----:B------:R-:W-:Y:S02]  /*4db0*/  UMOV UR6, 0x1 ;  /* 0x0000000100067882 */ /* 0x000fe40000000000 */
[----:B------:R-:W-:-:S04]  /*4dc0*/  USHF.R.U32.HI UR4, URZ, 0x5, UR4 ;  /* 0x00000005ff047899 */ /* 0x000fc80008011604 */
[----:B------:R-:W-:Y:S02]  /*4dd0*/  USHF.L.U32 UR5, UR5, UR4, URZ ;  /* 0x0000000405057299 */ /* 0x000fe400080006ff */
[----:B------:R-:W-:-:S04]  /*4de0*/  USHF.L.U32 UR4, UR6, UR4, URZ ;  /* 0x0000000406047299 */ /* 0x000fc800080006ff */
[----:B-1----:R-:W-:-:S04]  /*4df0*/  LOP3.LUT R0, R0, UR5, RZ, 0xc0, !PT ;  /* 0x0000000500007c12 */ /* 0x002fc8000f8ec0ff */
[----:B------:R-:W-:-:S13]  /*4e00*/  ISETP.NE.AND P0, PT, R0, UR5, PT ;  /* 0x0000000500007c0c */ /* 0x000fda000bf05270 */
[----:B------:R-:W-:Y:S05]  /*4e10*/  @P0 BRA `(.L_x_88) ;  /* 0x0000000000580947 */ /* 0x000fea0003800000 */
[----:B------:R-:W1:Y:S02]  /*4e20*/  LDS R0, [UR7+0x18] ;  /* 0x00001807ff007984 */ /* 0x000e640008000800 */
[----:B-1----:R-:W-:-:S04]  /*4e30*/  LOP3.LUT R0, R0, UR4, RZ, 0xc0, !PT ;  /* 0x0000000400007c12 */ /* 0x002fc8000f8ec0ff */
[----:B------:R-:W-:-:S13]  /*4e40*/  ISETP.NE.AND P0, PT, R0, UR4, PT ;  /* 0x0000000400007c0c */ /* 0x000fda000bf05270 */
[----:B------:R-:W-:Y:S05]  /*4e50*/  @P0 BRA `(.L_x_89) ;  /* 0x00000000003c0947 */ /* 0x000fea0003800000 */
[----:B------:R-:W1:Y:S01]  /*4e60*/  S2R R2, SR_LANEID ;  /* 0x0000000000027919 */ /* 0x000e620000000000 */
[----:B------:R-:W-:-:S06]  /*4e70*/  ULOP3.LUT UR5, URZ, UR5, URZ, 0x33, !UPT ;  /* 0x00000005ff057292 */ /* 0x000fcc000f8e33ff */
[----:B------:R-:W-:-:S04]  /*4e80*/  IMAD.U32 R0, RZ, RZ, UR5 ;  /* 0x00000005ff007e24 */ /* 0x000fc8000f8e00ff */
[----:B------:R2:W4:Y:S02]  /*4e90*/  REDUX UR8, R0 ;  /* 0x00000000000873c4 */ /* 0x0005240000000000 */
[----:B------:R1:W-:Y:S01]  /*4ea0*/  UTCATOMSWS.AND URZ, UR5 ;  /* 0x0000000500ff79e3 */ /* 0x0003e20008000000 */
[----:B--2---:R-:W-:Y:S01]  /*4eb0*/  LOP3.LUT R0, RZ, UR4, RZ, 0x33, !PT ;  /* 0x00000004ff007c12 */ /* 0x004fe2000f8e33ff */
[----:B------:R-:W-:Y:S02]  /*4ec0*/  VOTEU.ANY UR4, UPT, PT ;  /* 0x0000000000047886 */ /* 0x000fe400038e0100 */
[----:B------:R-:W-:Y:S02]  /*4ed0*/  UFLO.U32 UR4, UR4 ;  /* 0x00000004000472bd */ /* 0x000fe400080e0000 */
[----:B------:R-:W2:Y:S04]  /*4ee0*/  REDUX UR6, R0 ;  /* 0x00000000000673c4 */ /* 0x000ea80000000000 */
[----:B-1----:R-:W-:-:S02]  /*4ef0*/  ISETP.EQ.U32.AND P0, PT, R2, UR4, PT ;  /* 0x0000000402007c0c */ /* 0x002fc4000bf02070 */
[----:B----4-:R-:W-:-:S11]  /*4f00*/  MOV R2, UR8 ;  /* 0x0000000800027c02 */ /* 0x010fd60008000f00 */
[----:B------:R1:W-:Y:S01]  /*4f10*/  @P0 ATOMS.AND RZ, [UR7+0x14], R2 ;  /* 0x00001402ffff098c */ /* 0x0003e2000a800007 */
[----:B--2---:R-:W-:-:S05]  /*4f20*/  IMAD.U32 R0, RZ, RZ, UR6 ;  /* 0x00000006ff007e24 */ /* 0x004fca000f8e00ff */
[----:B------:R1:W-:Y:S01]  /*4f30*/  @P0 ATOMS.AND RZ, [UR7+0x18], R0 ;  /* 0x00001800ffff098c */ /* 0x0003e2000a800007 */
[----:B------:R-:W-:Y:S05]  /*4f40*/  BRA `(.L_x_90) ;  /* 0x0000000000147947 */ /* 0x000fea0003800000 */
.L_x_89:
[----:B------:R-:W-:Y:S02]  /*4f50*/  MOV R2, 0x4f70 ;  /* 0x00004f7000027802 */ /* 0x000fe40000000f00 */
[----:B---3-5:R-:W-:Y:S05]  /*4f60*/  CALL.REL.NOINC `($__internal_0_$__cuda_sm10x_tcgen05_guardrail_trap_col_being_dealloced_not_returned_by_alloc) ;  /* 0x0000007800787944 */ /* 0x028fea0003c00000 */
[----:B------:R-:W-:Y:S05]  /*4f70*/  BRA `(.L_x_90) ;  /* 0x0000000000087947 */ /* 0x000fea0003800000 */
.L_x_88:
[----:B------:R-:W-:Y:S02]  /*4f80*/  MOV R2, 0x4fa0 ;  /* 0x00004fa000027802 */ /* 0x000fe40000000f00 */
[----:B---3-5:R-:W-:Y:S05]  /*4f90*/  CALL.REL.NOINC `($__internal_2_$__cuda_sm10x_tcgen05_guardrail_trap_unallocated_columns_being_dealloced) ;  /* 0x0000007800847944 */ /* 0x028fea0003c00000 */
.L_x_90:
[----:B------:R-:W-:Y:S01]  /*4fa0*/  NOP ;  /* 0x0000000000007918 */ /* 0x000fe20000000000 */
[----:B------:R-:W-:Y:S05]  /*4fb0*/  EXIT ;  /* 0x000000000000794d */ /* 0x000fea0003800000 */
.L_x_72:
[----:B------:R-:W-:-:S09]  /*4fc0*/  UISETP.NE.OR UP0, UPT, UR22, 0x3, !UP3 ;  /* 0x000000031600788c */ /* 0x000fd2000df05670 */
[----:B------:R-:W-:Y:S05]  /*4fd0*/  BRA.U UP0, `(.L_x_91) ;  /* 0x00000015009c7547 */ /* 0x000fea000b800000 */
[----:B------:R-:W2:Y:S01]  /*4fe0*/  LDCU.64 UR4, c[0x0][0xc88] ;  /* 0x00019100ff0477ac */ /* 0x000ea20008000a00 */
[----:B------:R-:W3:Y:S01]  /*4ff0*/  LDC.64 R12, c[0x0][0x348] ;  /* 0x0000d200ff0c7b82 */ /* 0x000ee20000000a00 */
[----:B------:R-:W-:Y:S02]  /*5000*/  HFMA2 R9, -RZ, RZ, 0, 0 ;  /* 0x00000000ff097431 */ /* 0x000fe400000001ff */
[----:B------:R-:W-:Y:S01]  /*5010*/  IMAD.MOV.U32 R11, RZ, RZ, 0x1 ;  /* 0x00000001ff0b7424 */ /* 0x000fe200078e00ff */
[----:B------:R-:W4:Y:S01]  /*5020*/  LDCU UR35, c[0x0][0x370] ;  /* 0x00006e00ff2377ac */ /* 0x000f220008000800 */
[----:B------:R-:W-:Y:S01]  /*5030*/  IMAD.MOV.U32 R10, RZ, RZ, RZ ;  /* 0x000000ffff0a7224 */ /* 0x000fe200078e00ff */
[----:B------:R-:W-:Y:S01]  /*5040*/  MOV R3, 0x1000 ;  /* 0x0000100000037802 */ /* 0x000fe20000000f00 */
[----:B------:R-:W4:Y:S01]  /*5050*/  LDCU.128 UR40, c[0x0][0xf10] ;  /* 0x0001e200ff2877ac */ /* 0x000f220008000c00 */
[----:B------:R-:W1:Y:S01]  /*5060*/  LDCU UR34, c[0x0][0x374] ;  /* 0x00006e80ff2277ac */ /* 0x000e620008000800 */
[----:B------:R-:W1:Y:S01]  /*5070*/  LDCU.64 UR32, c[0x0][0xc90] ;  /* 0x00019200ff2077ac */ /* 0x000e620008000a00 */
[----:B--2---:R-:W-:Y:S01]  /*5080*/  UISETP.NE.U32.AND UP0, UPT, UR4, URZ, UPT ;  /* 0x000000ff0400728c */ /* 0x004fe2000bf05070 */
[----:B------:R-:W2:Y:S01]  /*5090*/  LDCU UR15, c[0x0][0xf0c] ;  /* 0x0001e180ff0f77ac */ /* 0x000ea20008000800 */
[----:B------:R-:W2:Y:S01]  /*50a0*/  LDCU UR45, c[0x0][0xf20] ;  /* 0x0001e400ff2d77ac */ /* 0x000ea20008000800 */
[----:B------:R-:W2:Y:S01]  /*50b0*/  LDCU UR4, c[0x0][0xf30] ;  /* 0x0001e600ff0477ac */ /* 0x000ea20008000800 */
[----:B----4-:R-:W-:-:S02]  /*50c0*/  UIMAD.WIDE.U32 UR6, UR35, UR40, URZ ;  /* 0x00000028230672a5 */ /* 0x010fc4000f8e00ff */
[----:B-1----:R-:W-:Y:S02]  /*50d0*/  UIMAD.WIDE.U32 UR8, UR34, UR43, URZ ;  /* 0x0000002b220872a5 */ /* 0x002fe4000f8e00ff */
[----:B------:R-:W-:Y:S02]  /*50e0*/  UISETP.NE.AND.EX UP6, UPT, UR5, URZ, UPT, UP0 ;  /* 0x000000ff0500728c */ /* 0x000fe4000bfc5300 */
[----:B------:R-:W-:Y:S02]  /*50f0*/  UISETP.NE.AND UP0, UPT, UR39, 0x1, UPT ;  /* 0x000000012700788c */ /* 0x000fe4000bf05270 */
[----:B------:R-:W-:Y:S01]  /*5100*/  UISETP.NE.U32.AND UP0, UPT, UR32, URZ, UPT ;  /* 0x000000ff2000728c */ /* 0x000fe2000bf05070 */
[----:B------:R-:W-:Y:S01]  /*5110*/  UMOV UR21, 0x400 ;  /* 0x0000040000157882 */ /* 0x000fe20000000000 */
[----:B------:R-:W-:Y:S01]  /*5120*/  UMOV UR6, UR7 ;  /* 0x0000000700067c82 */ /* 0x000fe20008000000 */
[----:B------:R-:W-:Y:S01]  /*5130*/  UMOV UR5, UR9 ;  /* 0x0000000900057c82 */ /* 0x000fe20008000000 */
[----:B------:R-:W-:-:S02]  /*5140*/  USEL UR38, URZ, 0x1, UP4 ;  /* 0x00000001ff267887 */ /* 0x000fc4000a000000 */
[----:B------:R-:W-:Y:S02]  /*5150*/  UISETP.GE.AND UP2, UPT, UR39, 0x1, UPT ;  /* 0x000000012700788c */ /* 0x000fe4000bf46270 */
[----:B------:R-:W-:Y:S01]  /*5160*/  UISETP.NE.AND.EX UP5, UPT, UR33, URZ, UPT, UP0 ;  /* 0x000000ff2100728c */ /* 0x000fe2000bfa5300 */
[----:B------:R-:W-:Y:S01]  /*5170*/  UMOV UR25, URZ ;  /* 0x000000ff00197c82 */ /* 0x000fe20008000000 */
[----:B------:R-:W-:Y:S01]  /*5180*/  UPLOP3.LUT UP3, UPT, UPT, UPT, UPT, 0x40, 0x4 ;  /* 0x000000000004789c */ /* 0x000fe20003f6e870 */
[----:B------:R-:W1:Y:S01]  /*5190*/  LDCU.64 UR22, c[0x0][0xf28] ;  /* 0x0001e500ff1677ac */ /* 0x000e620008000a00 */
[----:B------:R-:W-:Y:S02]  /*51a0*/  ULEA UR21, UR49, UR21, 0x18 ;  /* 0x0000001531157291 */ /* 0x000fe4000f8ec0ff */
[----:B--2---:R-:W-:Y:S02]  /*51b0*/  UISETP.NE.AND UP2, UPT, UR15, 0x1, UPT ;  /* 0x000000010f00788c */ /* 0x004fe4000bf45270 */
[----:B------:R-:W-:-:S02]  /*51c0*/  USHF.R.U32.HI UR37, URZ, UR41, UR6 ;  /* 0x00000029ff257299 */ /* 0x000fc40008011606 */
[----:B------:R-:W-:Y:S02]  /*51d0*/  USHF.R.U32.HI UR36, URZ, UR45, UR5 ;  /* 0x0000002dff247299 */ /* 0x000fe40008011605 */
[----:B------:R-:W-:Y:S02]  /*51e0*/  UISETP.NE.AND UP0, UPT, UR42, 0x1, UPT ;  /* 0x000000012a00788c */ /* 0x000fe4000bf05270 */
[----:B---3--:R-:W-:-:S11]  /*51f0*/  UISETP.NE.AND UP4, UPT, UR4, 0x1, UPT ;  /* 0x000000010400788c */ /* 0x008fd6000bf85270 */
.L_x_102:
[C---:B------:R-:W-:Y:S02]  /*5200*/  LEA R8, R10.reuse, UR21, 0x3 ;  /* 0x000000150a087c11 */ /* 0x040fe4000f8e18ff */
[----:B------:R-:W-:Y:S02]  /*5210*/  SHF.L.U32 R0, R9, 0x1f, RZ ;  /* 0x0000001f09007819 */ /* 0x000fe400000006ff */
[----:B------:R-:W-:Y:S02]  /*5220*/  LEA R4, R10, UR21, 0x4 ;  /* 0x000000150a047c11 */ /* 0x000fe4000f8e20ff */
[----:B------:R-:W2:Y:S02]  /*5230*/  SYNCS.PHASECHK.TRANS64.TRYWAIT P0, [R8+URZ+0x140], R0 ;  /* 0x00014000080075a7 */ /* 0x000ea400080011ff */
[----:B--23--:R-:W-:Y:S05]  /*5240*/  @!P0 BRA `(.L_x_92) ;  /* 0x00000070008c8947 */ /* 0x00cfea0003800000 */
.L_x_216:
[----:B------:R-:W3:Y:S01]  /*5250*/  LDS.128 R4, [R4+0x1b0] ;  /* 0x0001b00004047984 */ /* 0x000ee20000000c00 */
[----:B------:R-:W-:Y:S01]  /*5260*/  UISETP.GE.AND UP0, UPT, UR39, 0x1, UPT ;  /* 0x000000012700788c */ /* 0x000fe2000bf06270 */
[----:B------:R-:W-:Y:S01]  /*5270*/  @!PT LDS RZ, [RZ] ;  /* 0x00000000fffff984 */ /* 0x000fe20000000800 */
[----:B------:R-:W-:Y:S01]  /*5280*/  @!PT LDS RZ, [RZ] ;  /* 0x00000000fffff984 */ /* 0x000fe20000000800 */
[----:B------:R-:W-:Y:S01]  /*5290*/  @!PT LDS RZ, [RZ] ;  /* 0x00000000fffff984 */ /* 0x000fe20000000800 */
[----:B------:R-:W-:Y:S01]  /*52a0*/  @!PT LDS RZ, [RZ] ;  /* 0x00000000fffff984 */ /* 0x000fe20000000800 */
[----:B------:R4:W-:Y:S06]  /*52b0*/  MEMBAR.ALL.CTA ;  /* 0x0000000000007992 */ /* 0x0009ec0000008000 */
[----:B----4-:R-:W4:Y:S01]  /*52c0*/  FENCE.VIEW.ASYNC.S ;  /* 0x00000000000073c6 */ /* 0x010f220000000000 */
[----:B---3--:R-:W-:Y:S11]  /*52d0*/  LOP3.LUT P0, RZ, R6, 0x1, RZ, 0xc0, !PT ;  /* 0x0000000106ff7812 */ /* 0x008ff6000780c0ff */
[----:B------:R-:W-:Y:S02]  /*52e0*/  @!UPT UIADD3 URZ, UPT, UPT, URZ, URZ, URZ ;  /* 0x000000fffffff290 */ /* 0x000fe4000fffe0ff */
[----:B----4-:R-:W-:Y:S01]  /*52f0*/  VOTEU.ANY UP2, P0 ;  /* 0x0000000000ff7886 */ /* 0x010fe20000040100 */
[----:B------:R-:W-:Y:S11]  /*5300*/  PLOP3.LUT P0, PT, PT, PT, UP2, 0x80, 0x8 ;  /* 0x000000000008781c */ /* 0x000ff60003f0f028 */
[----:B------:R-:W-:Y:S02]  /*5310*/  @!UPT UIADD3 URZ, UPT, UPT, URZ, URZ, URZ ;  /* 0x000000fffffff290 */ /* 0x000fe4000fffe0ff */
[----:B--2---:R-:W-:Y:S02]  /*5320*/  @P0 SHF.R.U32.HI R0, RZ, 0x10, R5 ;  /* 0x00000010ff000819 */ /* 0x004fe40000011605 */
[----:B------:R-:W-:Y:S02]  /*5330*/  @P0 MOV R2, R4 ;  /* 0x0000000400020202 */ /* 0x000fe40000000f00 */
[----:B------:R-:W-:Y:S01]  /*5340*/  @P0 R2UR UR4, R0 ;  /* 0x00000000000402ca */ /* 0x000fe200000e0000 */
[----:B------:R-:W-:Y:S01]  /*5350*/  VIADD R0, R8, 0x150 ;  /* 0x0000015008007836 */ /* 0x000fe20000000000 */
[----:B------:R-:W-:Y:S02]  /*5360*/  @P0 LOP3.LUT R4, R5, 0xffff, RZ, 0xc0, !PT ;  /* 0x0000ffff05040812 */ /* 0x000fe400078ec0ff */
[----:B------:R-:W-:Y:S02]  /*5370*/  @P0 R2UR UR6, R2 ;  /* 0x00000000020602ca */ /* 0x000fe400000e0000 */
[----:B------:R-:W-:Y:S02]  /*5380*/  PRMT R0, RZ, 0x654, R0 ;  /* 0x00000654ff007816 */ /* 0x000fe40000000000 */
[----:B------:R-:W-:Y:S02]  /*5390*/  @P0 R2UR UR5, R4 ;  /* 0x00000000040502ca */ /* 0x000fe400000e0000 */
[----:B------:R2:W-:Y:S03]  /*53a0*/  SYNCS.ARRIVE.TRANS64.RED.A1T0 RZ, [R0+URZ], RZ ;  /* 0x000000ff00ff79a7 */ /* 0x0005e600081004ff */
[----:B------:R-:W-:Y:S04]  /*53b0*/  @UP2 UMOV UR29, UR4 ;  /* 0x00000004001d2c82 */ /* 0x000fe80008000000 */
[----:B------:R-:W-:Y:S04]  /*53c0*/  @UP2 UMOV UR14, UR6 ;  /* 0x00000006000e2c82 */ /* 0x000fe80008000000 */
[----:B------:R-:W-:Y:S01]  /*53d0*/  @UP2 UMOV UR13, UR5 ;  /* 0x00000005000d2c82 */ /* 0x000fe20008000000 */
[----:B------:R-:W-:Y:S05]  /*53e0*/  BRA.U !UP0, `(.L_x_93) ;  /* 0x0000000108c07547 */ /* 0x000fea000b800000 */
[----:B------:R-:W-:Y:S02]  /*53f0*/  UIMAD.WIDE.U32 UR8, UR13, UR43, URZ ;  /* 0x0000002b0d0872a5 */ /* 0x000fe4000f8e00ff */
[----:B------:R-:W-:Y:S02]  /*5400*/  UP2UR UR12, UPR, URZ, 0x4 ;  /* 0x00000004ff0c7883 */ /* 0x000fe40008000000 */
[----:B------:R-:W-:Y:S02]  /*5410*/  UISETP.NE.AND UP2, UPT, UR42, 0x1, UPT ;  /* 0x000000012a00788c */ /* 0x000fe4000bf45270 */
[----:B------:R-:W-:Y:S02]  /*5420*/  UIMAD.WIDE.U32 UR10, UR14, UR40, URZ ;  /* 0x000000280e0a72a5 */ /* 0x000fe4000f8e00ff */
[----:B------:R-:W-:Y:S02]  /*5430*/  USEL UR4, UR34, UR36, !UP2 ;  /* 0x0000002422047287 */ /* 0x000fe4000d000000 */
[----:B------:R-:W-:Y:S02]  /*5440*/  UISETP.NE.AND UP0, UPT, UR15, 0x1, UPT ;  /* 0x000000010f00788c */ /* 0x000fe4000bf05270 */
[----:B------:R-:W-:Y:S02]  /*5450*/  UP2UR UR20, UPR, URZ, 0x2 ;  /* 0x00000002ff147883 */ /* 0x000fe40008000000 */
[----:B------:R-:W-:Y:S02]  /*5460*/  UISETP.NE.AND UP1, UPT, UR39, 0x1, UPT ;  /* 0x000000012700788c */ /* 0x000fe4000bf25270 */
[----:B-1----:R-:W-:Y:S02]  /*5470*/  UIMAD.WIDE.U32 UR16, UR4, UR22, URZ ;  /* 0x00000016041072a5 */ /* 0x002fe4000f8e00ff */
[----:B------:R-:W-:Y:S01]  /*5480*/  USEL UR7, UR35, UR37, !UP0 ;  /* 0x0000002523077287 */ /* 0x000fe2000c000000 */
[----:B------:R-:W-:Y:S02]  /*5490*/  UMOV UR5, UR9 ;  /* 0x0000000900057c82 */ /* 0x000fe40008000000 */
[----:B------:R-:W-:Y:S02]  /*54a0*/  USHF.R.U32.HI UR6, URZ, UR45, UR5 ;  /* 0x0000002dff067299 */ /* 0x000fe40008011605 */
[----:B------:R-:W-:Y:S02]  /*54b0*/  UIMAD.WIDE.U32 UR18, UR7, UR22, URZ ;  /* 0x00000016071272a5 */ /* 0x000fe4000f8e00ff */
[----:B------:R-:W-:Y:S02]  /*54c0*/  USEL UR6, UR13, UR6, !UP2 ;  /* 0x000000060d067287 */ /* 0x000fe4000d000000 */
[----:B------:R-:W-:Y:S01]  /*54d0*/  UISETP.NE.AND UP2, UPT, UR12, URZ, UPT ;  /* 0x000000ff0c00728c */ /* 0x000fe2000bf45270 */
[----:B------:R-:W-:Y:S01]  /*54e0*/  UMOV UR5, UR11 ;  /* 0x0000000b00057c82 */ /* 0x000fe20008000000 */
[----:B------:R-:W-:Y:S02]  /*54f0*/  UIMAD.WIDE.U32 UR10, UR6, UR22, URZ ;  /* 0x00000016060a72a5 */ /* 0x000fe4000f8e00ff */
[----:B------:R-:W-:Y:S03]  /*5500*/  USHF.R.U32.HI UR8, URZ, UR41, UR5 ;  /* 0x00000029ff087299 */ /* 0x000fe60008011605 */
[----:B------:R-:W-:Y:S02]  /*5510*/  UMOV UR5, UR17 ;  /* 0x0000001100057c82 */ /* 0x000fe40008000000 */
[----:B------:R-:W-:Y:S03]  /*5520*/  @UP1 USHF.R.U32.HI UR4, URZ, UR23, UR5 ;  /* 0x00000017ff041299 */ /* 0x000fe60008011605 */
[----:B------:R-:W-:Y:S01]  /*5530*/  UMOV UR5, UR19 ;  /* 0x0000001300057c82 */ /* 0x000fe20008000000 */
[----:B------:R-:W-:Y:S02]  /*5540*/  UIMAD UR4, UR39, UR4, URZ ;  /* 0x00000004270472a4 */ /* 0x000fe4000f8e02ff */
[----:B------:R-:W-:Y:S02]  /*5550*/  @UP1 USHF.R.U32.HI UR7, URZ, UR23, UR5 ;  /* 0x00000017ff071299 */ /* 0x000fe40008011605 */
[----:B------:R-:W-:Y:S02]  /*5560*/  USEL UR5, UR14, UR8, !UP0 ;  /* 0x000000080e057287 */ /* 0x000fe4000c000000 */
[----:B------:R-:W-:Y:S02]  /*5570*/  UIMAD UR8, UR39, UR7, URZ ;  /* 0x00000007270872a4 */ /* 0x000fe4000f8e02ff */
[----:B------:R-:W-:Y:S03]  /*5580*/  UISETP.GE.AND UP0, UPT, UR6, UR4, UPT ;  /* 0x000000040600728c */ /* 0x000fe6000bf06270 */
[----:B------:R-:W-:Y:S01]  /*5590*/  UMOV UR4, UR11 ;  /* 0x0000000b00047c82 */ /* 0x000fe20008000000 */
[----:B------:R-:W-:Y:S02]  /*55a0*/  UISETP.GE.OR UP0, UPT, UR5, UR8, UP0 ;  /* 0x000000080500728c */ /* 0x000fe40008706670 */
[----:B------:R-:W-:Y:S02]  /*55b0*/  USHF.R.U32.HI UR4, URZ, UR23, UR4 ;  /* 0x00000017ff047299 */ /* 0x000fe40008011604 */
[----:B------:R-:W-:Y:S02]  /*55c0*/  UIMAD.WIDE.U32 UR8, UR5, UR22, URZ ;  /* 0x00000016050872a5 */ /* 0x000fe4000f8e00ff */
[----:B------:R-:W-:Y:S04]  /*55d0*/  USEL UR10, UR6, UR4, !UP1 ;  /* 0x00000004060a7287 */ /* 0x000fe8000c800000 */
[----:B------:R-:W-:Y:S01]  /*55e0*/  UIADD3 UR11, UPT, UPT, -UR10, URZ, URZ ;  /* 0x000000ff0a0b7290 */ /* 0x000fe2000fffe1ff */
[----:B------:R-:W-:Y:S02]  /*55f0*/  @!UP0 UMOV UR4, UR9 ;  /* 0x0000000900048c82 */ /* 0x000fe40008000000 */
[----:B------:R-:W-:Y:S02]  /*5600*/  @!UP0 USHF.R.U32.HI UR4, URZ, UR23, UR4 ;  /* 0x00000017ff048299 */ /* 0x000fe40008011604 */
[----:B------:R-:W-:Y:S02]  /*5610*/  UIMAD UR8, UR39, UR11, UR6 ;  /* 0x0000000b270872a4 */ /* 0x000fe4000f8e0206 */
[----:B------:R-:W-:Y:S02]  /*5620*/  @!UP0 USEL UR4, UR5, UR4, !UP1 ;  /* 0x0000000405048287 */ /* 0x000fe4000c800000 */
[----:B------:R-:W-:Y:S02]  /*5630*/  UISETP.NE.AND UP1, UPT, UR20, URZ, UPT ;  /* 0x000000ff1400728c */ /* 0x000fe4000bf25270 */
[----:B------:R-:W-:Y:S02]  /*5640*/  @!UP0 UIMAD UR7, UR7, UR8, UR4 ;  /* 0x00000008070782a4 */ /* 0x000fe4000f8e0204 */
[----:B------:R-:W-:Y:S02]  /*5650*/  @!UP0 UIADD3 UR9, UPT, UPT, UR10, -UR4, URZ ;  /* 0x800000040a098290 */ /* 0x000fe4000fffe0ff */
[----:B------:R-:W-:Y:S02]  /*5660*/  UIADD3 UR8, UPT, UPT, -UR6, URZ, URZ ;  /* 0x000000ff06087290 */ /* 0x000fe4000fffe1ff */
[----:B------:R-:W-:Y:S02]  /*5670*/  UIADD3 UR4, UPT, UPT, -UR5, URZ, URZ ;  /* 0x000000ff05047290 */ /* 0x000fe4000fffe1ff */
[----:B------:R-:W-:Y:S03]  /*5680*/  @!UP0 UIMAD UR6, UR9, UR39, UR5 ;  /* 0x00000027090682a4 */ /* 0x000fe6000f8e0205 */
[----:B------:R-:W-:Y:S01]  /*5690*/  @!UP0 UMOV UR5, UR7 ;  /* 0x0000000700058c82 */ /* 0x000fe20008000000 */
[----:B------:R-:W-:Y:S02]  /*56a0*/  UIMAD UR7, UR15, UR4, UR14 ;  /* 0x000000040f0772a4 */ /* 0x000fe4000f8e020e */
[----:B------:R-:W-:Y:S02]  /*56b0*/  UIMAD UR4, UR42, UR8, UR13 ;  /* 0x000000082a0472a4 */ /* 0x000fe4000f8e020d */
[----:B------:R-:W-:Y:S02]  /*56c0*/  UIMAD UR14, UR5, UR15, UR7 ;  /* 0x0000000f050e72a4 */ /* 0x000fe4000f8e0207 */
[----:B------:R-:W-:Y:S11]  /*56d0*/  UIMAD UR13, UR6, UR42, UR4 ;  /* 0x0000002a060d72a4 */ /* 0x000ff6000f8e0204 */
[----:B------:R-:W-:Y:S01]  /*56e0*/  @!UPT UIADD3 URZ, UPT, UPT, URZ, URZ, URZ ;  /* 0x000000fffffff290 */ /* 0x000fe2000fffe0ff */
.L_x_93:
[----:B------:R-:W3:Y:S01]  /*56f0*/  @!UP4 LDCU.128 UR8, c[0x0][0xf10] ;  /* 0x0001e200ff08c7ac */ /* 0x000ee20008000c00 */
[----:B------:R-:W-:Y:S04]  /*5700*/  ISETP.NE.U32.AND P0, PT, RZ, UR32, PT ;  /* 0x00000020ff007c0c */ /* 0x000fe8000bf05070 */
[----:B------:R-:W-:Y:S01]  /*5710*/  ISETP.NE.AND.EX P0, PT, RZ, UR33, PT, P0 ;  /* 0x00000021ff007c0c */ /* 0x000fe2000bf05300 */
[----:B------:R-:W4:Y:S01]  /*5720*/  @!UP4 LDCU UR5, c[0x0][0xf0c] ;  /* 0x0001e180ff05c7ac */ /* 0x000f220008000800 */
[----:B------:R-:W-:Y:S02]  /*5730*/  USHF.L.U32 UR26, UR26, 0x6, URZ ;  /* 0x000000061a1a7899 */ /* 0x000fe400080006ff */
[----:B------:R-:W-:Y:S02]  /*5740*/  USHF.L.U32 UR27, UR27, 0x7, URZ ;  /* 0x000000071b1b7899 */ /* 0x000fe400080006ff */
[----:B---3--:R-:W-:Y:S07]  /*5750*/  UIMAD.WIDE.U32 UR6, UR14, UR8, URZ ;  /* 0x000000080e0672a5 */ /* 0x008fee000f8e00ff */
[----:B------:R-:W-:Y:S01]  /*5760*/  @!UP4 UMOV UR4, UR7 ;  /* 0x000000070004cc82 */ /* 0x000fe20008000000 */
[----:B----4-:R-:W-:Y:S02]  /*5770*/  @!UP4 UISETP.NE.AND UP0, UPT, UR5, 0x1, UPT ;  /* 0x000000010500c88c */ /* 0x010fe4000bf05270 */
[----:B------:R-:W-:Y:S02]  /*5780*/  @!UP4 USHF.R.U32.HI UR4, URZ, UR9, UR4 ;  /* 0x00000009ff04c299 */ /* 0x000fe40008011604 */
[----:B------:R-:W-:Y:S02]  /*5790*/  UIMAD.WIDE.U32 UR6, UR13, UR11, URZ ;  /* 0x0000000b0d0672a5 */ /* 0x000fe4000f8e00ff */
[----:B------:R-:W-:Y:S02]  /*57a0*/  @!UP4 USEL UR8, UR14, UR4, !UP0 ;  /* 0x000000040e08c287 */ /* 0x000fe4000c000000 */
[----:B------:R-:W-:Y:S03]  /*57b0*/  @!UP4 UISETP.NE.AND UP0, UPT, UR10, 0x1, UPT ;  /* 0x000000010a00c88c */ /* 0x000fe6000bf05270 */
[----:B------:R-:W-:Y:S02]  /*57c0*/  @!UP4 UMOV UR6, UR7 ;  /* 0x000000070006cc82 */ /* 0x000fe40008000000 */
[----:B------:R-:W3:Y:S02]  /*57d0*/  @!UP4 LDCU UR4, c[0x0][0xf20] ;  /* 0x0001e400ff04c7ac */ /* 0x000ee40008000800 */
[----:B---3--:R-:W-:Y:S04]  /*57e0*/  @!UP4 USHF.R.U32.HI UR6, URZ, UR4, UR6 ;  /* 0x00000004ff06c299 */ /* 0x008fe80008011606 */
[----:B------:R-:W-:Y:S04]  /*57f0*/  @!UP4 USEL UR6, UR13, UR6, !UP0 ;  /* 0x000000060d06c287 */ /* 0x000fe8000c000000 */
[----:B------:R-:W-:Y:S02]  /*5800*/  @!UP4 UIADD3 UR4, UPT, UPT, -UR8, UR6, URZ ;  /* 0x000000060804c290 */ /* 0x000fe4000fffe1ff */
[----:B------:R-:W-:Y:S02]  /*5810*/  @!UP4 UIADD3 UR6, UPT, UPT, UR8, -UR6, URZ ;  /* 0x800000060806c290 */ /* 0x000fe4000fffe0ff */
[----:B------:R-:W-:Y:S02]  /*5820*/  @!UP4 UIMAD UR14, UR4, UR5, UR14 ;  /* 0x00000005040ec2a4 */ /* 0x000fe4000f8e020e */
[----:B------:R-:W-:Y:S01]  /*5830*/  @!UP4 UIMAD UR13, UR6, UR10, UR13 ;  /* 0x0000000a060dc2a4 */ /* 0x000fe2000f8e020d */
[----:B------:R-:W-:Y:S11]  /*5840*/  BRA.U UP3, `(.L_x_94) ;  /* 0x0000000103107547 */ /* 0x000ff6000b800000 */
[----:B------:R-:W-:Y:S04]  /*5850*/  MOV R2, UR38 ;  /* 0x0000002600027c02 */ /* 0x000fe80008000f00 */
[----:B------:R-:W-:Y:S04]  /*5860*/  SHF.L.U32 R2, R2, 0x1f, RZ ;  /* 0x0000001f02027819 */ /* 0x000fe800000006ff */
[----:B------:R-:W3:Y:S02]  /*5870*/  SYNCS.PHASECHK.TRANS64.TRYWAIT P1, [UR21+0x138], R2 ;  /* 0x00013802ff0075a7 */ /* 0x000ee40008021115 */
[----:B---3--:R-:W-:Y:S05]  /*5880*/  @!P1 BRA `(.L_x_95) ;  /* 0x0000006c00109947 */ /* 0x008fea0003800000 */
.L_x_94:
[----:B------:R-:W-:Y:S05]  /*5890*/  BRA.U !UP5, `(.L_x_96) ;  /* 0x000000010d387547 */ /* 0x000fea000b800000 */
[----:B------:R-:W-:Y:S01]  /*58a0*/  UPLOP3.LUT UP1, UPT, UPT, UPT, UP6, 0x80, 0x8 ;  /* 0x000000000008789c */ /* 0x000fe20003f2f060 */
[----:B--2---:R-:W-:Y:S01]  /*58b0*/  HFMA2 R0, -RZ, RZ, 0, 5.9604644775390625e-08 ;  /* 0x00000001ff007431 */ /* 0x004fe200000001ff */
[----:B------:R-:W2:Y:S01]  /*58c0*/  LDCU.64 UR8, c[0x0][0x358] ;  /* 0x00006b00ff0877ac */ /* 0x000ea20008000a00 */
[----:B------:R-:W-:Y:S03]  /*58d0*/  IMAD.MOV.U32 R85, RZ, RZ, 0x1 ;  /* 0x00000001ff557424 */ /* 0x000fe600078e00ff */
[----:B------:R-:W-:Y:S05]  /*58e0*/  PLOP3.LUT P1, PT, PT, PT, UP1, 0x80, 0x8 ;  /* 0x000000000008781c */ /* 0x000fea0003f2f018 */
[----:B------:R-:W3:Y:S01]  /*58f0*/  @UP1 LDCU.64 UR4, c[0x0][0xc88] ;  /* 0x00019100ff0417ac */ /* 0x000ee20008000a00 */
[----:B------:R-:W-:Y:S07]  /*5900*/  @UP1 UIMAD UR6, UR44, UR32, URZ ;  /* 0x000000202c0612a4 */ /* 0x000fee000f8e02ff */
[----:B------:R-:W-:Y:S01]  /*5910*/  @!P1 PRMT R85, R0, 0x7610, R85 ;  /* 0x0000761000559816 */ /* 0x000fe20000000055 */
[----:B---3--:R-:W-:Y:S06]  /*5920*/  @UP1 UIMAD.WIDE UR4, UR6, 0x4, UR4 ;  /* 0x00000004060418a5 */ /* 0x008fec000f8e0204 */
[----:B------:R-:W-:Y:S01]  /*5930*/  IMAD.U32 R4, RZ, RZ, UR4 ;  /* 0x00000004ff047e24 */ /* 0x000fe2000f8e00ff */
[----:B------:R-:W-:Y:S04]  /*5940*/  MOV R5, UR5 ;  /* 0x0000000500057c02 */ /* 0x000fe80008000f00 */
[----:B------:R-:W3:Y:S01]  /*5950*/  @!UP1 LDCU UR4, c[0x0][0xc80] ;  /* 0x00019000ff0497ac */ /* 0x000ee20008000800 */
[----:B--2--5:R4:W5:Y:S02]  /*5960*/  @P1 LDG.E R45, desc[UR8][R4.64] ;  /* 0x00000008042d1981 */ /* 0x024964000c1e1900 */
[----:B---34-:R-:W-:Y:S07]  /*5970*/  @!P1 IMAD.U32 R45, RZ, RZ, UR4 ;  /* 0x00000004ff2d9e24 */ /* 0x018fee000f8e00ff */
.L_x_96:
[----:B-----5:R-:W-:Y:S01]  /*5980*/  @!P0 FSETP.EQ.AND P2, PT, R45, RZ, PT ;  /* 0x000000ff2d00820b */ /* 0x020fe20003f42000 */
[----:B------:R-:W-:Y:S01]  /*5990*/  @!UPT UIADD3 URZ, UPT, UPT, URZ, URZ, URZ ;  /* 0x000000fffffff290 */ /* 0x000fe2000fffe0ff */
[----:B------:R-:W-:Y:S11]  /*59a0*/  @!P0 BRA `(.L_x_97) ;  /* 0x0000000000148947 */ /* 0x000ff60003800000 */
[----:B------:R-:W-:Y:S02]  /*59b0*/  LOP3.LUT P0, RZ, R85, 0xff, RZ, 0xc0, !PT ;  /* 0x000000ff55ff7812 */ /* 0x000fe4000780c0ff */
[----:B------:R-:W-:Y:S04]  /*59c0*/  PLOP3.LUT P2, PT, PT, PT, UP1, 0x80, 0x8 ;  /* 0x000000000008781c */ /* 0x000fe80003f4f018 */
[----:B------:R-:W-:Y:S07]  /*59d0*/  PLOP3.LUT P2, PT, P2, PT, PT, 0x8, 0x80 ;  /* 0x000000000080781c */ /* 0x000fee000174e170 */
[----:B------:R-:W-:Y:S11]  /*59e0*/  @P0 FSETP.EQ.AND P2, PT, R45, RZ, PT ;  /* 0x000000ff2d00020b */ /* 0x000ff60003f42000 */
[----:B------:R-:W-:Y:S02]  /*59f0*/  @!UPT UIADD3 URZ, UPT, UPT, URZ, URZ, URZ ;  /* 0x000000fffffff290 */ /* 0x000fe4000fffe0ff */
.L_x_97:
[----:B------:R-:W-:Y:S01]  /*5a00*/  ULEA UR4, UR25, UR21, 0x3 ;  /* 0x0000001519047291 */ /* 0x000fe2000f8e18ff */
[----:B--2---:R-:W-:Y:S02]  /*5a10*/  SHF.L.U32 R2, R11, 0x1f, RZ ;  /* 0x0000001f0b027819 */ /* 0x004fe400000006ff */
[----:B------:R-:W-:Y:S04]  /*5a20*/  ELECT P1, URZ, PT ;  /* 0x0000000000ff782f */ /* 0x000fe80003820000 */
[----:B------:R-:W-:Y:S02]  /*5a30*/  PLOP3.LUT P1, PT, P2, P1, PT, 0xf2, 0x2f ;  /* 0x00000000002f781c */ /* 0x000fe40001723e72 */
[----:B------:R-:W2:Y:S02]  /*5a40*/  SYNCS.PHASECHK.TRANS64.TRYWAIT P0, [UR4+0x118], R2 ;  /* 0x00011802ff0075a7 */ /* 0x000ea40008001104 */
[----:B--2---:R-:W-:Y:S09]  /*5a50*/  @!P0 BRA `(.L_x_98) ;  /* 0x0000006800b48947 */ /* 0x004ff20003800000 */
.L_x_219:
[----:B------:R-:W-:Y:S01]  /*5a60*/  VOTEU.ALL UP0, P1 ;  /* 0x0000000000ff7886 */ /* 0x000fe20000800000 */
[----:B--2---:R-:W-:Y:S01]  /*5a70*/  @!P1 IADD3 R2, P0, PT, R12, 0x980, RZ ;  /* 0x000009800c029810 */ /* 0x004fe20007f1e0ff */
[----:B------:R-:W-:Y:S01]  /*5a80*/  UMOV UR30, 0x0 ;  /* 0x00000000001e7882 */ /* 0x000fe20000000000 */
[----:B------:R-:W-:Y:S01]  /*5a90*/  UMOV UR31, 0x10000000 ;  /* 0x10000000001f7882 */ /* 0x000fe20000000000 */
[----:B------:R-:W-:Y:S01]  /*5aa0*/  UMOV UR28, UR44 ;  /* 0x0000002c001c7c82 */ /* 0x000fe20008000000 */
[----:B------:R-:W-:Y:S01]  /*5ab0*/  @!UP0 ULEA UR5, UR25, UR21, 0xc ;  /* 0x0000001519058291 */ /* 0x000fe2000f8e60ff */
[----:B------:R-:W-:Y:S01]  /*5ac0*/  @!P1 IMAD.X R0, RZ, RZ, R13, P0 ;  /* 0x000000ffff009224 */ /* 0x000fe200000e060d */
[----:B------:R-:W-:Y:S01]  /*5ad0*/  @!UP0 UIADD3 UR10, UPT, UPT, UR26, 0x20, URZ ;  /* 0x000000201a0a8890 */ /* 0x000fe2000fffe0ff */
[----:B------:R-:W-:Y:S01]  /*5ae0*/  @!P1 R2UR UR7, R2 ;  /* 0x00000000020792ca */ /* 0x000fe200000e0000 */
[----:B------:R-:W-:Y:S02]  /*5af0*/  @!UP0 UIADD3 UR24, UPT, UPT, UR5, 0x200, URZ ;  /* 0x0000020005188890 */ /* 0x000fe4000fffe0ff */
[----:B------:R-:W-:Y:S02]  /*5b00*/  @!UP0 UIADD3 UR8, UPT, UPT, UR5, 0xa00, URZ ;  /* 0x00000a0005088890 */ /* 0x000fe4000fffe0ff */
[----:B------:R-:W-:Y:S02]  /*5b10*/  UIADD3 UR5, UPT, UPT, UR25, 0x1, URZ ;  /* 0x0000000119057890 */ /* 0x000fe4000fffe0ff */
[----:B------:R-:W-:Y:S02]  /*5b20*/  UIADD3 UR25, UPT, UPT, UR4, 0x100, URZ ;  /* 0x0000010004197890 */ /* 0x000fe4000fffe0ff */
[----:B------:R-:W-:Y:S01]  /*5b30*/  UISETP.NE.AND UP0, UPT, UR5, 0x3, UPT ;  /* 0x000000030500788c */ /* 0x000fe2000bf05270 */
[----:B------:R-:W-:Y:S01]  /*5b40*/  UMOV UR11, UR27 ;  /* 0x0000001b000b7c82 */ /* 0x000fe20008000000 */
[----:B------:R-:W-:Y:S02]  /*5b50*/  UMOV UR12, UR44 ;  /* 0x0000002c000c7c82 */ /* 0x000fe40008000000 */
[----:B------:R-:W-:Y:S01]  /*5b60*/  USEL UR6, UR5, URZ, UP0 ;  /* 0x000000ff05067287 */ /* 0x000fe20008000000 */
[----:B------:R-:W-:Y:S01]  /*5b70*/  @!P1 R2UR UR5, R0 ;  /* 0x00000000000592ca */ /* 0x000fe200000e0000 */
[----:B------:R-:W-:Y:S01]  /*5b80*/  IMAD.U32 R4, RZ, RZ, UR7 ;  /* 0x00000007ff047e24 */ /* 0x000fe2000f8e00ff */
[----:B------:R-:W-:Y:S01]  /*5b90*/  USEL UR18, URZ, 0x1, UP0 ;  /* 0x00000001ff127887 */ /* 0x000fe20008000000 */
[----:B------:R-:W-:Y:S01]  /*5ba0*/  @!P1 IMAD.MOV.U32 R0, RZ, RZ, 0x1000 ;  /* 0x00001000ff009424 */ /* 0x000fe200078e00ff */
[----:B------:R-:W-:Y:S01]  /*5bb0*/  VOTEU.ALL UP0, P1 ;  /* 0x0000000000ff7886 */ /* 0x000fe20000800000 */
[----:B------:R-:W-:Y:S01]  /*5bc0*/  UMOV UR9, UR25 ;  /* 0x0000001900097c82 */ /* 0x000fe20008000000 */
[----:B------:R-:W-:Y:S01]  /*5bd0*/  @!P1 R2UR UR16, R4 ;  /* 0x00000000041092ca */ /* 0x000fe200000e0000 */
[----:B------:R-:W-:Y:S01]  /*5be0*/  UPRMT UR7, UR49, 0x654, UR25 ;  /* 0x0000065431077896 */ /* 0x000fe20008000019 */
[----:B------:R-:W-:Y:S04]  /*5bf0*/  LOP3.LUT R11, R11, UR18, RZ, 0x3c, !PT ;  /* 0x000000120b0b7c12 */ /* 0x000fe8000f8e3cff */
[----:B------:R-:W-:Y:S01]  /*5c00*/  SHF.L.U32 R2, R11, 0x1f, RZ ;  /* 0x0000001f0b027819 */ /* 0x000fe200000006ff */
[----:B------:R-:W-:Y:S01]  /*5c10*/  IMAD.U32 R5, RZ, RZ, UR5 ;  /* 0x00000005ff057e24 */ /* 0x000fe2000f8e00ff */
[----:B------:R-:W-:Y:S04]  /*5c20*/  ULEA UR5, UR6, UR21, 0x3 ;  /* 0x0000001506057291 */ /* 0x000fe8000f8e18ff */
[----:B------:R-:W-:Y:S11]  /*5c30*/  @!P1 R2UR UR17, R5 ;  /* 0x00000000051192ca */ /* 0x000ff600000e0000 */
[----:B------:R-:W-:Y:S02]  /*5c40*/  @!UPT UIADD3 URZ, UPT, UPT, URZ, URZ, URZ ;  /* 0x000000fffffff290 */ /* 0x000fe4000fffe0ff */
[----:B------:R2:W-:Y:S01]  /*5c50*/  @!UP0 UTMALDG.3D [UR24], [UR16], desc[UR30] ;  /* 0x00001e18100085b4 */ /* 0x0005e20008011000 */
[----:B------:R-:W-:Y:S05]  /*5c60*/  VOTEU.ALL UP0, P1 ;  /* 0x0000000000ff7886 */ /* 0x000fea0000800000 */
[----:B------:R2:W-:Y:S01]  /*5c70*/  @!UP0 UTMALDG.3D [UR8], [UR16], desc[UR30] ;  /* 0x00001e08100085b4 */ /* 0x0005e20008011000 */
[----:B------:R2:W-:Y:S01]  /*5c80*/  @!P1 SYNCS.ARRIVE.TRANS64.RED.A0TR RZ, [UR4+0x100], R0 ;  /* 0x00010000ffff99a7 */ /* 0x0005e20008300404 */
[----:B------:R-:W-:Y:S01]  /*5c90*/  SYNCS.ARRIVE.TRANS64.RED.A1T0 RZ, [UR7], RZ ;  /* 0x000000ffffff79a7 */ /* 0x000fe20008100407 */
[----:B------:R-:W3:Y:S02]  /*5ca0*/  SYNCS.PHASECHK.TRANS64.TRYWAIT P0, [UR5+0x118], R2 ;  /* 0x00011802ff0075a7 */ /* 0x000ee40008001105 */
[----:B--23--:R-:W-:Y:S05]  /*5cb0*/  @!P0 BRA `(.L_x_99) ;  /* 0x0000006800348947 */ /* 0x00cfea0003800000 */
.L_x_221:
[----:B------:R-:W-:Y:S01]  /*5cc0*/  VOTEU.ALL UP0, P1 ;  /* 0x0000000000ff7886 */ /* 0x000fe20000800000 */
[----:B--2---:R-:W-:Y:S01]  /*5cd0*/  @!P1 IADD3 R2, P0, PT, R12, 0x980, RZ ;  /* 0x000009800c029810 */ /* 0x004fe20007f1e0ff */
[----:B------:R-:W-:Y:S01]  /*5ce0*/  UIADD3 UR17, UPT, UPT, UR5, 0x100, URZ ;  /* 0x0000010005117890 */ /* 0x000fe2000fffe0ff */
[----:B------:R-:W-:Y:S02]  /*5cf0*/  UMOV UR30, 0x0 ;  /* 0x00000000001e7882 */ /* 0x000fe40000000000 */
[----:B------:R-:W-:Y:S01]  /*5d00*/  @!UP0 ULEA UR4, UR6, UR21, 0xc ;  /* 0x0000001506048291 */ /* 0x000fe2000f8e60ff */
[----:B------:R-:W-:Y:S01]  /*5d10*/  @!P1 IMAD.X R0, RZ, RZ, R13, P0 ;  /* 0x000000ffff009224 */ /* 0x000fe200000e060d */
[----:B------:R-:W-:Y:S01]  /*5d20*/  @!UP0 UIADD3 UR19, UPT, UPT, UR27, 0x40, URZ ;  /* 0x000000401b138890 */ /* 0x000fe2000fffe0ff */
[----:B------:R-:W-:Y:S01]  /*5d30*/  @!P1 R2UR UR7, R2 ;  /* 0x00000000020792ca */ /* 0x000fe200000e0000 */
[----:B------:R-:W-:Y:S02]  /*5d40*/  @!UP0 UIADD3 UR16, UPT, UPT, UR4, 0x200, URZ ;  /* 0x0000020004108890 */ /* 0x000fe4000fffe0ff */
[----:B------:R-:W-:Y:S02]  /*5d50*/  @!UP0 UIADD3 UR8, UPT, UPT, UR4, 0xa00, URZ ;  /* 0x00000a0004088890 */ /* 0x000fe4000fffe0ff */
[----:B------:R-:W-:Y:S02]  /*5d60*/  UIADD3 UR4, UPT, UPT, UR6, 0x1, URZ ;  /* 0x0000000106047890 */ /* 0x000fe4000fffe0ff */
[----:B------:R-:W-:Y:S02]  /*5d70*/  @!UP0 UIADD3 UR10, UPT, UPT, UR26, 0x20, URZ ;  /* 0x000000201a0a8890 */ /* 0x000fe4000fffe0ff */
[----:B------:R-:W-:Y:S01]  /*5d80*/  UISETP.NE.AND UP0, UPT, UR4, 0x3, UPT ;  /* 0x000000030400788c */ /* 0x000fe2000bf05270 */
[----:B------:R-:W-:Y:S01]  /*5d90*/  UMOV UR31, 0x10000000 ;  /* 0x10000000001f7882 */ /* 0x000fe20000000000 */
        /* <DEDUP_REMOVED lines=9> */
[----:B------:R-:W-:Y:S01]  /*5e30*/  UMOV UR12, UR44 ;  /* 0x0000002c000c7c82 */ /* 0x000fe20008000000 */
[----:B------:R-:W-:Y:S01]  /*5e40*/  UMOV UR9, UR17 ;  /* 0x0000001100097c82 */ /* 0x000fe20008000000 */
[----:B------:R-:W-:Y:S01]  /*5e50*/  UMOV UR11, UR19 ;  /* 0x00000013000b7c82 */ /* 0x000fe20008000000 */
[----:B------:R-:W-:Y:S01]  /*5e60*/  UPRMT UR7, UR49, 0x654, UR17 ;  /* 0x0000065431077896 */ /* 0x000fe20008000011 */
[----:B------:R-:W-:Y:S02]  /*5e70*/  LOP3.LUT R11, R11, UR28, RZ, 0x3c, !PT ;  /* 0x0000001c0b0b7c12 */ /* 0x000fe4000f8e3cff */
[----:B------:R-:W-:Y:S01]  /*5e80*/  IMAD.U32 R5, RZ, RZ, UR4 ;  /* 0x00000004ff057e24 */ /* 0x000fe2000f8e00ff */
[----:B------:R-:W-:Y:S01]  /*5e90*/  ULEA UR4, UR6, UR21, 0x3 ;  /* 0x0000001506047291 */ /* 0x000fe2000f8e18ff */
[----:B------:R-:W-:Y:S03]  /*5ea0*/  SHF.L.U32 R2, R11, 0x1f, RZ ;  /* 0x0000001f0b027819 */ /* 0x000fe600000006ff */
        /* <DEDUP_REMOVED lines=9> */
.L_x_223:
[----:B------:R-:W-:Y:S01]  /*5f40*/  VOTEU.ALL UP0, P1 ;  /* 0x0000000000ff7886 */ /* 0x000fe20000800000 */
[----:B--2---:R-:W-:Y:S01]  /*5f50*/  @!P1 IADD3 R2, P0, PT, R12, 0x980, RZ ;  /* 0x000009800c029810 */ /* 0x004fe20007f1e0ff */
[----:B------:R-:W-:Y:S01]  /*5f60*/  UIADD3 UR18, UPT, UPT, UR26, 0x10, URZ ;  /* 0x000000101a127890 */ /* 0x000fe2000fffe0ff */
[----:B------:R-:W-:Y:S01]  /*5f70*/  VIADD R10, R10, 0x1 ;  /* 0x000000010a0a7836 */ /* 0x000fe20000000000 */
[----:B------:R-:W-:Y:S01]  /*5f80*/  UIADD3 UR17, UPT, UPT, UR4, 0x100, URZ ;  /* 0x0000010004117890 */ /* 0x000fe2000fffe0ff */
[----:B------:R-:W-:Y:S01]  /*5f90*/  @!P1 R2UR UR7, R2 ;  /* 0x00000000020792ca */ /* 0x000fe200000e0000 */
[----:B------:R-:W-:Y:S01]  /*5fa0*/  @!UP0 ULEA UR5, UR6, UR21, 0xc ;  /* 0x0000001506058291 */ /* 0x000fe2000f8e60ff */
[----:B------:R-:W-:Y:S01]  /*5fb0*/  @!P1 IMAD.X R0, RZ, RZ, R13, P0 ;  /* 0x000000ffff009224 */ /* 0x000fe200000e060d */
[----:B------:R-:W-:Y:S01]  /*5fc0*/  @!UP0 UIADD3 UR10, UPT, UPT, UR26, 0x30, URZ ;  /* 0x000000301a0a8890 */ /* 0x000fe2000fffe0ff */
[----:B------:R-:W-:Y:S01]  /*5fd0*/  @!P1 IMAD.MOV.U32 R2, RZ, RZ, 0x1000 ;  /* 0x00001000ff029424 */ /* 0x000fe200078e00ff */
[----:B------:R-:W-:Y:S02]  /*5fe0*/  @!UP0 UIADD3 UR16, UPT, UPT, UR5, 0x200, URZ ;  /* 0x0000020005108890 */ /* 0x000fe4000fffe0ff */
[----:B------:R-:W-:Y:S02]  /*5ff0*/  @!UP0 UIADD3 UR8, UPT, UPT, UR5, 0xa00, URZ ;  /* 0x00000a0005088890 */ /* 0x000fe4000fffe0ff */
[----:B------:R-:W-:Y:S01]  /*6000*/  UIADD3 UR5, UPT, UPT, UR6, 0x1, URZ ;  /* 0x0000000106057890 */ /* 0x000fe2000fffe0ff */
[----:B------:R-:W-:Y:S01]  /*6010*/  UMOV UR30, 0x0 ;  /* 0x00000000001e7882 */ /* 0x000fe20000000000 */
[----:B------:R-:W-:Y:S02]  /*6020*/  UMOV UR31, 0x10000000 ;  /* 0x10000000001f7882 */ /* 0x000fe40000000000 */
[----:B------:R-:W-:Y:S01]  /*6030*/  UISETP.NE.AND UP0, UPT, UR5, 0x3, UPT ;  /* 0x000000030500788c */ /* 0x000fe2000bf05270 */
[----:B------:R-:W-:Y:S01]  /*6040*/  IMAD.U32 R4, RZ, RZ, UR7 ;  /* 0x00000007ff047e24 */ /* 0x000fe2000f8e00ff */
[----:B------:R-:W-:Y:S01]  /*6050*/  UMOV UR19, UR27 ;  /* 0x0000001b00137c82 */ /* 0x000fe20008000000 */
[----:B------:R-:W-:Y:S01]  /*6060*/  UMOV UR20, UR44 ;  /* 0x0000002c00147c82 */ /* 0x000fe20008000000 */
[----:B------:R-:W-:Y:S01]  /*6070*/  USEL UR6, UR5, URZ, UP0 ;  /* 0x000000ff05067287 */ /* 0x000fe20008000000 */
[----:B------:R-:W-:Y:S01]  /*6080*/  @!P1 R2UR UR5, R0 ;  /* 0x00000000000592ca */ /* 0x000fe200000e0000 */
[----:B------:R-:W-:Y:S01]  /*6090*/  USEL UR28, URZ, 0x1, UP0 ;  /* 0x00000001ff1c7887 */ /* 0x000fe20008000000 */
[----:B------:R-:W-:Y:S01]  /*60a0*/  @!P1 R2UR UR24, R4 ;  /* 0x00000000041892ca */ /* 0x000fe200000e0000 */
[----:B------:R-:W-:Y:S01]  /*60b0*/  VOTEU.ALL UP0, P1 ;  /* 0x0000000000ff7886 */ /* 0x000fe20000800000 */
[----:B------:R-:W-:Y:S01]  /*60c0*/  UMOV UR11, UR27 ;  /* 0x0000001b000b7c82 */ /* 0x000fe20008000000 */
[----:B------:R-:W-:Y:S01]  /*60d0*/  UMOV UR12, UR44 ;  /* 0x0000002c000c7c82 */ /* 0x000fe20008000000 */
[----:B------:R-:W-:Y:S01]  /*60e0*/  UMOV UR9, UR17 ;  /* 0x0000001100097c82 */ /* 0x000fe20008000000 */
        /* <DEDUP_REMOVED lines=14> */
.L_x_225:
[----:B------:R-:W-:Y:S01]  /*61d0*/  UIADD3 UR17, UPT, UPT, UR5, 0x100, URZ ;  /* 0x0000010005117890 */ /* 0x000fe2000fffe0ff */
[----:B--2---:R-:W-:Y:S01]  /*61e0*/  @!P1 IADD3 R2, P0, PT, R12, 0x980, RZ ;  /* 0x000009800c029810 */ /* 0x004fe20007f1e0ff */
[----:B------:R-:W-:Y:S01]  /*61f0*/  UPLOP3.LUT UP3, UPT, UPT, UPT, UPT, 0x80, 0x8 ;  /* 0x000000000008789c */ /* 0x000fe20003f6f070 */
[----:B------:R-:W-:Y:S01]  /*6200*/  R2UR UR30, R91 ;  /* 0x000000005b1e72ca */ /* 0x000fe200000e0000 */
[----:B------:R-:W-:Y:S01]  /*6210*/  UMOV UR20, UR44 ;  /* 0x0000002c00147c82 */ /* 0x000fe20008000000 */
[----:B------:R-:W-:Y:S01]  /*6220*/  UMOV UR12, UR44 ;  /* 0x0000002c000c7c82 */ /* 0x000fe20008000000 */
[----:B------:R-:W-:Y:S01]  /*6230*/  VOTEU.ALL UP0, P1 ;  /* 0x0000000000ff7886 */ /* 0x000fe20000800000 */
[----:B------:R-:W-:Y:S01]  /*6240*/  UMOV UR9, UR17 ;  /* 0x0000001100097c82 */ /* 0x000fe20008000000 */
[----:B------:R-:W-:Y:S01]  /*6250*/  @!P1 IMAD.X R0, RZ, RZ, R13, P0 ;  /* 0x000000ffff009224 */ /* 0x000fe200000e060d */
[----:B------:R-:W-:Y:S01]  /*6260*/  R2UR UR28, R92 ;  /* 0x000000005c1c72ca */ /* 0x000fe200000e0000 */
[----:B------:R-:W-:Y:S01]  /*6270*/  UMOV UR44, UR29 ;  /* 0x0000001d002c7c82 */ /* 0x000fe20008000000 */
[----:B------:R-:W-:Y:S01]  /*6280*/  @!UP0 ULEA UR4, UR6, UR21, 0xc ;  /* 0x0000001506048291 */ /* 0x000fe2000f8e60ff */
[C---:B------:R-:W-:Y:S01]  /*6290*/  ISETP.NE.AND P0, PT, R10.reuse, 0x2, PT ;  /* 0x000000020a00780c */ /* 0x040fe20003f05270 */
[----:B------:R-:W-:Y:S02]  /*62a0*/  @!UP0 UIADD3 UR19, UPT, UPT, UR27, 0x40, URZ ;  /* 0x000000401b138890 */ /* 0x000fe4000fffe0ff */
[----:B------:R-:W-:Y:S01]  /*62b0*/  @!UP0 UIADD3 UR16, UPT, UPT, UR4, 0x200, URZ ;  /* 0x0000020004108890 */ /* 0x000fe2000fffe0ff */
[----:B------:R-:W-:Y:S01]  /*62c0*/  SEL R10, R10, RZ, P0 ;  /* 0x000000ff0a0a7207 */ /* 0x000fe20000000000 */
[----:B------:R-:W-:Y:S02]  /*62d0*/  @!UP0 UIADD3 UR8, UPT, UPT, UR4, 0xa00, URZ ;  /* 0x00000a0004088890 */ /* 0x000fe4000fffe0ff */
[----:B------:R-:W-:Y:S01]  /*62e0*/  UIADD3 UR4, UPT, UPT, UR6, 0x1, URZ ;  /* 0x0000000106047890 */ /* 0x000fe2000fffe0ff */
[----:B------:R-:W-:Y:S01]  /*62f0*/  @!P1 R2UR UR6, R2 ;  /* 0x00000000020692ca */ /* 0x000fe200000e0000 */
[----:B------:R-:W-:Y:S02]  /*6300*/  @!UP0 UIADD3 UR10, UPT, UPT, UR26, 0x30, URZ ;  /* 0x000000301a0a8890 */ /* 0x000fe4000fffe0ff */
[----:B------:R-:W-:Y:S01]  /*6310*/  UISETP.NE.AND UP0, UPT, UR4, 0x3, UPT ;  /* 0x000000030400788c */ /* 0x000fe2000bf05270 */
[----:B------:R-:W-:Y:S01]  /*6320*/  UMOV UR26, 0x0 ;  /* 0x00000000001a7882 */ /* 0x000fe20000000000 */
[----:B------:R-:W-:Y:S02]  /*6330*/  UMOV UR27, 0x10000000 ;  /* 0x10000000001b7882 */ /* 0x000fe40000000000 */
[----:B------:R-:W-:Y:S01]  /*6340*/  USEL UR25, UR4, URZ, UP0 ;  /* 0x000000ff04197287 */ /* 0x000fe20008000000 */
[----:B------:R-:W-:Y:S01]  /*6350*/  @!P1 R2UR UR4, R0 ;  /* 0x00000000000492ca */ /* 0x000fe200000e0000 */
[----:B------:R-:W-:Y:S01]  /*6360*/  USEL UR24, URZ, 0x1, UP0 ;  /* 0x00000001ff187887 */ /* 0x000fe20008000000 */
[----:B------:R-:W-:Y:S01]  /*6370*/  SEL R0, RZ, 0x1, P0 ;  /* 0x00000001ff007807 */ /* 0x000fe20000000000 */
[----:B------:R-:W-:Y:S01]  /*6380*/  VOTEU.ALL UP0, P1 ;  /* 0x0000000000ff7886 */ /* 0x000fe20000800000 */
[----:B------:R-:W-:Y:S01]  /*6390*/  UMOV UR11, UR19 ;  /* 0x00000013000b7c82 */ /* 0x000fe20008000000 */
[----:B------:R-:W-:Y:S01]  /*63a0*/  IMAD.U32 R4, RZ, RZ, UR6 ;  /* 0x00000006ff047e24 */ /* 0x000fe2000f8e00ff */
[----:B------:R-:W-:Y:S02]  /*63b0*/  LOP3.LUT R9, R9, R0, RZ, 0x3c, !PT ;  /* 0x0000000009097212 */ /* 0x000fe400078e3cff */
[----:B------:R-:W-:Y:S02]  /*63c0*/  LOP3.LUT R11, R11, UR24, RZ, 0x3c, !PT ;  /* 0x000000180b0b7c12 */ /* 0x000fe4000f8e3cff */
[----:B------:R-:W-:Y:S03]  /*63d0*/  @!P1 R2UR UR6, R4 ;  /* 0x00000000040692ca */ /* 0x000fe600000e0000 */
[----:B------:R-:W-:Y:S01]  /*63e0*/  IMAD.U32 R5, RZ, RZ, UR4 ;  /* 0x00000004ff057e24 */ /* 0x000fe2000f8e00ff */
[----:B------:R-:W-:Y:S04]  /*63f0*/  UPRMT UR4, UR49, 0x654, UR17 ;  /* 0x0000065431047896 */ /* 0x000fe80008000011 */
[----:B------:R-:W-:Y:S11]  /*6400*/  @!P1 R2UR UR7, R5 ;  /* 0x00000000050792ca */ /* 0x000ff600000e0000 */
[----:B------:R-:W-:Y:S02]  /*6410*/  @!UPT UIADD3 URZ, UPT, UPT, URZ, URZ, URZ ;  /* 0x000000fffffff290 */ /* 0x000fe4000fffe0ff */
[----:B------:R-:W-:Y:S01]  /*6420*/  @!UP0 UTMALDG.3D [UR16], [UR6], desc[UR26] ;  /* 0x00001a10060085b4 */ /* 0x000fe20008011000 */
[----:B------:R-:W-:Y:S05]  /*6430*/  VOTEU.ALL UP0, P1 ;  /* 0x0000000000ff7886 */ /* 0x000fea0000800000 */
[----:B------:R2:W-:Y:S01]  /*6440*/  @!UP0 UTMALDG.3D [UR8], [UR6], desc[UR26] ;  /* 0x00001a08060085b4 */ /* 0x0005e20008011000 */
[----:B------:R3:W-:Y:S01]  /*6450*/  @!P1 SYNCS.ARRIVE.TRANS64.RED.A0TR RZ, [UR5+0x100], R3 ;  /* 0x00010003ffff99a7 */ /* 0x0007e20008300405 */
[----:B------:R-:W-:Y:S01]  /*6460*/  SYNCS.ARRIVE.TRANS64.RED.A1T0 RZ, [UR4], RZ ;  /* 0x000000ffffff79a7 */ /* 0x000fe20008100404 */
[----:B--2---:R-:W-:Y:S02]  /*6470*/  UIADD3 UR26, UPT, UPT, UR13, UR30, URZ ;  /* 0x0000001e0d1a7290 */ /* 0x004fe4000fffe0ff */
[----:B------:R-:W-:Y:S01]  /*6480*/  UIADD3 UR27, UPT, UPT, UR14, UR28, URZ ;  /* 0x0000001c0e1b7290 */ /* 0x000fe2000fffe0ff */
[----:B------:R-:W-:Y:S11]  /*6490*/  BRA.U UP2, `(.L_x_102) ;  /* 0xffffffed02587547 */ /* 0x000ff6000b83ffff */
[----:B------:R-:W-:Y:S01]  /*64a0*/  UIADD3 UR21, UPT, UPT, UR21, 0x118, URZ ;  /* 0x0000011815157890 */ /* 0x000fe2000fffe0ff */
[----:B------:R-:W-:-:S03]  /*64b0*/  SHF.L.U32 R2, R11, 0x1f, RZ ;  /* 0x0000001f0b027819 */ /* 0x000fc600000006ff */
[----:B------:R-:W-:-:S09]  /*64c0*/  ULEA UR4, UR25, UR21, 0x3 ;  /* 0x0000001519047291 */ /* 0x000fd2000f8e18ff */
[----:B------:R-:W2:Y:S02]  /*64d0*/  SYNCS.PHASECHK.TRANS64.TRYWAIT P0, [UR4], R2 ;  /* 0x00000002ff0075a7 */ /* 0x000ea40008001104 */
[----:B--2---:R-:W-:Y:S05]  /*64e0*/  @!P0 BRA `(.L_x_103) ;  /* 0x0000006000708947 */ /* 0x004fea0003800000 */
.L_x_227:
[----:B------:R-:W-:-:S04]  /*64f0*/  UIADD3 UR4, UPT, UPT, UR25, 0x1, URZ ;  /* 0x0000000119047890 */ /* 0x000fc8000fffe0ff */
[----:B------:R-:W-:-:S04]  /*6500*/  UISETP.NE.AND UP0, UPT, UR4, 0x3, UPT ;  /* 0x000000030400788c */ /* 0x000fc8000bf05270 */
[----:B------:R-:W-:Y:S02]  /*6510*/  USEL UR6, URZ, 0x1, UP0 ;  /* 0x00000001ff067887 */ /* 0x000fe40008000000 */
[----:B------:R-:W-:-:S04]  /*6520*/  USEL UR4, UR4, URZ, UP0 ;  /* 0x000000ff04047287 */ /* 0x000fc80008000000 */
[----:B------:R-:W-:Y:S01]  /*6530*/  ULEA UR5, UR4, UR21, 0x3 ;  /* 0x0000001504057291 */ /* 0x000fe2000f8e18ff */
[----:B------:R-:W-:-:S04]  /*6540*/  LOP3.LUT R11, R11, UR6, RZ, 0x3c, !PT ;  /* 0x000000060b0b7c12 */ /* 0x000fc8000f8e3cff */
[----:B--2---:R-:W-:-:S04]  /*6550*/  SHF.L.U32 R2, R11, 0x1f, RZ ;  /* 0x0000001f0b027819 */ /* 0x004fc800000006ff */
[----:B------:R-:W2:Y:S02]  /*6560*/  SYNCS.PHASECHK.TRANS64.TRYWAIT P0, [UR5], R2 ;  /* 0x00000002ff0075a7 */ /* 0x000ea40008001105 */
[----:B--2---:R-:W-:Y:S05]  /*6570*/  @!P0 BRA `(.L_x_104) ;  /* 0x0000006000648947 */ /* 0x004fea0003800000 */
.L_x_229:
[----:B------:R-:W-:-:S04]  /*6580*/  UIADD3 UR4, UPT, UPT, UR4, 0x1, URZ ;  /* 0x0000000104047890 */ /* 0x000fc8000fffe0ff */
[----:B------:R-:W-:-:S04]  /*6590*/  UISETP.NE.AND UP0, UPT, UR4, 0x3, UPT ;  /* 0x000000030400788c */ /* 0x000fc8000bf05270 */
[----:B------:R-:W-:Y:S02]  /*65a0*/  USEL UR5, URZ, 0x1, UP0 ;  /* 0x00000001ff057887 */ /* 0x000fe40008000000 */
[----:B------:R-:W-:-:S04]  /*65b0*/  USEL UR4, UR4, URZ, UP0 ;  /* 0x000000ff04047287 */ /* 0x000fc80008000000 */
[----:B------:R-:W-:Y:S01]  /*65c0*/  ULEA UR4, UR4, UR21, 0x3 ;  /* 0x0000001504047291 */ /* 0x000fe2000f8e18ff */
[----:B--2---:R-:W-:-:S04]  /*65d0*/  LOP3.LUT R2, R11, UR5, RZ, 0x3c, !PT ;  /* 0x000000050b027c12 */ /* 0x004fc8000f8e3cff */
[----:B------:R-:W-:Y:S01]  /*65e0*/  SHF.L.U32 R2, R2, 0x1f, RZ ;  /* 0x0000001f02027819 */ /* 0x000fe200000006ff */
[----:B------:R-:W-:-:S07]  /*65f0*/  IMAD.U32 R0, RZ, RZ, UR4 ;  /* 0x00000004ff007e24 */ /* 0x000fce000f8e00ff */
.L_x_105:
[----:B--2---:R2:W4:Y:S02]  /*6600*/  SYNCS.PHASECHK.TRANS64.TRYWAIT P0, [R0+URZ], R2 ;  /* 0x00000002000075a7 */ /* 0x00452400080011ff */
[----:B----4-:R-:W-:Y:S05]  /*6610*/  @!P0 NANOSLEEP.SYNCS 0x989680 ;  /* 0x009896800000895d */ /* 0x010fea0003900000 */
[----:B------:R-:W4:Y:S02]  /*6620*/  @!P0 SYNCS.PHASECHK.TRANS64 P0, [R0+URZ], R2 ;  /* 0x00000002000085a7 */ /* 0x000f2400080010ff */
[----:B-1--4-:R-:W-:Y:S05]  /*6630*/  @P0 EXIT ;  /* 0x000000000000094d */ /* 0x012fea0003800000 */
[----:B------:R-:W-:Y:S05]  /*6640*/  BRA `(.L_x_105) ;  /* 0xfffffffc00ec7947 */ /* 0x000fea000383ffff */
.L_x_91:
[----:B------:R-:W-:-:S06]  /*6650*/  UISETP.GE.AND UP0, UPT, UR22, 0x4, UPT ;  /* 0x000000041600788c */ /* 0x000fcc000bf06270 */
[----:B------:R-:W-:-:S13]  /*6660*/  PLOP3.LUT P0, PT, PT, PT, UP0, 0x80, 0x8 ;  /* 0x000000000008781c */ /* 0x000fda0003f0f008 */
[----:B-1----:R-:W-:Y:S05]  /*6670*/  @!P0 EXIT ;  /* 0x000000000000894d */ /* 0x002fea0003800000 */
[----:B------:R-:W-:Y:S01]  /*6680*/  BAR.SYNC.DEFER_BLOCKING 0x6, 0xa0 ;  /* 0x0182800000007b1d */ /* 0x000fe20000010000 */
[C---:B------:R-:W-:Y:S01]  /*6690*/  IMAD.SHL.U32 R83, R81.reuse, 0x10, RZ ;  /* 0x0000001051537824 */ /* 0x040fe200078e00ff */
[C---:B------:R-:W-:Y:S01]  /*66a0*/  LOP3.LUT R84, R86.reuse, 0x3, RZ, 0xc0, !PT ;  /* 0x0000000356547812 */ /* 0x040fe200078ec0ff */
[C---:B------:R-:W-:Y:S01]  /*66b0*/  IMAD.SHL.U32 R82, R81.reuse, 0x2, RZ ;  /* 0x0000000251527824 */ /* 0x040fe200078e00ff */
[----:B------:R-:W-:Y:S01]  /*66c0*/  CS2R R78, SRZ ;  /* 0x00000000004e7805 */ /* 0x000fe2000001ff00 */
[----:B------:R-:W-:Y:S01]  /*66d0*/  IMAD.SHL.U32 R2, R86, 0x200, RZ ;  /* 0x0000020056027824 */ /* 0x000fe200078e00ff */
[----:B------:R-:W-:Y:S01]  /*66e0*/  UMOV UR4, 0x400 ;  /* 0x0000040000047882 */ /* 0x000fe20000000000 */
[----:B------:R-:W1:Y:S01]  /*66f0*/  LDCU UR5, c[0x0][0x370] ;  /* 0x00006e00ff0577ac */ /* 0x000e620008000800 */
[----:B------:R-:W2:Y:S01]  /*6700*/  LDC.64 R74, c[0x0][0xcb0] ;  /* 0x00032c00ff4a7b82 */ /* 0x000ea20000000a00 */
[----:B------:R-:W-:Y:S01]  /*6710*/  IMAD.U32 R81, R81, 0x10000, RZ ;  /* 0x0001000051517824 */ /* 0x000fe200078e00ff */
[C---:B------:R-:W-:Y:S01]  /*6720*/  LOP3.LUT R6, R83.reuse, 0x40, RZ, 0xc0, !PT ;  /* 0x0000004053067812 */ /* 0x040fe200078ec0ff */
[----:B------:R-:W-:Y:S01]  /*6730*/  ULEA UR4, UR49, UR4, 0x18 ;  /* 0x0000000431047291 */ /* 0x000fe2000f8ec0ff */
[----:B------:R-:W-:Y:S01]  /*6740*/  LOP3.LUT R3, R83, 0x1b0, RZ, 0xc0, !PT ;  /* 0x000001b053037812 */ /* 0x000fe200078ec0ff */
[----:B------:R-:W3:Y:S01]  /*6750*/  LDCU.64 UR6, c[0x0][0xc90] ;  /* 0x00019200ff0677ac */ /* 0x000ee20008000a00 */
[----:B------:R-:W-:Y:S01]  /*6760*/  LOP3.LUT R82, R6, 0x8, R82, 0xf8, !PT ;  /* 0x0000000806527812 */ /* 0x000fe200078ef852 */
[----:B------:R-:W-:Y:S01]  /*6770*/  IMAD.MOV.U32 R80, RZ, RZ, RZ ;  /* 0x000000ffff507224 */ /* 0x000fe200078e00ff */
[----:B------:R-:W4:Y:S01]  /*6780*/  LDC.64 R72, c[0x0][0xca8] ;  /* 0x00032a00ff487b82 */ /* 0x000f220000000a00 */
[----:B------:R-:W-:Y:S01]  /*6790*/  LOP3.LUT R2, R3, 0x200, R2, 0xf8, !PT ;  /* 0x0000020003027812 */ /* 0x000fe200078ef802 */
[----:B------:R-:W-:Y:S01]  /*67a0*/  IMAD.MOV.U32 R77, RZ, RZ, RZ ;  /* 0x000000ffff4d7224 */ /* 0x000fe200078e00ff */
[----:B------:R-:W-:Y:S01]  /*67b0*/  LOP3.LUT R81, R81, 0x200000, RZ, 0xc0, !PT ;  /* 0x0020000051517812 */ /* 0x000fe200078ec0ff */
[----:B------:R-:W2:Y:S01]  /*67c0*/  LDCU UR42, c[0x0][0xf0c] ;  /* 0x0001e180ff2a77ac */ /* 0x000ea20008000800 */
[----:B------:R-:W-:-:S02]  /*67d0*/  LOP3.LUT P0, RZ, R83, 0x40, RZ, 0xc0, !PT ;  /* 0x0000004053ff7812 */ /* 0x000fc4000780c0ff */
[----:B------:R-:W-:Y:S01]  /*67e0*/  LOP3.LUT R82, R2, R82, RZ, 0xfc, !PT ;  /* 0x0000005202527212 */ /* 0x000fe200078efcff */
[----:B------:R-:W2:Y:S01]  /*67f0*/  LDS R0, [UR4+0x1d0] ;  /* 0x0001d004ff007984 */ /* 0x000ea20008000800 */
[----:B-1----:R-:W-:Y:S01]  /*6800*/  IMAD.U32 R90, RZ, RZ, UR5 ;  /* 0x00000005ff5a7e24 */ /* 0x002fe2000f8e00ff */
[----:B------:R-:W1:Y:S01]  /*6810*/  LDCU UR5, c[0x0][0x374] ;  /* 0x00006e80ff0577ac */ /* 0x000e620008000800 */
[----:B------:R-:W-:Y:S01]  /*6820*/  P2R R2, PR, RZ, 0x1 ;  /* 0x00000001ff027803 */ /* 0x000fe20000000000 */
[----:B------:R-:W-:Y:S01]  /*6830*/  UIADD3 UR4, UPT, UPT, UR4, 0x200, URZ ;  /* 0x0000020004047890 */ /* 0x000fe2000fffe0ff */
[----:B---3--:R-:W-:Y:S01]  /*6840*/  IMAD.U32 R88, RZ, RZ, UR6 ;  /* 0x00000006ff587e24 */ /* 0x008fe2000f8e00ff */
[----:B------:R-:W-:Y:S01]  /*6850*/  MOV R87, UR7 ;  /* 0x0000000700577c02 */ /* 0x000fe20008000f00 */
[----:B------:R-:W3:Y:S03]  /*6860*/  LDCU UR38, c[0x0][0xf30] ;  /* 0x0001e600ff2677ac */ /* 0x000ee60008000800 */
[----:B------:R-:W-:Y:S01]  /*6870*/  MOV R94, UR4 ;  /* 0x00000004005e7c02 */ /* 0x000fe20008000f00 */
[----:B------:R-:W2:Y:S01]  /*6880*/  LDCU.64 UR58, c[0x0][0xc88] ;  /* 0x00019100ff3a77ac */ /* 0x000ea20008000a00 */
[----:B------:R-:W2:Y:S01]  /*6890*/  LDCU.64 UR40, c[0x0][0xf28] ;  /* 0x0001e500ff2877ac */ /* 0x000ea20008000a00 */
[----:B-1----:R-:W-:Y:S01]  /*68a0*/  IMAD.U32 R89, RZ, RZ, UR5 ;  /* 0x00000005ff597e24 */ /* 0x002fe2000f8e00ff */
[----:B------:R-:W1:Y:S01]  /*68b0*/  LDCU.128 UR60, c[0x0][0xf10] ;  /* 0x0001e200ff3c77ac */ /* 0x000e620008000c00 */
[----:B------:R-:W-:Y:S01]  /*68c0*/  UMOV UR57, 0x1 ;  /* 0x0000000100397882 */ /* 0x000fe20000000000 */
[----:B------:R-:W-:Y:S01]  /*68d0*/  UMOV UR45, URZ ;  /* 0x000000ff002d7c82 */ /* 0x000fe20008000000 */
[----:B------:R-:W-:Y:S01]  /*68e0*/  UMOV UR56, URZ ;  /* 0x000000ff00387c82 */ /* 0x000fe20008000000 */
[----:B------:R-:W-:Y:S01]  /*68f0*/  UMOV UR52, URZ ;  /* 0x000000ff00347c82 */ /* 0x000fe20008000000 */
[----:B-1234-:R-:W-:-:S07]  /*6900*/  IMAD.IADD R81, R0, 0x1, R81 ;  /* 0x0000000100517824 */ /* 0x01efce00078e0251 */
.L_x_164:
[----:B-1----:R-:W1:Y:S01]  /*6910*/  S2UR UR43, SR_CgaCtaId ;  /* 0x00000000002b79c3 */ /* 0x002e620000008800 */
[----:B------:R-:W-:Y:S01]  /*6920*/  UMOV UR4, 0x400 ;  /* 0x0000040000047882 */ /* 0x000fe20000000000 */
[----:B------:R-:W-:Y:S01]  /*6930*/  SHF.L.U32 R2, R78, 0x1f, RZ ;  /* 0x0000001f4e027819 */ /* 0x000fe200000006ff */
[----:B-1----:R-:W-:Y:S06]  /*6940*/  ULEA UR43, UR43, UR4, 0x18 ;  /* 0x000000042b2b7291 */ /* 0x002fec000f8ec0ff */
[C---:B------:R-:W-:Y:S02]  /*6950*/  LEA R0, R77.reuse, UR43, 0x3 ;  /* 0x0000002b4d007c11 */ /* 0x040fe4000f8e18ff */
[----:B------:R-:W-:Y:S02]  /*6960*/  LEA R4, R77, UR43, 0x4 ;  /* 0x0000002b4d047c11 */ /* 0x000fe4000f8e20ff */
[----:B------:R-:W1:Y:S02]  /*6970*/  SYNCS.PHASECHK.TRANS64.TRYWAIT P0, [R0+URZ+0x140], R2 ;  /* 0x00014002000075a7 */ /* 0x000e6400080011ff */
[----:B-1----:R-:W-:Y:S05]  /*6980*/  @!P0 BRA `(.L_x_106) ;  /* 0x0000005c00788947 */ /* 0x002fea0003800000 */
.L_x_230:
[----:B------:R-:W-:Y:S01]  /*6990*/  R2UR UR7, R93 ;  /* 0x000000005d0772ca */ /* 0x000fe200000e0000 */
[----:B------:R-:W2:Y:S01]  /*69a0*/  LDS.128 R4, [R4+0x1b0] ;  /* 0x0001b00004047984 */ /* 0x000ea20000000c00 */
[----:B-1----:R-:W-:Y:S01]  /*69b0*/  VIADD R0, R0, 0x150 ;  /* 0x0000015000007836 */ /* 0x002fe20000000000 */
[----:B------:R-:W-:Y:S04]  /*69c0*/  UISETP.GE.AND UP0, UPT, UR39, 0x1, UPT ;  /* 0x000000012700788c */ /* 0x000fe8000bf06270 */
[----:B------:R-:W-:Y:S01]  /*69d0*/  PRMT R0, RZ, 0x654, R0 ;  /* 0x00000654ff007816 */ /* 0x000fe20000000000 */
[----:B------:R-:W-:Y:S01]  /*69e0*/  @!PT LDS RZ, [RZ] ;  /* 0x00000000fffff984 */ /* 0x000fe20000000800 */
[----:B------:R-:W-:Y:S01]  /*69f0*/  @!PT LDS RZ, [RZ] ;  /* 0x00000000fffff984 */ /* 0x000fe20000000800 */
[----:B------:R-:W-:Y:S01]  /*6a00*/  @!PT LDS RZ, [RZ] ;  /* 0x00000000fffff984 */ /* 0x000fe20000000800 */
[----:B------:R-:W-:Y:S01]  /*6a10*/  @!PT LDS RZ, [RZ] ;  /* 0x00000000fffff984 */ /* 0x000fe20000000800 */
[----:B------:R1:W-:Y:S06]  /*6a20*/  MEMBAR.ALL.CTA ;  /* 0x0000000000007992 */ /* 0x0003ec0000008000 */
[----:B-1----:R-:W1:Y:S02]  /*6a30*/  FENCE.VIEW.ASYNC.S ;  /* 0x00000000000073c6 */ /* 0x002e640000000000 */
[----:B-1----:R1:W-:Y:S01]  /*6a40*/  SYNCS.ARRIVE.TRANS64.RED.A1T0 RZ, [R0+URZ], RZ ;  /* 0x000000ff00ff79a7 */ /* 0x0023e200081004ff */
[----:B--2---:R-:W-:Y:S11]  /*6a50*/  LOP3.LUT P0, RZ, R6, 0x1, RZ, 0xc0, !PT ;  /* 0x0000000106ff7812 */ /* 0x004ff6000780c0ff */
[----:B------:R-:W-:Y:S02]  /*6a60*/  @!UPT UIADD3 URZ, UPT, UPT, URZ, URZ, URZ ;  /* 0x000000fffffff290 */ /* 0x000fe4000fffe0ff */
[----:B------:R-:W-:Y:S01]  /*6a70*/  VOTEU.ANY UP1, P0 ;  /* 0x0000000000ff7886 */ /* 0x000fe20000020100 */
[----:B------:R-:W-:Y:S01]  /*6a80*/  PLOP3.LUT P0, PT, PT, PT, UP1, 0x80, 0x8 ;  /* 0x000000000008781c */ /* 0x000fe20003f0f018 */
[----:B------:R-:W-:Y:S06]  /*6a90*/  UP2UR UR4, UPR, URZ, 0x2 ;  /* 0x00000002ff047883 */ /* 0x000fec0008000000 */
[----:B------:R-:W-:Y:S06]  /*6aa0*/  IMAD.U32 R95, RZ, RZ, UR4 ;  /* 0x00000004ff5f7e24 */ /* 0x000fec000f8e00ff */
[----:B------:R-:W-:Y:S02]  /*6ab0*/  @P0 SHF.R.U32.HI R2, RZ, 0x10, R5 ;  /* 0x00000010ff020819 */ /* 0x000fe40000011605 */
[----:B------:R-:W-:Y:S02]  /*6ac0*/  @P0 MOV R3, R4 ;  /* 0x0000000400030202 */ /* 0x000fe40000000f00 */
[----:B------:R-:W-:Y:S02]  /*6ad0*/  @P0 R2UR UR4, R2 ;  /* 0x00000000020402ca */ /* 0x000fe400000e0000 */
[----:B------:R-:W-:Y:S02]  /*6ae0*/  @P0 LOP3.LUT R4, R5, 0xffff, RZ, 0xc0, !PT ;  /* 0x0000ffff05040812 */ /* 0x000fe400078ec0ff */
[----:B------:R-:W-:Y:S02]  /*6af0*/  @P0 R2UR UR6, R3 ;  /* 0x00000000030602ca */ /* 0x000fe400000e0000 */
[----:B------:R-:W-:Y:S07]  /*6b00*/  @P0 R2UR UR5, R4 ;  /* 0x00000000040502ca */ /* 0x000fee00000e0000 */
[----:B------:R-:W-:Y:S02]  /*6b10*/  @UP1 UMOV UR7, UR4 ;  /* 0x0000000400071c82 */ /* 0x000fe40008000000 */
[----:B------:R-:W-:Y:S02]  /*6b20*/  IMAD.U32 R93, RZ, RZ, UR7 ;  /* 0x00000007ff5d7e24 */ /* 0x000fe4000f8e00ff */
[----:B------:R-:W-:Y:S02]  /*6b30*/  @UP1 UMOV UR37, UR6 ;  /* 0x0000000600251c82 */ /* 0x000fe40008000000 */
[----:B------:R-:W-:Y:S01]  /*6b40*/  @UP1 UMOV UR36, UR5 ;  /* 0x0000000500241c82 */ /* 0x000fe20008000000 */
[----:B-1----:R-:W-:Y:S05]  /*6b50*/  BRA.U !UP0, `(.L_x_107) ;  /* 0x0000000108d47547 */ /* 0x002fea000b800000 */
[----:B------:R-:W1:Y:S01]  /*6b60*/  LDCU UR13, c[0x0][0xf20] ;  /* 0x0001e400ff0d77ac */ /* 0x000e620008000800 */
[----:B------:R-:W-:Y:S02]  /*6b70*/  R2UR UR14, R89 ;  /* 0x00000000590e72ca */ /* 0x000fe400000e0000 */
[----:B------:R-:W-:Y:S01]  /*6b80*/  R2UR UR12, R90 ;  /* 0x000000005a0c72ca */ /* 0x000fe200000e0000 */
[----:B------:R-:W-:Y:S02]  /*6b90*/  UISETP.NE.AND UP0, UPT, UR62, 0x1, UPT ;  /* 0x000000013e00788c */ /* 0x000fe4000bf05270 */
[----:B------:R-:W-:Y:S02]  /*6ba0*/  UIMAD.WIDE.U32 UR8, UR36, UR63, URZ ;  /* 0x0000003f240872a5 */ /* 0x000fe4000f8e00ff */
[----:B------:R-:W-:Y:S02]  /*6bb0*/  UIMAD.WIDE.U32 UR10, UR37, UR60, URZ ;  /* 0x0000003c250a72a5 */ /* 0x000fe4000f8e00ff */
[----:B------:R-:W-:Y:S02]  /*6bc0*/  UISETP.NE.AND UP1, UPT, UR42, 0x1, UPT ;  /* 0x000000012a00788c */ /* 0x000fe4000bf25270 */
[----:B------:R-:W-:Y:S02]  /*6bd0*/  UISETP.NE.AND UP2, UPT, UR39, 0x1, UPT ;  /* 0x000000012700788c */ /* 0x000fe4000bf45270 */
[----:B------:R-:W-:Y:S02]  /*6be0*/  UIMAD.WIDE.U32 UR4, UR14, UR63, URZ ;  /* 0x0000003f0e0472a5 */ /* 0x000fe4000f8e00ff */
[----:B------:R-:W-:Y:S05]  /*6bf0*/  UIMAD.WIDE.U32 UR6, UR12, UR60, URZ ;  /* 0x0000003c0c0672a5 */ /* 0x000fea000f8e00ff */
[----:B------:R-:W-:Y:S02]  /*6c00*/  UMOV UR4, UR5 ;  /* 0x0000000500047c82 */ /* 0x000fe40008000000 */
[----:B-1----:R-:W-:Y:S03]  /*6c10*/  USHF.R.U32.HI UR5, URZ, UR13, UR4 ;  /* 0x0000000dff057299 */ /* 0x002fe60008011604 */
[----:B------:R-:W-:Y:S02]  /*6c20*/  UMOV UR4, UR7 ;  /* 0x0000000700047c82 */ /* 0x000fe40008000000 */
[----:B------:R-:W-:Y:S02]  /*6c30*/  USHF.R.U32.HI UR7, URZ, UR61, UR4 ;  /* 0x0000003dff077299 */ /* 0x000fe40008011604 */
[----:B------:R-:W-:Y:S02]  /*6c40*/  USEL UR4, UR14, UR5, !UP0 ;  /* 0x000000050e047287 */ /* 0x000fe4000c000000 */
[----:B------:R-:W-:Y:S01]  /*6c50*/  USEL UR7, UR12, UR7, !UP1 ;  /* 0x000000070c077287 */ /* 0x000fe2000c800000 */
[----:B------:R-:W-:Y:S01]  /*6c60*/  UMOV UR5, UR9 ;  /* 0x0000000900057c82 */ /* 0x000fe20008000000 */
[----:B------:R-:W-:Y:S02]  /*6c70*/  UIMAD.WIDE.U32 UR8, UR4, UR40, URZ ;  /* 0x00000028040872a5 */ /* 0x000fe4000f8e00ff */
[----:B------:R-:W-:Y:S03]  /*6c80*/  USHF.R.U32.HI UR6, URZ, UR13, UR5 ;  /* 0x0000000dff067299 */ /* 0x000fe60008011605 */
[----:B------:R-:W-:Y:S01]  /*6c90*/  UMOV UR5, UR11 ;  /* 0x0000000b00057c82 */ /* 0x000fe20008000000 */
[----:B------:R-:W-:Y:S02]  /*6ca0*/  UIMAD.WIDE.U32 UR10, UR7, UR40, URZ ;  /* 0x00000028070a72a5 */ /* 0x000fe4000f8e00ff */
[----:B------:R-:W-:Y:S02]  /*6cb0*/  USHF.R.U32.HI UR12, URZ, UR61, UR5 ;  /* 0x0000003dff0c7299 */ /* 0x000fe40008011605 */
[----:B------:R-:W-:Y:S01]  /*6cc0*/  USEL UR6, UR36, UR6, !UP0 ;  /* 0x0000000624067287 */ /* 0x000fe2000c000000 */
[----:B------:R-:W-:Y:S02]  /*6cd0*/  UMOV UR5, UR9 ;  /* 0x0000000900057c82 */ /* 0x000fe40008000000 */
[----:B------:R-:W-:Y:S01]  /*6ce0*/  UMOV UR10, UR11 ;  /* 0x0000000b000a7c82 */ /* 0x000fe20008000000 */
[----:B------:R-:W-:Y:S02]  /*6cf0*/  @UP2 USHF.R.U32.HI UR4, URZ, UR41, UR5 ;  /* 0x00000029ff042299 */ /* 0x000fe40008011605 */
[----:B------:R-:W-:Y:S02]  /*6d00*/  @UP2 USHF.R.U32.HI UR7, URZ, UR41, UR10 ;  /* 0x00000029ff072299 */ /* 0x000fe4000801160a */
[----:B------:R-:W-:Y:S02]  /*6d10*/  UIMAD UR4, UR39, UR4, URZ ;  /* 0x00000004270472a4 */ /* 0x000fe4000f8e02ff */
[----:B------:R-:W-:Y:S02]  /*6d20*/  UIMAD.WIDE.U32 UR10, UR6, UR40, URZ ;  /* 0x00000028060a72a5 */ /* 0x000fe4000f8e00ff */
[----:B------:R-:W-:Y:S02]  /*6d30*/  USEL UR5, UR37, UR12, !UP1 ;  /* 0x0000000c25057287 */ /* 0x000fe4000c800000 */
[----:B------:R-:W-:Y:S02]  /*6d40*/  UIMAD UR8, UR39, UR7, URZ ;  /* 0x00000007270872a4 */ /* 0x000fe4000f8e02ff */
[----:B------:R-:W-:Y:S03]  /*6d50*/  UISETP.GE.AND UP0, UPT, UR6, UR4, UPT ;  /* 0x000000040600728c */ /* 0x000fe6000bf06270 */
[----:B------:R-:W-:Y:S01]  /*6d60*/  UMOV UR4, UR11 ;  /* 0x0000000b00047c82 */ /* 0x000fe20008000000 */
[----:B------:R-:W-:Y:S02]  /*6d70*/  UISETP.GE.OR UP0, UPT, UR5, UR8, UP0 ;  /* 0x000000080500728c */ /* 0x000fe40008706670 */
[----:B------:R-:W-:Y:S02]  /*6d80*/  USHF.R.U32.HI UR4, URZ, UR41, UR4 ;  /* 0x00000029ff047299 */ /* 0x000fe40008011604 */
[----:B------:R-:W-:Y:S02]  /*6d90*/  UIMAD.WIDE.U32 UR8, UR5, UR40, URZ ;  /* 0x00000028050872a5 */ /* 0x000fe4000f8e00ff */
[----:B------:R-:W-:Y:S02]  /*6da0*/  USEL UR11, UR6, UR4, !UP2 ;  /* 0x00000004060b7287 */ /* 0x000fe4000d000000 */
[----:B------:R-:W-:Y:S02]  /*6db0*/  UIADD3 UR8, UPT, UPT, -UR5, URZ, URZ ;  /* 0x000000ff05087290 */ /* 0x000fe4000fffe1ff */
[----:B------:R-:W-:Y:S01]  /*6dc0*/  UIADD3 UR10, UPT, UPT, -UR11, URZ, URZ ;  /* 0x000000ff0b0a7290 */ /* 0x000fe2000fffe1ff */
[----:B------:R-:W-:Y:S01]  /*6dd0*/  @!UP0 UMOV UR4, UR9 ;  /* 0x0000000900048c82 */ /* 0x000fe20008000000 */
[----:B------:R-:W-:Y:S02]  /*6de0*/  UIADD3 UR9, UPT, UPT, -UR6, URZ, URZ ;  /* 0x000000ff06097290 */ /* 0x000fe4000fffe1ff */
[----:B------:R-:W-:Y:S02]  /*6df0*/  @!UP0 USHF.R.U32.HI UR4, URZ, UR41, UR4 ;  /* 0x00000029ff048299 */ /* 0x000fe40008011604 */
[----:B------:R-:W-:Y:S02]  /*6e00*/  UIMAD UR10, UR39, UR10, UR6 ;  /* 0x0000000a270a72a4 */ /* 0x000fe4000f8e0206 */
[----:B------:R-:W-:Y:S04]  /*6e10*/  @!UP0 USEL UR4, UR5, UR4, !UP2 ;  /* 0x0000000405048287 */ /* 0x000fe8000d000000 */
[----:B------:R-:W-:Y:S02]  /*6e20*/  @!UP0 UIMAD UR10, UR7, UR10, UR4 ;  /* 0x0000000a070a82a4 */ /* 0x000fe4000f8e0204 */
[----:B------:R-:W-:Y:S02]  /*6e30*/  @!UP0 UIADD3 UR11, UPT, UPT, UR11, -UR4, URZ ;  /* 0x800000040b0b8290 */ /* 0x000fe4000fffe0ff */
[----:B------:R-:W-:Y:S02]  /*6e40*/  UIMAD UR7, UR42, UR8, UR37 ;  /* 0x000000082a0772a4 */ /* 0x000fe4000f8e0225 */
[----:B------:R-:W-:Y:S02]  /*6e50*/  @!UP0 UIMAD UR6, UR11, UR39, UR5 ;  /* 0x000000270b0682a4 */ /* 0x000fe4000f8e0205 */
[----:B------:R-:W-:Y:S01]  /*6e60*/  UIMAD UR4, UR62, UR9, UR36 ;  /* 0x000000093e0472a4 */ /* 0x000fe2000f8e0224 */
[----:B------:R-:W-:Y:S02]  /*6e70*/  @!UP0 UMOV UR5, UR10 ;  /* 0x0000000a00058c82 */ /* 0x000fe40008000000 */
[----:B------:R-:W-:Y:S02]  /*6e80*/  UIMAD UR37, UR5, UR42, UR7 ;  /* 0x0000002a052572a4 */ /* 0x000fe4000f8e0207 */
[----:B------:R-:W-:Y:S11]  /*6e90*/  UIMAD UR36, UR6, UR62, UR4 ;  /* 0x0000003e062472a4 */ /* 0x000ff6000f8e0204 */
[----:B------:R-:W-:Y:S01]  /*6ea0*/  @!UPT UIADD3 URZ, UPT, UPT, URZ, URZ, URZ ;  /* 0x000000fffffff290 */ /* 0x000fe2000fffe0ff */
.L_x_107:
[----:B------:R-:W-:Y:S01]  /*6eb0*/  UISETP.NE.AND UP0, UPT, UR38, 0x1, UPT ;  /* 0x000000012600788c */ /* 0x000fe2000bf05270 */
[----:B------:R-:W-:Y:S01]  /*6ec0*/  R2UR UR11, R94 ;  /* 0x000000005e0b72ca */ /* 0x000fe200000e0000 */
[----:B------:R-:W-:Y:S01]  /*6ed0*/  USHF.L.U32 UR50, UR27, 0x7, URZ ;  /* 0x000000071b327899 */ /* 0x000fe200080006ff */
[----:B------:R-:W-:Y:S01]  /*6ee0*/  IADD3 R77, PT, PT, R77, 0x1, RZ ;  /* 0x000000014d4d7810 */ /* 0x000fe20007ffe0ff */
[----:B------:R-:W-:Y:S07]  /*6ef0*/  USHF.L.U32 UR49, UR26, 0x6, URZ ;  /* 0x000000061a317899 */ /* 0x000fee00080006ff */
[----:B------:R-:W1:Y:S01]  /*6f00*/  @!UP0 LDCU.128 UR12, c[0x0][0xf10] ;  /* 0x0001e200ff0c87ac */ /* 0x000e620008000c00 */
[----:B------:R-:W2:Y:S01]  /*6f10*/  @!UP0 LDCU UR5, c[0x0][0xf0c] ;  /* 0x0001e180ff0587ac */ /* 0x000ea20008000800 */
[----:B------:R-:W3:Y:S01]  /*6f20*/  @!UP0 LDCU UR10, c[0x0][0xf20] ;  /* 0x0001e400ff0a87ac */ /* 0x000ee20008000800 */
[----:B-1----:R-:W-:Y:S02]  /*6f30*/  UIMAD.WIDE.U32 UR8, UR37, UR12, URZ ;  /* 0x0000000c250872a5 */ /* 0x002fe4000f8e00ff */
[----:B------:R-:W-:Y:S02]  /*6f40*/  UIMAD.WIDE.U32 UR6, UR36, UR15, URZ ;  /* 0x0000000f240672a5 */ /* 0x000fe4000f8e00ff */
[----:B------:R-:W-:Y:S03]  /*6f50*/  @!UP0 UISETP.NE.AND UP1, UPT, UR14, 0x1, UPT ;  /* 0x000000010e00888c */ /* 0x000fe6000bf25270 */
[----:B------:R-:W-:Y:S01]  /*6f60*/  @!UP0 UMOV UR4, UR9 ;  /* 0x0000000900048c82 */ /* 0x000fe20008000000 */
[----:B--2---:R-:W-:Y:S02]  /*6f70*/  @!UP0 UISETP.NE.AND UP2, UPT, UR5, 0x1, UPT ;  /* 0x000000010500888c */ /* 0x004fe4000bf45270 */
[----:B------:R-:W-:Y:S01]  /*6f80*/  @!UP0 USHF.R.U32.HI UR4, URZ, UR13, UR4 ;  /* 0x0000000dff048299 */ /* 0x000fe20008011604 */
[----:B------:R-:W-:Y:S02]  /*6f90*/  @!UP0 UMOV UR6, UR7 ;  /* 0x0000000700068c82 */ /* 0x000fe40008000000 */
[----:B---3--:R-:W-:Y:S02]  /*6fa0*/  @!UP0 USHF.R.U32.HI UR6, URZ, UR10, UR6 ;  /* 0x0000000aff068299 */ /* 0x008fe40008011606 */
[----:B------:R-:W-:Y:S02]  /*6fb0*/  @!UP0 USEL UR7, UR37, UR4, !UP2 ;  /* 0x0000000425078287 */ /* 0x000fe4000d000000 */
[----:B------:R-:W-:Y:S04]  /*6fc0*/  @!UP0 USEL UR6, UR36, UR6, !UP1 ;  /* 0x0000000624068287 */ /* 0x000fe8000c800000 */
[----:B------:R-:W-:Y:S02]  /*6fd0*/  @!UP0 UIADD3 UR4, UPT, UPT, -UR7, UR6, URZ ;  /* 0x0000000607048290 */ /* 0x000fe4000fffe1ff */
[----:B------:R-:W-:Y:S02]  /*6fe0*/  @!UP0 UIADD3 UR6, UPT, UPT, UR7, -UR6, URZ ;  /* 0x8000000607068290 */ /* 0x000fe4000fffe0ff */
[----:B------:R-:W-:Y:S02]  /*6ff0*/  @!UP0 UIMAD UR37, UR4, UR5, UR37 ;  /* 0x00000005042582a4 */ /* 0x000fe4000f8e0225 */
[----:B------:R-:W-:Y:S02]  /*7000*/  @!UP0 UIMAD UR36, UR6, UR14, UR36 ;  /* 0x0000000e062482a4 */ /* 0x000fe4000f8e0224 */
[----:B------:R-:W-:Y:S09]  /*7010*/  ULOP3.LUT UP0, URZ, UR11, 0x90, URZ, 0xc0, !UPT ;  /* 0x000000900bff7892 */ /* 0x000ff2000f80c0ff */
[----:B------:R-:W-:Y:S05]  /*7020*/  BRA.U !UP0, `(.L_x_108) ;  /* 0x00000001087c7547 */ /* 0x000fea000b800000 */
[----:B------:R-:W1:Y:S01]  /*7030*/  LDCU.64 UR8, c[0x4][0x80] ;  /* 0x01001000ff0877ac */ /* 0x000e620008000a00 */
[----:B------:R-:W-:Y:S01]  /*7040*/  MOV R2, 0x0 ;  /* 0x0000000000027802 */ /* 0x000fe20000000f00 */
[----:B------:R-:W-:Y:S02]  /*7050*/  HFMA2 R12, -RZ, RZ, 0, 5.9604644775390625e-08 ;  /* 0x00000001ff0c7431 */ /* 0x000fe400000001ff */
[----:B------:R-:W-:Y:S01]  /*7060*/  IMAD.MOV.U32 R8, RZ, RZ, 0x70 ;  /* 0x00000070ff087424 */ /* 0x000fe200078e00ff */
[----:B------:R2:W3:Y:S01]  /*7070*/  LDC.64 R14, c[0x4][R2] ;  /* 0x01000000020e7b82 */ /* 0x0004e20000000a00 */
[----:B------:R-:W4:Y:S01]  /*7080*/  LDCU.64 UR6, c[0x4][0x88] ;  /* 0x01001100ff0677ac */ /* 0x000f220008000a00 */
[----:B------:R-:W-:Y:S01]  /*7090*/  IMAD.MOV.U32 R13, RZ, RZ, RZ ;  /* 0x000000ffff0d7224 */ /* 0x000fe200078e00ff */
[----:B------:R-:W2:Y:S01]  /*70a0*/  LDCU.64 UR4, c[0x4][0x8] ;  /* 0x01000100ff0477ac */ /* 0x000ea20008000a00 */
[----:B-1----:R-:W-:Y:S01]  /*70b0*/  MOV R5, UR9 ;  /* 0x0000000900057c02 */ /* 0x002fe20008000f00 */
[----:B------:R-:W-:Y:S01]  /*70c0*/  IMAD.U32 R4, RZ, RZ, UR8 ;  /* 0x00000008ff047e24 */ /* 0x000fe2000f8e00ff */
[----:B----4-:R-:W-:Y:S01]  /*70d0*/  MOV R7, UR7 ;  /* 0x0000000700077c02 */ /* 0x010fe20008000f00 */
[----:B------:R-:W-:Y:S01]  /*70e0*/  IMAD.U32 R6, RZ, RZ, UR6 ;  /* 0x00000006ff067e24 */ /* 0x000fe2000f8e00ff */
[----:B--2---:R-:W-:Y:S01]  /*70f0*/  MOV R11, UR5 ;  /* 0x00000005000b7c02 */ /* 0x004fe20008000f00 */
[----:B------:R-:W-:Y:S02]  /*7100*/  IMAD.U32 R10, RZ, RZ, UR4 ;  /* 0x00000004ff0a7e24 */ /* 0x000fe4000f8e00ff */
[----:B------:R-:W-:Y:S07]  /*7110*/  LEPC R20, `(.L_x_109) ;  /* 0x000000001014794e */ /* 0x000fee0000000000 */
[----:B---3-5:R-:W-:Y:S05]  /*7120*/  CALL.ABS.NOINC R14 ;  /* 0x000000000e007343 */ /* 0x028fea0003c00000 */
.L_x_109:
[----:B------:R-:W1:Y:S01]  /*7130*/  LDCU.64 UR8, c[0x4][0x80] ;  /* 0x01001000ff0877ac */ /* 0x000e620008000a00 */
[----:B------:R-:W2:Y:S01]  /*7140*/  LDC.64 R2, c[0x4][R2] ;  /* 0x0100000002027b82 */ /* 0x000ea20000000a00 */
[----:B------:R-:W-:Y:S02]  /*7150*/  HFMA2 R12, -RZ, RZ, 0, 5.9604644775390625e-08 ;  /* 0x00000001ff0c7431 */ /* 0x000fe400000001ff */
[----:B------:R-:W-:Y:S02]  /*7160*/  IMAD.MOV.U32 R8, RZ, RZ, 0x70 ;  /* 0x00000070ff087424 */ /* 0x000fe400078e00ff */
[----:B------:R-:W-:Y:S01]  /*7170*/  IMAD.MOV.U32 R13, RZ, RZ, RZ ;  /* 0x000000ffff0d7224 */ /* 0x000fe200078e00ff */
[----:B------:R-:W3:Y:S01]  /*7180*/  LDCU.64 UR6, c[0x4][0x88] ;  /* 0x01001100ff0677ac */ /* 0x000ee20008000a00 */
[----:B------:R-:W4:Y:S01]  /*7190*/  LDCU.64 UR4, c[0x4][0x8] ;  /* 0x01000100ff0477ac */ /* 0x000f220008000a00 */
[----:B-1----:R-:W-:Y:S02]  /*71a0*/  MOV R4, UR8 ;  /* 0x0000000800047c02 */ /* 0x002fe40008000f00 */
[----:B------:R-:W-:Y:S02]  /*71b0*/  MOV R5, UR9 ;  /* 0x0000000900057c02 */ /* 0x000fe40008000f00 */
[----:B---3--:R-:W-:Y:S01]  /*71c0*/  MOV R7, UR7 ;  /* 0x0000000700077c02 */ /* 0x008fe20008000f00 */
[----:B------:R-:W-:Y:S01]  /*71d0*/  IMAD.U32 R6, RZ, RZ, UR6 ;  /* 0x00000006ff067e24 */ /* 0x000fe2000f8e00ff */
[----:B----4-:R-:W-:Y:S01]  /*71e0*/  MOV R11, UR5 ;  /* 0x00000005000b7c02 */ /* 0x010fe20008000f00 */
[----:B------:R-:W-:Y:S02]  /*71f0*/  IMAD.U32 R10, RZ, RZ, UR4 ;  /* 0x00000004ff0a7e24 */ /* 0x000fe4000f8e00ff */
[----:B------:R-:W-:Y:S07]  /*7200*/  LEPC R20, `(.L_x_108) ;  /* 0x000000001014794e */ /* 0x000fee0000000000 */
[----:B--2---:R-:W-:Y:S05]  /*7210*/  CALL.ABS.NOINC R2 ;  /* 0x0000000002007343 */ /* 0x004fea0003c00000 */
.L_x_108:
[----:B------:R-:W-:Y:S02]  /*7220*/  R2UR UR6, R96 ;  /* 0x00000000600672ca */ /* 0x000fe400000e0000 */
[----:B------:R-:W-:Y:S02]  /*7230*/  R2UR UR5, R88 ;  /* 0x00000000580572ca */ /* 0x000fe400000e0000 */
[----:B------:R-:W-:Y:S02]  /*7240*/  R2UR UR4, R87 ;  /* 0x00000000570472ca */ /* 0x000fe400000e0000 */
[----:B------:R-:W-:Y:S02]  /*7250*/  ISETP.NE.U32.AND P4, PT, R74, RZ, PT ;  /* 0x000000ff4a00720c */ /* 0x000fe40003f85070 */
[----:B------:R-:W-:Y:S02]  /*7260*/  ISETP.NE.U32.AND P2, PT, RZ, UR58, PT ;  /* 0x0000003aff007c0c */ /* 0x000fe4000bf45070 */
[----:B------:R-:W-:Y:S02]  /*7270*/  ISETP.NE.AND.EX P4, PT, R75, RZ, PT, P4 ;  /* 0x000000ff4b00720c */ /* 0x000fe40003f85340 */
[----:B------:R-:W-:Y:S01]  /*7280*/  ISETP.NE.AND.EX P2, PT, RZ, UR59, PT, P2 ;  /* 0x0000003bff007c0c */ /* 0x000fe2000bf45320 */
[----:B------:R-:W-:Y:S02]  /*7290*/  UISETP.NE.AND UP2, UPT, UR6, URZ, UPT ;  /* 0x000000ff0600728c */ /* 0x000fe4000bf45270 */
[----:B------:R-:W-:Y:S04]  /*72a0*/  UISETP.NE.U32.AND UP0, UPT, UR5, URZ, UPT ;  /* 0x000000ff0500728c */ /* 0x000fe8000bf05070 */
[----:B------:R-:W-:Y:S01]  /*72b0*/  UISETP.NE.AND.EX UP1, UPT, UR4, URZ, UPT, UP0 ;  /* 0x000000ff0400728c */ /* 0x000fe2000bf25300 */
[----:B------:R-:W-:Y:S01]  /*72c0*/  PLOP3.LUT P1, PT, PT, PT, UP2, 0x80, 0x8 ;  /* 0x000000000008781c */ /* 0x000fe20003f2f028 */
[----:B------:R-:W-:Y:S03]  /*72d0*/  UPLOP3.LUT UP0, UPT, UPT, UPT, UPT, 0x40, 0x4 ;  /* 0x000000000004789c */ /* 0x000fe60003f0e870 */
[----:B------:R-:W-:Y:S06]  /*72e0*/  @UP2 UPLOP3.LUT UP0, UPT, UPT, UPT, UP1, 0x80, 0x8 ;  /* 0x000000000008289c */ /* 0x000fec0003f0f010 */
[----:B------:R-:W-:Y:S01]  /*72f0*/  PLOP3.LUT P0, PT, PT, PT, UP0, 0x80, 0x8 ;  /* 0x000000000008781c */ /* 0x000fe20003f0f008 */
[----:B------:R-:W-:Y:S01]  /*7300*/  @!UPT UIADD3 URZ, UPT, UPT, URZ, URZ, URZ ;  /* 0x000000fffffff290 */ /* 0x000fe2000fffe0ff */
[----:B------:R-:W-:Y:S11]  /*7310*/  BRA.U !UP1, `(.L_x_110) ;  /* 0x0000000109407547 */ /* 0x000ff6000b800000 */
[----:B------:R-:W-:Y:S01]  /*7320*/  UISETP.NE.U32.AND UP0, UPT, UR58, URZ, UPT ;  /* 0x000000ff3a00728c */ /* 0x000fe2000bf05070 */
[----:B------:R-:W-:Y:S01]  /*7330*/  R2UR UR6, R88 ;  /* 0x00000000580672ca */ /* 0x000fe200000e0000 */
[----:B------:R-:W1:Y:S01]  /*7340*/  LDCU.64 UR8, c[0x0][0x358] ;  /* 0x00006b00ff0877ac */ /* 0x000e620008000a00 */
[----:B------:R-:W-:Y:S02]  /*7350*/  HFMA2 R85, -RZ, RZ, 0, 5.9604644775390625e-08 ;  /* 0x00000001ff557431 */ /* 0x000fe400000001ff */
[----:B------:R-:W-:Y:S01]  /*7360*/  IMAD.MOV.U32 R0, RZ, RZ, 0x1 ;  /* 0x00000001ff007424 */ /* 0x000fe200078e00ff */
[----:B------:R-:W-:Y:S06]  /*7370*/  UISETP.NE.AND.EX UP0, UPT, UR59, URZ, UPT, UP0 ;  /* 0x000000ff3b00728c */ /* 0x000fec000bf05300 */
[----:B------:R-:W-:Y:S05]  /*7380*/  PLOP3.LUT P3, PT, PT, PT, UP0, 0x80, 0x8 ;  /* 0x000000000008781c */ /* 0x000fea0003f6f008 */
[----:B------:R-:W2:Y:S01]  /*7390*/  @UP0 LDCU.64 UR4, c[0x0][0xc88] ;  /* 0x00019100ff0407ac */ /* 0x000ea20008000a00 */
[----:B------:R-:W-:Y:S07]  /*73a0*/  @UP0 UIMAD UR6, UR44, UR6, URZ ;  /* 0x000000062c0602a4 */ /* 0x000fee000f8e02ff */
[----:B------:R-:W-:Y:S01]  /*73b0*/  @!P3 PRMT R85, R0, 0x7610, R85 ;  /* 0x000076100055b816 */ /* 0x000fe20000000055 */
[----:B--2---:R-:W-:Y:S06]  /*73c0*/  @UP0 UIMAD.WIDE UR4, UR6, 0x4, UR4 ;  /* 0x00000004060408a5 */ /* 0x004fec000f8e0204 */
[----:B------:R-:W-:Y:S02]  /*73d0*/  IMAD.U32 R2, RZ, RZ, UR4 ;  /* 0x00000004ff027e24 */ /* 0x000fe4000f8e00ff */
[----:B------:R-:W-:Y:S03]  /*73e0*/  IMAD.U32 R3, RZ, RZ, UR5 ;  /* 0x00000005ff037e24 */ /* 0x000fe6000f8e00ff */
[----:B------:R-:W2:Y:S02]  /*73f0*/  @!UP0 LDCU UR4, c[0x0][0xc80] ;  /* 0x00019000ff0487ac */ /* 0x000ea40008000800 */
[----:B-1---5:R1:W5:Y:S02]  /*7400*/  @P3 LDG.E R45, desc[UR8][R2.64] ;  /* 0x00000008022d3981 */ /* 0x022364000c1e1900 */
[----:B-12---:R-:W-:Y:S02]  /*7410*/  @!P3 MOV R45, UR4 ;  /* 0x00000004002dbc02 */ /* 0x006fe40008000f00 */
.L_x_110:
[----:B------:R-:W-:Y:S05]  /*7420*/  @!P4 BRA `(.L_x_111) ;  /* 0x000000000024c947 */ /* 0x000fea0003800000 */
[----:B------:R-:W-:Y:S01]  /*7430*/  ISETP.NE.U32.AND P3, PT, R72, RZ, PT ;  /* 0x000000ff4800720c */ /* 0x000fe20003f65070 */
[----:B------:R-:W1:Y:S03]  /*7440*/  LDCU.64 UR4, c[0x0][0x358] ;  /* 0x00006b00ff0477ac */ /* 0x000e660008000a00 */
[----:B------:R-:W-:Y:S11]  /*7450*/  ISETP.NE.AND.EX P3, PT, R73, RZ, PT, P3 ;  /* 0x000000ff4900720c */ /* 0x000ff60003f65330 */
[----:B------:R-:W-:Y:S02]  /*7460*/  @!UPT UIADD3 URZ, UPT, UPT, URZ, URZ, URZ ;  /* 0x000000fffffff290 */ /* 0x000fe4000fffe0ff */
[----:B------:R-:W2:Y:S01]  /*7470*/  @P3 LDC.64 R2, c[0x0][0xca8] ;  /* 0x00032a00ff023b82 */ /* 0x000ea20000000a00 */
[----:B------:R-:W-:Y:S04]  /*7480*/  @P3 IMAD R0, R74, UR44, RZ ;  /* 0x0000002c4a003c24 */ /* 0x000fe8000f8e02ff */
[----:B--2---:R-:W-:Y:S05]  /*7490*/  @P3 IMAD.WIDE R2, R0, 0x4, R2 ;  /* 0x0000000400023825 */ /* 0x004fea00078e0202 */
[----:B-1---5:R1:W5:Y:S02]  /*74a0*/  @P3 LDG.E R43, desc[UR4][R2.64] ;  /* 0x00000004022b3981 */ /* 0x022364000c1e1900 */
[----:B-1----:R-:W2:Y:S02]  /*74b0*/  @!P3 LDC R43, c[0x0][0xca0] ;  /* 0x00032800ff2bbb82 */ /* 0x002ea40000000800 */
.L_x_111:
[----:B-----5:R-:W-:Y:S01]  /*74c0*/  FSETP.NEU.AND P3, PT, R45, RZ, PT ;  /* 0x000000ff2d00720b */ /* 0x020fe20003f6d000 */
[----:B------:R-:W-:Y:S01]  /*74d0*/  ULOP3.LUT UR4, UR57, 0x1, URZ, 0x3c, !UPT ;  /* 0x0000000139047892 */ /* 0x000fe2000f8e3cff */
[----:B------:R-:W-:Y:S01]  /*74e0*/  SEL R4, RZ, 0xffffffff, P2 ;  /* 0xffffffffff047807 */ /* 0x000fe20001000000 */
[----:B------:R-:W-:Y:S01]  /*74f0*/  IMAD.U32 R51, RZ, RZ, UR45 ;  /* 0x0000002dff337e24 */ /* 0x000fe2000f8e00ff */
[----:B------:R-:W-:Y:S01]  /*7500*/  @P1 LOP3.LUT P2, RZ, R85, 0xff, RZ, 0xc0, !PT ;  /* 0x000000ff55ff1812 */ /* 0x000fe2000784c0ff */
[----:B------:R-:W-:Y:S01]  /*7510*/  IMAD.MOV.U32 R98, RZ, RZ, 0x10 ;  /* 0x00000010ff627424 */ /* 0x000fe200078e00ff */
[----:B------:R-:W-:Y:S01]  /*7520*/  @P1 SEL R0, RZ, 0xffffffff, P3 ;  /* 0xffffffffff001807 */ /* 0x000fe20001800000 */
[----:B------:R-:W-:Y:S01]  /*7530*/  IMAD.U32 R112, RZ, RZ, UR4 ;  /* 0x00000004ff707e24 */ /* 0x000fe2000f8e00ff */
[----:B------:R-:W-:Y:S01]  /*7540*/  LEA R104, R80, UR43, 0x3 ;  /* 0x0000002b50687c11 */ /* 0x000fe2000f8e18ff */
[----:B------:R-:W-:Y:S01]  /*7550*/  IMAD.SHL.U32 R99, R82, 0x2, RZ ;  /* 0x0000000252637824 */ /* 0x000fe200078e00ff */
[----:B------:R-:W-:Y:S01]  /*7560*/  @P0 SEL R0, R4, R0, !P2 ;  /* 0x0000000004000207 */ /* 0x000fe20005000000 */
[----:B------:R-:W-:Y:S01]  /*7570*/  IMAD.SHL.U32 R51, R51, 0x1000, RZ ;  /* 0x0000100033337824 */ /* 0x000fe200078e00ff */
[----:B------:R-:W-:Y:S01]  /*7580*/  PLOP3.LUT P2, PT, PT, PT, UP1, 0x80, 0x8 ;  /* 0x000000000008781c */ /* 0x000fe20003f4f018 */
[----:B------:R-:W-:Y:S01]  /*7590*/  BSSY B1, `(.L_x_112) ;  /* 0x000003b000017945 */ /* 0x000fe20003800000 */
[----:B------:R-:W-:Y:S01]  /*75a0*/  @P1 LOP3.LUT R0, R0, 0x1, RZ, 0xc0, !PT ;  /* 0x0000000100001812 */ /* 0x000fe200078ec0ff */
[----:B------:R-:W-:Y:S01]  /*75b0*/  IMAD.MOV.U32 R107, RZ, RZ, 0x1 ;  /* 0x00000001ff6b7424 */ /* 0x000fe200078e00ff */
[----:B------:R-:W-:Y:S01]  /*75c0*/  LOP3.LUT P4, R76, R85, 0xff, RZ, 0xc0, !PT ;  /* 0x000000ff554c7812 */ /* 0x000fe2000788c0ff */
[----:B------:R-:W-:Y:S01]  /*75d0*/  IMAD R105, R80, 0x40, R81 ;  /* 0x0000004050697824 */ /* 0x000fe200078e0251 */
[----:B------:R-:W-:Y:S01]  /*75e0*/  ISETP.NE.U32.OR P5, PT, R0, 0x1, !P1 ;  /* 0x000000010000780c */ /* 0x000fe20004fa5470 */
[----:B------:R-:W-:Y:S01]  /*75f0*/  IMAD.U32 R0, RZ, RZ, UR45 ;  /* 0x0000002dff007e24 */ /* 0x000fe2000f8e00ff */
[----:B------:R-:W-:Y:S01]  /*7600*/  SEL R3, RZ, 0xffffffff, P3 ;  /* 0xffffffffff037807 */ /* 0x000fe20001800000 */
[----:B------:R-:W-:Y:S01]  /*7610*/  IMAD.U32 R106, RZ, RZ, UR45 ;  /* 0x0000002dff6a7e24 */ /* 0x000fe2000f8e00ff */
[----:B------:R-:W-:Y:S02]  /*7620*/  LOP3.LUT P6, RZ, R83, 0x40, RZ, 0xc0, !PT ;  /* 0x0000004053ff7812 */ /* 0x000fe400078cc0ff */
[----:B------:R-:W-:Y:S02]  /*7630*/  CS2R R70, SRZ ;  /* 0x0000000000467805 */ /* 0x000fe4000001ff00 */
[----:B------:R-:W-:Y:S02]  /*7640*/  LEA R0, R0, UR43, 0x3 ;  /* 0x0000002b00007c11 */ /* 0x000fe4000f8e18ff */
[----:B------:R-:W-:Y:S02]  /*7650*/  CS2R R68, SRZ ;  /* 0x0000000000447805 */ /* 0x000fe4000001ff00 */
[----:B------:R-:W-:Y:S02]  /*7660*/  @P2 SEL R3, R4, R3, !P4 ;  /* 0x0000000304032207 */ /* 0x000fe40006000000 */
[----:B------:R-:W-:Y:S02]  /*7670*/  CS2R R66, SRZ ;  /* 0x0000000000427805 */ /* 0x000fe4000001ff00 */
[----:B------:R-:W-:Y:S02]  /*7680*/  SEL R98, R98, 0xfffffff0, !P6 ;  /* 0xfffffff062627807 */ /* 0x000fe40007000000 */
[----:B------:R-:W-:Y:S02]  /*7690*/  CS2R R64, SRZ ;  /* 0x0000000000407805 */ /* 0x000fe4000001ff00 */
[----:B------:R-:W-:Y:S02]  /*76a0*/  LOP3.LUT R3, R3, 0x1, RZ, 0xc0, !PT ;  /* 0x0000000103037812 */ /* 0x000fe400078ec0ff */
[----:B------:R-:W-:Y:S02]  /*76b0*/  CS2R R58, SRZ ;  /* 0x00000000003a7805 */ /* 0x000fe4000001ff00 */
[----:B------:R-:W-:Y:S02]  /*76c0*/  @P5 SHF.L.U32 R2, R112, 0x1f, RZ ;  /* 0x0000001f70025819 */ /* 0x000fe400000006ff */
[----:B------:R-:W-:Y:S02]  /*76d0*/  CS2R R56, SRZ ;  /* 0x0000000000387805 */ /* 0x000fe4000001ff00 */
[----:B------:R-:W-:Y:S02]  /*76e0*/  IADD3 R50, PT, PT, R51, UR43, R99 ;  /* 0x0000002b33327c10 */ /* 0x000fe4000fffe063 */
[----:B------:R-:W-:Y:S01]  /*76f0*/  CS2R R54, SRZ ;  /* 0x0000000000367805 */ /* 0x000fe2000001ff00 */
[----:B------:R1:W3:Y:S01]  /*7700*/  @P5 SYNCS.PHASECHK.TRANS64.TRYWAIT P1, [R0+URZ+0x100], R2 ;  /* 0x00010002000055a7 */ /* 0x0002e200080211ff */
[----:B------:R-:W-:Y:S02]  /*7710*/  ISETP.NE.U32.AND P2, PT, R3, 0x1, PT ;  /* 0x000000010300780c */ /* 0x000fe40003f45070 */
[----:B------:R-:W-:Y:S02]  /*7720*/  CS2R R52, SRZ ;  /* 0x0000000000347805 */ /* 0x000fe4000001ff00 */
[----:B------:R-:W-:Y:S01]  /*7730*/  P2R R97, PR, RZ, 0x20 ;  /* 0x00000020ff617803 */ /* 0x000fe20000000000 */
[----:B------:R-:W-:Y:S01]  /*7740*/  IMAD.IADD R49, R50, 0x1, R98 ;  /* 0x0000000132317824 */ /* 0x000fe200078e0262 */
[----:B------:R-:W-:Y:S02]  /*7750*/  P2R R113, PR, RZ, 0x4 ;  /* 0x00000004ff717803 */ /* 0x000fe40000000000 */
[----:B-1----:R-:W-:Y:S04]  /*7760*/  SHF.L.U32 R2, R79, 0x1f, RZ ;  /* 0x0000001f4f027819 */ /* 0x002fe800000006ff */
[----:B------:R1:W4:Y:S01]  /*7770*/  SYNCS.PHASECHK.TRANS64.TRYWAIT P0, [R104+URZ+0x160], R2 ;  /* 0x00016002680075a7 */ /* 0x00032200080011ff */
[----:B---3--:R-:W-:Y:S01]  /*7780*/  @P5 SEL R107, RZ, 0x1, !P1 ;  /* 0x00000001ff6b5807 */ /* 0x008fe20004800000 */
[----:B-1----:R-:W-:Y:S06]  /*7790*/  @!P5 BRA `(.L_x_113) ;  /* 0x000000000068d947 */ /* 0x002fec0003800000 */
[----:B------:R-:W-:Y:S01]  /*77a0*/  ISETP.NE.AND P1, PT, R107, RZ, PT ;  /* 0x000000ff6b00720c */ /* 0x000fe20003f25270 */
[----:B------:R-:W-:Y:S01]  /*77b0*/  BSSY B0, `(.L_x_114) ;  /* 0x000000d000007945 */ /* 0x000fe20003800000 */
[----:B------:R-:W-:Y:S02]  /*77c0*/  CS2R R54, SRZ ;  /* 0x0000000000367805 */ /* 0x000fe4000001ff00 */
[----:B------:R-:W-:Y:S02]  /*77d0*/  CS2R R52, SRZ ;  /* 0x0000000000347805 */ /* 0x000fe4000001ff00 */
[----:B------:R-:W-:Y:S02]  /*77e0*/  CS2R R58, SRZ ;  /* 0x00000000003a7805 */ /* 0x000fe4000001ff00 */
[----:B------:R-:W-:Y:S02]  /*77f0*/  CS2R R56, SRZ ;  /* 0x0000000000387805 */ /* 0x000fe4000001ff00 */
[----:B------:R-:W-:Y:S02]  /*7800*/  CS2R R66, SRZ ;  /* 0x0000000000427805 */ /* 0x000fe4000001ff00 */
[----:B------:R-:W-:Y:S02]  /*7810*/  CS2R R64, SRZ ;  /* 0x0000000000407805 */ /* 0x000fe4000001ff00 */
[----:B------:R-:W-:Y:S02]  /*7820*/  CS2R R70, SRZ ;  /* 0x0000000000467805 */ /* 0x000fe4000001ff00 */
[----:B------:R-:W-:Y:S01]  /*7830*/  CS2R R68, SRZ ;  /* 0x0000000000447805 */ /* 0x000fe2000001ff00 */
[----:B------:R-:W-:Y:S06]  /*7840*/  @P1 BRA `(.L_x_115) ;  /* 0x00000000000c1947 */ /* 0x000fec0003800000 */
[----:B------:R-:W-:Y:S04]  /*7850*/  SHF.L.U32 R3, R112, 0x1f, RZ ;  /* 0x0000001f70037819 */ /* 0x000fe800000006ff */
[----:B------:R-:W1:Y:S02]  /*7860*/  SYNCS.PHASECHK.TRANS64.TRYWAIT P1, [R0+URZ+0x100], R3 ;  /* 0x00010003000075a7 */ /* 0x000e6400080211ff */
[----:B-1----:R-:W-:Y:S05]  /*7870*/  @!P1 BRA `(.L_x_116) ;  /* 0x0000004c00d09947 */ /* 0x002fea0003800000 */
.L_x_115:
[----:B------:R-:W-:Y:S05]  /*7880*/  BSYNC B0 ;  /* 0x0000000000007941 */ /* 0x000fea0003800000 */
.L_x_114:
[----:B------:R-:W-:Y:S01]  /*7890*/  ISETP.NE.AND P1, PT, R113, RZ, PT ;  /* 0x000000ff7100720c */ /* 0x000fe20003f25270 */
[----:B------:R-:W-:Y:S04]  /*78a0*/  UIADD3 UR4, UPT, UPT, UR45, 0x1, URZ ;  /* 0x000000012d047890 */ /* 0x000fe8000fffe0ff */
[----:B------:R-:W-:Y:S04]  /*78b0*/  UISETP.NE.AND UP0, UPT, UR4, 0x3, UPT ;  /* 0x000000030400788c */ /* 0x000fe8000bf05270 */
[----:B------:R-:W-:Y:S02]  /*78c0*/  USEL UR5, URZ, 0x1, UP0 ;  /* 0x00000001ff057887 */ /* 0x000fe40008000000 */
[----:B------:R-:W-:Y:S02]  /*78d0*/  USEL UR4, UR4, URZ, UP0 ;  /* 0x000000ff04047287 */ /* 0x000fe40008000000 */
[----:B------:R3:W1:Y:S02]  /*78e0*/  @P1 LDS.128 R52, [R50+0x200] ;  /* 0x0002000032341984 */ /* 0x0006640000000c00 */
[----:B------:R-:W-:Y:S02]  /*78f0*/  LOP3.LUT R112, R112, UR5, RZ, 0x3c, !PT ;  /* 0x0000000570707c12 */ /* 0x000fe4000f8e3cff */
[----:B------:R3:W1:Y:S01]  /*7900*/  @P1 LDS.128 R56, [R49+0x200] ;  /* 0x0002000031381984 */ /* 0x0006620000000c00 */
[----:B------:R-:W-:Y:S03]  /*7910*/  IMAD.U32 R106, RZ, RZ, UR4 ;  /* 0x00000004ff6a7e24 */ /* 0x000fe6000f8e00ff */
[----:B------:R3:W1:Y:S04]  /*7920*/  @P1 LDS.128 R64, [R50+0xa00] ;  /* 0x000a000032401984 */ /* 0x0006680000000c00 */
[----:B------:R3:W1:Y:S02]  /*7930*/  @P1 LDS.128 R68, [R49+0xa00] ;  /* 0x000a000031441984 */ /* 0x0006640000000c00 */
.L_x_113:
[----:B------:R-:W-:Y:S05]  /*7940*/  BSYNC B1 ;  /* 0x0000000000017941 */ /* 0x000fea0003800000 */
.L_x_112:
[----:B------:R-:W-:Y:S01]  /*7950*/  HFMA2 R39, -RZ, RZ, 0, 0 ;  /* 0x00000000ff277431 */ /* 0x000fe200000001ff */
[----:B-1----:R-:W-:Y:S01]  /*7960*/  SHF.R.U32.HI R0, RZ, 0x15, R105 ;  /* 0x00000015ff007819 */ /* 0x002fe20000011669 */
[----:B----4-:R-:W-:Y:S06]  /*7970*/  @P0 BRA `(.L_x_117) ;  /* 0x0000000000080947 */ /* 0x010fec0003800000 */
[----:B------:R-:W1:Y:S02]  /*7980*/  SYNCS.PHASECHK.TRANS64.TRYWAIT P0, [R104+URZ+0x160], R2 ;  /* 0x00016002680075a7 */ /* 0x000e6400080011ff */
[----:B-1----:R-:W-:Y:S05]  /*7990*/  @!P0 BRA `(.L_x_118) ;  /* 0x0000004c009c8947 */ /* 0x002fea0003800000 */
.L_x_117:
[----:B-1----:R-:W-:Y:S01]  /*79a0*/  LOP3.LUT R2, R0, 0x3, RZ, 0xc0, !PT ;  /* 0x0000000300027812 */ /* 0x002fe200078ec0ff */
[----:B------:R-:W-:Y:S01]  /*79b0*/  IMAD.MOV.U32 R38, RZ, RZ, RZ ;  /* 0x000000ffff267224 */ /* 0x000fe200078e00ff */
[----:B------:R-:W-:Y:S02]  /*79c0*/  CS2R R36, SRZ ;  /* 0x0000000000247805 */ /* 0x000fe4000001ff00 */
[----:B------:R-:W-:Y:S02]  /*79d0*/  CS2R R34, SRZ ;  /* 0x0000000000227805 */ /* 0x000fe4000001ff00 */
[----:B------:R-:W-:Y:S02]  /*79e0*/  ISETP.NE.AND P0, PT, R84, R2, PT ;  /* 0x000000025400720c */ /* 0x000fe40003f05270 */
[----:B------:R-:W-:Y:S02]  /*79f0*/  CS2R R32, SRZ ;  /* 0x0000000000207805 */ /* 0x000fe4000001ff00 */
        /* <DEDUP_REMOVED lines=13> */
[----:B------:R-:W-:Y:S11]  /*7ad0*/  LOP3.LUT P0, RZ, R0, 0x3, R86, 0x48, !PT ;  /* 0x0000000300ff7812 */ /* 0x000ff60007804856 */
[----:B------:R-:W-:Y:S02]  /*7ae0*/  @!UPT UIADD3 URZ, UPT, UPT, URZ, URZ, URZ ;  /* 0x000000fffffff290 */ /* 0x000fe4000fffe0ff */
[----:B------:R-:W-:Y:S05]  /*7af0*/  @!P0 BRA `(.L_x_120) ;  /* 0x0000000000408947 */ /* 0x000fea0003800000 */
[----:B------:R-:W1:Y:S01]  /*7b00*/  LDCU.64 UR8, c[0x4][0x70] ;  /* 0x01000e00ff0877ac */ /* 0x000e620008000a00 */
[----:B------:R-:W-:Y:S01]  /*7b10*/  MOV R15, 0x0 ;  /* 0x00000000000f7802 */ /* 0x000fe20000000f00 */
[----:B------:R-:W-:Y:S02]  /*7b20*/  HFMA2 R12, -RZ, RZ, 0, 5.9604644775390625e-08 ;  /* 0x00000001ff0c7431 */ /* 0x000fe400000001ff */
[----:B------:R-:W-:Y:S02]  /*7b30*/  IMAD.MOV.U32 R8, RZ, RZ, 0x192 ;  /* 0x00000192ff087424 */ /* 0x000fe400078e00ff */
[----:B------:R-:W-:Y:S01]  /*7b40*/  IMAD.MOV.U32 R13, RZ, RZ, RZ ;  /* 0x000000ffff0d7224 */ /* 0x000fe200078e00ff */
[----:B------:R-:W4:Y:S01]  /*7b50*/  LDCU.64 UR6, c[0x4][0x78] ;  /* 0x01000f00ff0677ac */ /* 0x000f220008000a00 */
[----:B------:R-:W2:Y:S01]  /*7b60*/  LDC.64 R14, c[0x4][R15] ;  /* 0x010000000f0e7b82 */ /* 0x000ea20000000a00 */
[----:B------:R-:W5:Y:S01]  /*7b70*/  LDCU.64 UR4, c[0x4][0x10] ;  /* 0x01000200ff0477ac */ /* 0x000f620008000a00 */
[----:B-1----:R-:W-:Y:S01]  /*7b80*/  MOV R5, UR9 ;  /* 0x0000000900057c02 */ /* 0x002fe20008000f00 */
[----:B------:R-:W-:Y:S01]  /*7b90*/  IMAD.U32 R4, RZ, RZ, UR8 ;  /* 0x00000008ff047e24 */ /* 0x000fe2000f8e00ff */
[----:B----4-:R-:W-:Y:S01]  /*7ba0*/  MOV R7, UR7 ;  /* 0x0000000700077c02 */ /* 0x010fe20008000f00 */
[----:B------:R-:W-:Y:S01]  /*7bb0*/  IMAD.U32 R6, RZ, RZ, UR6 ;  /* 0x00000006ff067e24 */ /* 0x000fe2000f8e00ff */
[----:B-----5:R-:W-:Y:S01]  /*7bc0*/  MOV R11, UR5 ;  /* 0x00000005000b7c02 */ /* 0x020fe20008000f00 */
[----:B------:R-:W-:Y:S02]  /*7bd0*/  IMAD.U32 R10, RZ, RZ, UR4 ;  /* 0x00000004ff0a7e24 */ /* 0x000fe4000f8e00ff */
[----:B------:R-:W-:Y:S07]  /*7be0*/  LEPC R20, `(.L_x_120) ;  /* 0x000000001014794e */ /* 0x000fee0000000000 */
[----:B--23--:R-:W-:Y:S05]  /*7bf0*/  CALL.ABS.NOINC R14 ;  /* 0x000000000e007343 */ /* 0x00cfea0003c00000 */
.L_x_120:
[----:B------:R-:W-:Y:S05]  /*7c00*/  WARPSYNC.ALL ;  /* 0x0000000000007948 */ /* 0x000fea0003800000 */
[C---:B------:R-:W-:Y:S01]  /*7c10*/  R2UR UR4, R105.reuse ;  /* 0x00000000690472ca */ /* 0x040fe200000e0000 */
[----:B------:R-:W-:Y:S05]  /*7c20*/  VIADD R0, R105, 0x20 ;  /* 0x0000002069007836 */ /* 0x000fea0000000000 */
[----:B------:R-:W-:Y:S04]  /*7c30*/  SHF.R.U32.HI R0, RZ, 0x15, R0 ;  /* 0x00000015ff007819 */ /* 0x000fe80000011600 */
[----:B------:R-:W-:Y:S03]  /*7c40*/  LOP3.LUT P0, RZ, R0, 0x3, R86, 0x48, !PT ;  /* 0x0000000300ff7812 */ /* 0x000fe60007804856 */
[----:B------:R-:W1:Y:S10]  /*7c50*/  LDTM.x16 R24, tmem[UR4] ;  /* 0x00000004001879ee */ /* 0x000e740008240000 */
[----:B-1----:R-:W-:Y:S05]  /*7c60*/  @!P0 BRA `(.L_x_121) ;  /* 0x0000000000408947 */ /* 0x002fea0003800000 */
        /* <DEDUP_REMOVED lines=16> */
.L_x_121:
[----:B------:R-:W-:Y:S05]  /*7d70*/  WARPSYNC.ALL ;  /* 0x0000000000007948 */ /* 0x000fea0003800000 */
[----:B------:R-:W-:Y:S11]  /*7d80*/  R2UR UR4, R105 ;  /* 0x00000000690472ca */ /* 0x000ff600000e0000 */
[----:B------:R-:W-:Y:S02]  /*7d90*/  @!UPT UIADD3 URZ, UPT, UPT, URZ, URZ, URZ ;  /* 0x000000fffffff290 */ /* 0x000fe4000fffe0ff */
[----:B------:R-:W1:Y:S02]  /*7da0*/  LDTM.x16 R4, tmem[UR4+0x20] ;  /* 0x00002004000479ee */ /* 0x000e640008240000 */
[----:B-1----:R-:W-:Y:S01]  /*7db0*/  NOP ;  /* 0x0000000000007918 */ /* 0x002fe20000000000 */
.L_x_119:
[----:B------:R-:W-:Y:S01]  /*7dc0*/  SHF.L.U32 R20, R52, 0x10, RZ ;  /* 0x0000001034147819 */ /* 0x000fe200000006ff */
[C---:B--2---:R-:W-:Y:S01]  /*7dd0*/  FMUL R0, R43.reuse, R24 ;  /* 0x000000182b007220 */ /* 0x044fe20000400000 */
[----:B------:R-:W-:Y:S01]  /*7de0*/  ISETP.NE.AND P0, PT, R84, R2, PT ;  /* 0x000000025400720c */ /* 0x000fe20003f05270 */
[----:B------:R-:W-:Y:S01]  /*7df0*/  FMUL R2, R43, R25 ;  /* 0x000000192b027220 */ /* 0x000fe20000400000 */
[----:B------:R-:W-:Y:S01]  /*7e00*/  LOP3.LUT R21, R52, 0xffff0000, RZ, 0xc0, !PT ;  /* 0xffff000034157812 */ /* 0x000fe200078ec0ff */
[----:B------:R-:W-:Y:S01]  /*7e10*/  FFMA R0, R45, R20, R0 ;  /* 0x000000142d007223 */ /* 0x000fe20000000000 */
[----:B------:R-:W-:Y:S01]  /*7e20*/  SHF.L.U32 R22, R53, 0x10, RZ ;  /* 0x0000001035167819 */ /* 0x000fe200000006ff */
[----:B------:R-:W-:Y:S01]  /*7e30*/  FMUL R3, R43, R26 ;  /* 0x0000001a2b037220 */ /* 0x000fe20000400000 */
[----:B------:R-:W-:Y:S01]  /*7e40*/  LOP3.LUT R23, R53, 0xffff0000, RZ, 0xc0, !PT ;  /* 0xffff000035177812 */ /* 0x000fe200078ec0ff */
[----:B------:R-:W-:Y:S01]  /*7e50*/  FFMA R2, R45, R21, R2 ;  /* 0x000000152d027223 */ /* 0x000fe20000000002 */
[C---:B------:R-:W-:Y:S01]  /*7e60*/  SHF.L.U32 R40, R54.reuse, 0x10, RZ ;  /* 0x0000001036287819 */ /* 0x040fe200000006ff */
[----:B------:R-:W-:Y:S01]  /*7e70*/  FMUL R20, R43, R27 ;  /* 0x0000001b2b147220 */ /* 0x000fe20000400000 */
[----:B------:R-:W-:Y:S01]  /*7e80*/  LOP3.LUT R41, R54, 0xffff0000, RZ, 0xc0, !PT ;  /* 0xffff000036297812 */ /* 0x000fe200078ec0ff */
[----:B------:R-:W-:Y:S01]  /*7e90*/  FFMA R3, R45, R22, R3 ;  /* 0x000000162d037223 */ /* 0x000fe20000000003 */
[----:B------:R-:W-:Y:S01]  /*7ea0*/  F2FP.BF16.F32.PACK_AB R60, R2, R0 ;  /* 0x00000000023c723e */ /* 0x000fe200000010ff */
[----:B------:R-:W-:Y:S01]  /*7eb0*/  FMUL R21, R43, R28 ;  /* 0x0000001c2b157220 */ /* 0x000fe20000400000 */
[----:B------:R-:W-:Y:S01]  /*7ec0*/  LOP3.LUT R42, R69, 0xffff0000, RZ, 0xc0, !PT ;  /* 0xffff0000452a7812 */ /* 0x000fe200078ec0ff */
[----:B------:R-:W-:Y:S01]  /*7ed0*/  FMUL R22, R43, R29 ;  /* 0x0000001d2b167220 */ /* 0x000fe20000400000 */
[----:B------:R-:W-:Y:S01]  /*7ee0*/  SHF.L.U32 R44, R70, 0x10, RZ ;  /* 0x00000010462c7819 */ /* 0x000fe200000006ff */
[----:B------:R-:W-:Y:S01]  /*7ef0*/  FFMA R20, R45, R23, R20 ;  /* 0x000000172d147223 */ /* 0x000fe20000000014 */
[----:B------:R-:W-:Y:S01]  /*7f00*/  SHF.L.U32 R23, R55, 0x10, RZ ;  /* 0x0000001037177819 */ /* 0x000fe200000006ff */
[----:B------:R-:W-:Y:S01]  /*7f10*/  FFMA R21, R45, R40, R21 ;  /* 0x000000282d157223 */ /* 0x000fe20000000015 */
[----:B------:R-:W-:Y:S01]  /*7f20*/  LOP3.LUT R40, R55, 0xffff0000, RZ, 0xc0, !PT ;  /* 0xffff000037287812 */ /* 0x000fe200078ec0ff */
[----:B------:R-:W-:Y:S01]  /*7f30*/  FFMA R22, R45, R41, R22 ;  /* 0x000000292d167223 */ /* 0x000fe20000000016 */
[----:B------:R-:W-:Y:S01]  /*7f40*/  F2FP.BF16.F32.PACK_AB R61, R20, R3 ;  /* 0x00000003143d723e */ /* 0x000fe200000010ff */
[C---:B------:R-:W-:Y:S01]  /*7f50*/  FMUL R0, R43.reuse, R30 ;  /* 0x0000001e2b007220 */ /* 0x040fe20000400000 */
[----:B------:R-:W-:Y:S01]  /*7f60*/  LOP3.LUT R41, R58, 0xffff0000, RZ, 0xc0, !PT ;  /* 0xffff00003a297812 */ /* 0x000fe200078ec0ff */
[----:B------:R-:W-:Y:S01]  /*7f70*/  FMUL R2, R43, R31 ;  /* 0x0000001f2b027220 */ /* 0x000fe20000400000 */
[----:B------:R-:W-:Y:S01]  /*7f80*/  F2FP.BF16.F32.PACK_AB R62, R22, R21 ;  /* 0x00000015163e723e */ /* 0x000fe200000010ff */
[C---:B------:R-:W-:Y:S01]  /*7f90*/  FFMA R0, R45.reuse, R23, R0 ;  /* 0x000000172d007223 */ /* 0x040fe20000000000 */
[C---:B------:R-:W-:Y:S01]  /*7fa0*/  SHF.L.U32 R22, R56.reuse, 0x10, RZ ;  /* 0x0000001038167819 */ /* 0x040fe200000006ff */
[----:B------:R-:W-:Y:S01]  /*7fb0*/  FFMA R2, R45, R40, R2 ;  /* 0x000000282d027223 */ /* 0x000fe20000000002 */
[----:B------:R-:W-:Y:S01]  /*7fc0*/  LOP3.LUT R23, R56, 0xffff0000, RZ, 0xc0, !PT ;  /* 0xffff000038177812 */ /* 0x000fe200078ec0ff */
[----:B------:R-:W-:Y:S01]  /*7fd0*/  FMUL R3, R43, R32 ;  /* 0x000000202b037220 */ /* 0x000fe20000400000 */
[----:B------:R-:W-:Y:S01]  /*7fe0*/  SHF.L.U32 R40, R57, 0x10, RZ ;  /* 0x0000001039287819 */ /* 0x000fe200000006ff */
[C---:B------:R-:W-:Y:S01]  /*7ff0*/  FMUL R20, R43.reuse, R33 ;  /* 0x000000212b147220 */ /* 0x040fe20000400000 */
[----:B------:R-:W-:Y:S01]  /*8000*/  F2FP.BF16.F32.PACK_AB R63, R2, R0 ;  /* 0x00000000023f723e */ /* 0x000fe200000010ff */
[----:B------:R-:W-:Y:S01]  /*8010*/  FMUL R21, R43, R34 ;  /* 0x000000222b157220 */ /* 0x000fe20000400000 */
[----:B------:R-:W-:Y:S01]  /*8020*/  LOP3.LUT R46, R70, 0xffff0000, RZ, 0xc0, !PT ;  /* 0xffff0000462e7812 */ /* 0x000fe200078ec0ff */
[----:B------:R-:W-:Y:S01]  /*8030*/  FFMA R3, R45, R22, R3 ;  /* 0x000000162d037223 */ /* 0x000fe20000000003 */
[----:B------:R-:W-:Y:S01]  /*8040*/  SHF.L.U32 R47, R71, 0x10, RZ ;  /* 0x00000010472f7819 */ /* 0x000fe200000006ff */
[----:B------:R-:W-:Y:S01]  /*8050*/  FFMA R20, R45, R23, R20 ;  /* 0x000000172d147223 */ /* 0x000fe20000000014 */
[----:B------:R-:W-:Y:S01]  /*8060*/  LOP3.LUT R23, R57, 0xffff0000, RZ, 0xc0, !PT ;  /* 0xffff000039177812 */ /* 0x000fe200078ec0ff */
[----:B------:R-:W-:Y:S01]  /*8070*/  FFMA R21, R45, R40, R21 ;  /* 0x000000282d157223 */ /* 0x000fe20000000015 */
[----:B------:R-:W-:Y:S01]  /*8080*/  SHF.L.U32 R40, R58, 0x10, RZ ;  /* 0x000000103a287819 */ /* 0x000fe200000006ff */
[C---:B------:R-:W-:Y:S01]  /*8090*/  FMUL R0, R43.reuse, R35 ;  /* 0x000000232b007220 */ /* 0x040fe20000400000 */
[----:B------:R-:W-:Y:S01]  /*80a0*/  F2FP.BF16.F32.PACK_AB R100, R20, R3 ;  /* 0x000000031464723e */ /* 0x000fe200000010ff */
[----:B------:R-:W-:Y:S01]  /*80b0*/  FMUL R2, R43, R36 ;  /* 0x000000242b027220 */ /* 0x000fe20000400000 */
[----:B------:R-:W-:Y:S01]  /*80c0*/  LOP3.LUT R48, R71, 0xffff0000, RZ, 0xc0, !PT ;  /* 0xffff000047307812 */ /* 0x000fe200078ec0ff */
[----:B------:R-:W-:Y:S01]  /*80d0*/  FMUL R22, R43, R37 ;  /* 0x000000252b167220 */ /* 0x000fe20000400000 */
[----:B------:R-:W-:Y:S01]  /*80e0*/  ISETP.NE.AND P1, PT, R84, RZ, PT ;  /* 0x000000ff5400720c */ /* 0x000fe20003f25270 */
[----:B------:R-:W-:Y:S01]  /*80f0*/  FFMA R0, R45, R23, R0 ;  /* 0x000000172d007223 */ /* 0x000fe20000000000 */
[----:B------:R-:W-:Y:S01]  /*8100*/  SHF.L.U32 R23, R59, 0x10, RZ ;  /* 0x000000103b177819 */ /* 0x000fe200000006ff */
[----:B------:R-:W-:Y:S01]  /*8110*/  FFMA R2, R45, R40, R2 ;  /* 0x000000282d027223 */ /* 0x000fe20000000002 */
[----:B------:R-:W-:Y:S01]  /*8120*/  LOP3.LUT R40, R59, 0xffff0000, RZ, 0xc0, !PT ;  /* 0xffff00003b287812 */ /* 0x000fe200078ec0ff */
[----:B------:R1:W-:Y:S01]  /*8130*/  @!P0 STS.128 [R50+0x200], R60 ;  /* 0x0002003c32008388 */ /* 0x0003e20000000c00 */
[----:B------:R-:W-:Y:S01]  /*8140*/  F2FP.BF16.F32.PACK_AB R101, R0, R21 ;  /* 0x000000150065723e */ /* 0x000fe200000010ff */
[----:B------:R-:W-:Y:S01]  /*8150*/  FFMA R22, R45, R41, R22 ;  /* 0x000000292d167223 */ /* 0x000fe20000000016 */
[----:B------:R-:W-:Y:S01]  /*8160*/  LOP3.LUT R41, R66, 0xffff0000, RZ, 0xc0, !PT ;  /* 0xffff000042297812 */ /* 0x000fe200078ec0ff */
[C---:B------:R-:W-:Y:S01]  /*8170*/  FMUL R3, R43.reuse, R38 ;  /* 0x000000262b037220 */ /* 0x040fe20000400000 */
[C---:B------:R-:W-:Y:S01]  /*8180*/  FMUL R20, R43.reuse, R39 ;  /* 0x000000272b147220 */ /* 0x040fe20000400000 */
        /* <DEDUP_REMOVED lines=8> */
[----:B------:R-:W-:Y:S01]  /*8210*/  FMUL R21, R43, R6 ;  /* 0x000000062b157220 */ /* 0x000fe20000400000 */
[C---:B------:R-:W-:Y:S01]  /*8220*/  FFMA R0, R45.reuse, R22, R0 ;  /* 0x000000162d007223 */ /* 0x040fe20000000000 */
[C---:B------:R-:W-:Y:S01]  /*8230*/  FFMA R2, R45.reuse, R23, R2 ;  /* 0x000000172d027223 */ /* 0x040fe20000000002 */
[----:B------:R-:W-:Y:S01]  /*8240*/  F2FP.BF16.F32.PACK_AB R103, R20, R3 ;  /* 0x000000031467723e */ /* 0x000fe200000010ff */
[----:B------:R-:W-:Y:S01]  /*8250*/  FFMA R21, R45, R40, R21 ;  /* 0x000000282d157223 */ /* 0x000fe20000000015 */
[----:B------:R-:W-:Y:S01]  /*8260*/  LOP3.LUT R23, R65, 0xffff0000, RZ, 0xc0, !PT ;  /* 0xffff000041177812 */ /* 0x000fe200078ec0ff */
[C---:B------:R-:W-:Y:S01]  /*8270*/  FMUL R3, R43.reuse, R7 ;  /* 0x000000072b037220 */ /* 0x040fe20000400000 */
[----:B------:R-:W-:Y:S01]  /*8280*/  SHF.L.U32 R40, R66, 0x10, RZ ;  /* 0x0000001042287819 */ /* 0x000fe200000006ff */
[----:B------:R1:W-:Y:S01]  /*8290*/  @!P0 STS.128 [R49+0x200], R100 ;  /* 0x0002006431008388 */ /* 0x0003e20000000c00 */
[C---:B------:R-:W-:Y:S01]  /*82a0*/  FMUL R20, R43.reuse, R8 ;  /* 0x000000082b147220 */ /* 0x040fe20000400000 */
[----:B------:R-:W-:Y:S01]  /*82b0*/  FMUL R22, R43, R9 ;  /* 0x000000092b167220 */ /* 0x000fe20000400000 */
[C---:B------:R-:W-:Y:S01]  /*82c0*/  FFMA R3, R45.reuse, R23, R3 ;  /* 0x000000172d037223 */ /* 0x040fe20000000003 */
[----:B------:R-:W-:Y:S01]  /*82d0*/  F2FP.BF16.F32.PACK_AB R108, R2, R0 ;  /* 0x00000000026c723e */ /* 0x000fe200000010ff */
[----:B------:R-:W-:Y:S01]  /*82e0*/  FFMA R20, R45, R40, R20 ;  /* 0x000000282d147223 */ /* 0x000fe20000000014 */
[----:B------:R-:W-:Y:S01]  /*82f0*/  SHF.L.U32 R23, R67, 0x10, RZ ;  /* 0x0000001043177819 */ /* 0x000fe200000006ff */
[----:B------:R-:W-:Y:S01]  /*8300*/  FMUL R0, R43, R10 ;  /* 0x0000000a2b007220 */ /* 0x000fe20000400000 */
[----:B------:R-:W-:Y:S01]  /*8310*/  LOP3.LUT R40, R67, 0xffff0000, RZ, 0xc0, !PT ;  /* 0xffff000043287812 */ /* 0x000fe200078ec0ff */
[----:B------:R-:W-:Y:S01]  /*8320*/  FFMA R22, R45, R41, R22 ;  /* 0x000000292d167223 */ /* 0x000fe20000000016 */
[----:B------:R-:W-:Y:S01]  /*8330*/  FMUL R2, R43, R11 ;  /* 0x0000000b2b027220 */ /* 0x000fe20000400000 */
[----:B------:R-:W-:Y:S01]  /*8340*/  FFMA R0, R45, R23, R0 ;  /* 0x000000172d007223 */ /* 0x000fe20000000000 */
[----:B------:R-:W-:Y:S01]  /*8350*/  F2FP.BF16.F32.PACK_AB R109, R3, R21 ;  /* 0x00000015036d723e */ /* 0x000fe200000010ff */
[----:B------:R-:W-:Y:S01]  /*8360*/  FMUL R3, R43, R12 ;  /* 0x0000000c2b037220 */ /* 0x000fe20000400000 */
[----:B------:R-:W-:Y:S01]  /*8370*/  FFMA R2, R45, R40, R2 ;  /* 0x000000282d027223 */ /* 0x000fe20000000002 */
[----:B------:R-:W-:Y:S01]  /*8380*/  SHF.L.U32 R23, R68, 0x10, RZ ;  /* 0x0000001044177819 */ /* 0x000fe200000006ff */
[C---:B------:R-:W-:Y:S01]  /*8390*/  FMUL R21, R43.reuse, R14 ;  /* 0x0000000e2b157220 */ /* 0x040fe20000400000 */
[----:B------:R-:W-:Y:S01]  /*83a0*/  F2FP.BF16.F32.PACK_AB R110, R22, R20 ;  /* 0x00000014166e723e */ /* 0x000fe200000010ff */
[C---:B------:R-:W-:Y:S01]  /*83b0*/  FMUL R20, R43.reuse, R13 ;  /* 0x0000000d2b147220 */ /* 0x040fe20000400000 */
[----:B------:R-:W-:Y:S01]  /*83c0*/  LOP3.LUT R40, R68, 0xffff0000, RZ, 0xc0, !PT ;  /* 0xffff000044287812 */ /* 0x000fe200078ec0ff */
[----:B------:R-:W-:Y:S01]  /*83d0*/  FMUL R22, R43, R15 ;  /* 0x0000000f2b167220 */ /* 0x000fe20000400000 */
[----:B------:R-:W-:Y:S01]  /*83e0*/  SHF.L.U32 R41, R69, 0x10, RZ ;  /* 0x0000001045297819 */ /* 0x000fe200000006ff */
[----:B------:R-:W-:Y:S01]  /*83f0*/  FFMA R3, R45, R23, R3 ;  /* 0x000000172d037223 */ /* 0x000fe20000000003 */
[----:B------:R-:W-:Y:S01]  /*8400*/  FMUL R23, R43, R16 ;  /* 0x000000102b177220 */ /* 0x000fe20000400000 */
[----:B------:R-:W-:Y:S01]  /*8410*/  FFMA R20, R45, R40, R20 ;  /* 0x000000282d147223 */ /* 0x000fe20000000014 */
[----:B------:R-:W-:Y:S01]  /*8420*/  FMUL R40, R43, R17 ;  /* 0x000000112b287220 */ /* 0x000fe20000400000 */
[C---:B------:R-:W-:Y:S01]  /*8430*/  FFMA R21, R45.reuse, R41, R21 ;  /* 0x000000292d157223 */ /* 0x040fe20000000015 */
[----:B------:R-:W-:Y:S01]  /*8440*/  FFMA R22, R45, R42, R22 ;  /* 0x0000002a2d167223 */ /* 0x000fe20000000016 */
[C---:B------:R-:W-:Y:S01]  /*8450*/  FMUL R41, R43.reuse, R18 ;  /* 0x000000122b297220 */ /* 0x040fe20000400000 */
[----:B------:R-:W-:Y:S01]  /*8460*/  FMUL R42, R43, R19 ;  /* 0x000000132b2a7220 */ /* 0x000fe20000400000 */
[----:B------:R-:W-:Y:S01]  /*8470*/  F2FP.BF16.F32.PACK_AB R111, R2, R0 ;  /* 0x00000000026f723e */ /* 0x000fe200000010ff */
[C---:B------:R-:W-:Y:S01]  /*8480*/  FFMA R23, R45.reuse, R44, R23 ;  /* 0x0000002c2d177223 */ /* 0x040fe20000000017 */
[C---:B------:R-:W-:Y:S01]  /*8490*/  FFMA R40, R45.reuse, R46, R40 ;  /* 0x0000002e2d287223 */ /* 0x040fe20000000028 */
[C---:B------:R-:W-:Y:S01]  /*84a0*/  FFMA R41, R45.reuse, R47, R41 ;  /* 0x0000002f2d297223 */ /* 0x040fe20000000029 */
[----:B------:R-:W-:Y:S01]  /*84b0*/  FFMA R42, R45, R48, R42 ;  /* 0x000000302d2a7223 */ /* 0x000fe2000000002a */
[----:B------:R1:W-:Y:S01]  /*84c0*/  @!P0 STS.128 [R50+0xa00], R108 ;  /* 0x000a006c32008388 */ /* 0x0003e20000000c00 */
[----:B------:R-:W-:Y:S02]  /*84d0*/  F2FP.BF16.F32.PACK_AB R21, R22, R21 ;  /* 0x000000151615723e */ /* 0x000fe400000010ff */
[----:B------:R-:W-:Y:S02]  /*84e0*/  F2FP.BF16.F32.PACK_AB R22, R40, R23 ;  /* 0x000000172816723e */ /* 0x000fe400000010ff */
[----:B------:R-:W-:Y:S02]  /*84f0*/  F2FP.BF16.F32.PACK_AB R20, R20, R3 ;  /* 0x000000031414723e */ /* 0x000fe400000010ff */
[----:B------:R-:W-:Y:S05]  /*8500*/  F2FP.BF16.F32.PACK_AB R23, R42, R41 ;  /* 0x000000292a17723e */ /* 0x000fea00000010ff */
[----:B------:R1:W-:Y:S01]  /*8510*/  @!P0 STS.128 [R49+0xa00], R20 ;  /* 0x000a001431008388 */ /* 0x0003e20000000c00 */
[----:B------:R-:W-:Y:S01]  /*8520*/  @!PT LDS RZ, [RZ] ;  /* 0x00000000fffff984 */ /* 0x000fe20000000800 */
[----:B------:R-:W-:Y:S01]  /*8530*/  @!PT LDS RZ, [RZ] ;  /* 0x00000000fffff984 */ /* 0x000fe20000000800 */
[----:B------:R-:W-:Y:S01]  /*8540*/  @!PT LDS RZ, [RZ] ;  /* 0x00000000fffff984 */ /* 0x000fe20000000800 */
[----:B------:R-:W-:Y:S01]  /*8550*/  @!PT LDS RZ, [RZ] ;  /* 0x00000000fffff984 */ /* 0x000fe20000000800 */
[----:B------:R2:W-:Y:S07]  /*8560*/  MEMBAR.ALL.CTA ;  /* 0x0000000000007992 */ /* 0x0005ee0000008000 */
[----:B--2---:R-:W2:Y:S01]  /*8570*/  FENCE.VIEW.ASYNC.S ;  /* 0x00000000000073c6 */ /* 0x004ea20000000000 */
[----:B------:R-:W-:Y:S05]  /*8580*/  WARPSYNC.ALL ;  /* 0x0000000000007948 */ /* 0x000fea0003800000 */
[----:B------:R-:W-:Y:S01]  /*8590*/  BSSY.RECONVERGENT B0, `(.L_x_122) ;  /* 0x0000011000007945 */ /* 0x000fe20003800200 */
[----:B--2---:R-:W-:Y:S06]  /*85a0*/  BAR.SYNC.DEFER_BLOCKING 0x1, 0x80 ;  /* 0x0042000000007b1d */ /* 0x004fec0000010000 */
[----:B------:R-:W-:Y:S05]  /*85b0*/  @P1 BRA `(.L_x_123) ;  /* 0x0000000000381947 */ /* 0x000fea0003800000 */
[----:B------:R-:W2:Y:S01]  /*85c0*/  LDCU.64 UR6, c[0x0][0x348] ;  /* 0x00006900ff0677ac */ /* 0x000ea20008000a00 */
[----:B------:R-:W-:Y:S01]  /*85d0*/  R2UR UR5, R51 ;  /* 0x00000000330572ca */ /* 0x000fe200000e0000 */
[----:B------:R-:W-:Y:S01]  /*85e0*/  UMOV UR51, UR44 ;  /* 0x0000002c00337c82 */ /* 0x000fe20008000000 */
[----:B------:R-:W-:Y:S01]  /*85f0*/  UIADD3 UR9, UPT, UPT, UR49, 0x20, URZ ;  /* 0x0000002031097890 */ /* 0x000fe2000fffe0ff */
[----:B------:R-:W-:Y:S01]  /*8600*/  UMOV UR10, UR50 ;  /* 0x00000032000a7c82 */ /* 0x000fe20008000000 */
[----:B------:R-:W-:Y:S09]  /*8610*/  UMOV UR11, UR44 ;  /* 0x0000002c000b7c82 */ /* 0x000ff20008000000 */
[----:B------:R-:W-:Y:S02]  /*8620*/  UIADD3 UR5, UPT, UPT, UR43, UR5, URZ ;  /* 0x000000052b057290 */ /* 0x000fe4000fffe0ff */
[----:B--2---:R-:W-:Y:S02]  /*8630*/  UIADD3 UR4, UP0, UPT, UR6, 0xa80, URZ ;  /* 0x00000a8006047890 */ /* 0x004fe4000ff1e0ff */
[----:B------:R-:W-:Y:S02]  /*8640*/  UIADD3 UR48, UPT, UPT, UR5, 0x200, URZ ;  /* 0x0000020005307890 */ /* 0x000fe4000fffe0ff */
[----:B------:R-:W-:Y:S02]  /*8650*/  UIADD3 UR8, UPT, UPT, UR5, 0xa00, URZ ;  /* 0x00000a0005087890 */ /* 0x000fe4000fffe0ff */
[----:B------:R-:W-:Y:S09]  /*8660*/  UIADD3.X UR5, UPT, UPT, URZ, UR7, URZ, UP0, !UPT ;  /* 0x00000007ff057290 */ /* 0x000ff200087fe4ff */
[----:B------:R2:W-:Y:S01]  /*8670*/  UTMASTG.3D [UR48], [UR4] ;  /* 0x00000030040073b5 */ /* 0x0005e20008010000 */
[----:B------:R2:W-:Y:S02]  /*8680*/  UTMASTG.3D [UR8], [UR4] ;  /* 0x00000008040073b5 */ /* 0x0005e40008010000 */
[----:B--2---:R0:W-:Y:S02]  /*8690*/  UTMACMDFLUSH ;  /* 0x00000000000079b7 */ /* 0x0041e40000000000 */
.L_x_123:
[----:B------:R-:W-:Y:S05]  /*86a0*/  BSYNC.RECONVERGENT B0 ;  /* 0x0000000000007941 */ /* 0x000fea0003800200 */
.L_x_122:
[----:B------:R-:W-:Y:S01]  /*86b0*/  UIADD3 UR47, UPT, UPT, UR45, 0x1, URZ ;  /* 0x000000012d2f7890 */ /* 0x000fe2000fffe0ff */
[----:B------:R-:W-:Y:S03]  /*86c0*/  BSSY.RECONVERGENT B0, `(.L_x_124) ;  /* 0x0000005000007945 */ /* 0x000fe60003800200 */
[----:B------:R-:W-:Y:S04]  /*86d0*/  UISETP.NE.AND UP0, UPT, UR47, 0x3, UPT ;  /* 0x000000032f00788c */ /* 0x000fe8000bf05270 */
[----:B------:R-:W-:Y:S01]  /*86e0*/  USEL UR46, UR47, URZ, UP0 ;  /* 0x000000ff2f2e7287 */ /* 0x000fe20008000000 */
[----:B------:R-:W-:Y:S11]  /*86f0*/  @P1 BRA `(.L_x_125) ;  /* 0x0000000000041947 */ /* 0x000ff60003800000 */
[----:B------:R-:W-:Y:S04]  /*8700*/  DEPBAR.LE SB0, 0x1 ;  /* 0x000080400000791a */ /* 0x000fe80000000000 */
.L_x_125:
[----:B------:R-:W-:Y:S05]  /*8710*/  BSYNC.RECONVERGENT B0 ;  /* 0x0000000000007941 */ /* 0x000fea0003800200 */
.L_x_124:
[----:B------:R-:W-:Y:S01]  /*8720*/  BAR.SYNC.DEFER_BLOCKING 0x1, 0x80 ;  /* 0x0042000000007b1d */ /* 0x000fe20000010000 */
[----:B------:R-:W-:Y:S01]  /*8730*/  ISETP.NE.AND P1, PT, R97, RZ, PT ;  /* 0x000000ff6100720c */ /* 0x000fe20003f25270 */
[----:B------:R-:W-:Y:S01]  /*8740*/  UISETP.NE.AND UP0, UPT, UR56, URZ, UPT ;  /* 0x000000ff3800728c */ /* 0x000fe2000bf05270 */
[----:B-1----:R-:W-:Y:S11]  /*8750*/  LEA R20, R106, UR43, 0x3 ;  /* 0x0000002b6a147c11 */ /* 0x002ff6000f8e18ff */
[----:B------:R-:W-:Y:S01]  /*8760*/  @P1 SHF.L.U32 R3, R112, 0x1f, RZ ;  /* 0x0000001f70031819 */ /* 0x000fe200000006ff */
[----:B------:R-:W-:Y:S06]  /*8770*/  BRA.U !UP0, `(.L_x_126) ;  /* 0x0000000108247547 */ /* 0x000fec000b800000 */
[----:B------:R-:W1:Y:S01]  /*8780*/  S2R R0, SR_CgaCtaId ;  /* 0x0000000000007919 */ /* 0x000e620000008800 */
[----:B------:R-:W-:Y:S01]  /*8790*/  IMAD.U32 R2, RZ, RZ, UR52 ;  /* 0x00000034ff027e24 */ /* 0x000fe2000f8e00ff */
[----:B------:R-:W-:Y:S04]  /*87a0*/  UIADD3 UR4, UPT, UPT, UR52, 0x1, URZ ;  /* 0x0000000134047890 */ /* 0x000fe8000fffe0ff */
[----:B------:R-:W-:Y:S01]  /*87b0*/  @P1 LEA R2, R2, UR43, 0x3 ;  /* 0x0000002b02021c11 */ /* 0x000fe2000f8e18ff */
[----:B------:R-:W-:Y:S04]  /*87c0*/  UISETP.NE.AND UP0, UPT, UR4, 0x3, UPT ;  /* 0x000000030400788c */ /* 0x000fe8000bf05270 */
[----:B------:R-:W-:Y:S01]  /*87d0*/  @P1 VIADD R2, R2, 0x118 ;  /* 0x0000011802021836 */ /* 0x000fe20000000000 */
[----:B------:R-:W-:Y:S04]  /*87e0*/  USEL UR52, UR4, URZ, UP0 ;  /* 0x000000ff04347287 */ /* 0x000fe80008000000 */
[----:B-1----:R-:W-:Y:S04]  /*87f0*/  @P1 PRMT R0, R0, 0x654, R2 ;  /* 0x0000065400001816 */ /* 0x002fe80000000002 */
[----:B------:R1:W-:Y:S04]  /*8800*/  @P1 SYNCS.ARRIVE.TRANS64.RED.A1T0 RZ, [R0+URZ], RZ ;  /* 0x000000ff00ff19a7 */ /* 0x0003e800081004ff */
.L_x_126:
[----:B------:R-:W2:Y:S01]  /*8810*/  @P1 SYNCS.PHASECHK.TRANS64.TRYWAIT P0, [R20+URZ+0x100], R3 ;  /* 0x00010003140015a7 */ /* 0x000ea200080011ff */
[----:B------:R-:W-:Y:S01]  /*8820*/  BSSY B1, `(.L_x_127) ;  /* 0x0000019000017945 */ /* 0x000fe20003800000 */
[----:B--2---:R-:W-:Y:S03]  /*8830*/  @P1 SEL R107, RZ, 0x1, !P0 ;  /* 0x00000001ff6b1807 */ /* 0x004fe60004000000 */
[----:B------:R-:W-:Y:S05]  /*8840*/  @!P1 BRA `(.L_x_128) ;  /* 0x0000000000589947 */ /* 0x000fea0003800000 */
[----:B------:R-:W-:Y:S01]  /*8850*/  ISETP.NE.AND P1, PT, R113, RZ, PT ;  /* 0x000000ff7100720c */ /* 0x000fe20003f25270 */
[----:B------:R-:W-:Y:S01]  /*8860*/  BSSY B0, `(.L_x_129) ;  /* 0x0000009000007945 */ /* 0x000fe20003800000 */
[----:B------:R-:W-:Y:S11]  /*8870*/  ISETP.NE.AND P0, PT, R107, RZ, PT ;  /* 0x000000ff6b00720c */ /* 0x000ff60003f05270 */
[----:B------:R-:W-:Y:S05]  /*8880*/  @P1 IMAD R3, R106, 0x1000, R99 ;  /* 0x000010006a031824 */ /* 0x000fea00078e0263 */
[----:B------:R-:W-:Y:S05]  /*8890*/  @P1 IADD3 R2, PT, PT, R3, UR43, RZ ;  /* 0x0000002b03021c10 */ /* 0x000fea000fffe0ff */
[----:B------:R-:W-:Y:S01]  /*88a0*/  @P1 IMAD.IADD R2, R98, 0x1, R2 ;  /* 0x0000000162021824 */ /* 0x000fe200078e0202 */
[----:B------:R-:W-:Y:S06]  /*88b0*/  @P0 BRA `(.L_x_130) ;  /* 0x00000000000c0947 */ /* 0x000fec0003800000 */
[----:B-1----:R-:W-:Y:S04]  /*88c0*/  SHF.L.U32 R0, R112, 0x1f, RZ ;  /* 0x0000001f70007819 */ /* 0x002fe800000006ff */
[----:B------:R-:W1:Y:S02]  /*88d0*/  SYNCS.PHASECHK.TRANS64.TRYWAIT P0, [R20+URZ+0x100], R0 ;  /* 0x00010000140075a7 */ /* 0x000e6400080011ff */
[----:B-1----:R-:W-:Y:S05]  /*88e0*/  @!P0 BRA `(.L_x_131) ;  /* 0x0000003c00dc8947 */ /* 0x002fea0003800000 */
.L_x_130:
[----:B------:R-:W-:Y:S05]  /*88f0*/  BSYNC B0 ;  /* 0x0000000000007941 */ /* 0x000fea0003800000 */
.L_x_129:
[----:B------:R-:W-:Y:S01]  /*8900*/  ISETP.NE.AND P0, PT, R113, RZ, PT ;  /* 0x000000ff7100720c */ /* 0x000fe20003f05270 */
[----:B------:R-:W-:Y:S11]  /*8910*/  VIADD R106, R106, 0x1 ;  /* 0x000000016a6a7836 */ /* 0x000ff60000000000 */
[----:B------:R-:W-:Y:S01]  /*8920*/  @!UPT UIADD3 URZ, UPT, UPT, URZ, URZ, URZ ;  /* 0x000000fffffff290 */ /* 0x000fe2000fffe0ff */
[----:B------:R2:W4:Y:S04]  /*8930*/  @P0 LDS.128 R52, [R3+UR43+0x200] ;  /* 0x0002002b03340984 */ /* 0x0005280008000c00 */
[----:B------:R2:W2:Y:S04]  /*8940*/  @P0 LDS.128 R64, [R3+UR43+0xa00] ;  /* 0x000a002b03400984 */ /* 0x0004a80008000c00 */
[----:B------:R2:W2:Y:S04]  /*8950*/  @P0 LDS.128 R56, [R2+0x200] ;  /* 0x0002000002380984 */ /* 0x0004a80000000c00 */
[----:B------:R2:W2:Y:S01]  /*8960*/  @P0 LDS.128 R68, [R2+0xa00] ;  /* 0x000a000002440984 */ /* 0x0004a20000000c00 */
[C---:B------:R-:W-:Y:S04]  /*8970*/  ISETP.NE.AND P0, PT, R106.reuse, 0x3, PT ;  /* 0x000000036a00780c */ /* 0x040fe80003f05270 */
[----:B-1----:R-:W-:Y:S02]  /*8980*/  SEL R0, RZ, 0x1, P0 ;  /* 0x00000001ff007807 */ /* 0x002fe40000000000 */
[----:B------:R-:W-:Y:S02]  /*8990*/  SEL R106, R106, RZ, P0 ;  /* 0x000000ff6a6a7207 */ /* 0x000fe40000000000 */
[----:B------:R-:W-:Y:S02]  /*89a0*/  LOP3.LUT R112, R112, R0, RZ, 0x3c, !PT ;  /* 0x0000000070707212 */ /* 0x000fe400078e3cff */
.L_x_128:
[----:B------:R-:W-:Y:S05]  /*89b0*/  BSYNC B1 ;  /* 0x0000000000017941 */ /* 0x000fea0003800000 */
.L_x_127:
[----:B--2---:R-:W-:Y:S05]  /*89c0*/  VIADD R3, R105, 0x400000 ;  /* 0x0040000069037836 */ /* 0x004fea0000000000 */
[----:B-1----:R-:W-:Y:S04]  /*89d0*/  SHF.R.U32.HI R0, RZ, 0x15, R3 ;  /* 0x00000015ff007819 */ /* 0x002fe80000011603 */
[----:B------:R-:W-:Y:S04]  /*89e0*/  LOP3.LUT R2, R0, 0x3, RZ, 0xc0, !PT ;  /* 0x0000000300027812 */ /* 0x000fe800078ec0ff */
[----:B------:R-:W-:Y:S11]  /*89f0*/  ISETP.NE.AND P0, PT, R84, R2, PT ;  /* 0x000000025400720c */ /* 0x000ff60003f05270 */
[----:B------:R-:W-:Y:S02]  /*8a00*/  @!UPT UIADD3 URZ, UPT, UPT, URZ, URZ, URZ ;  /* 0x000000fffffff290 */ /* 0x000fe4000fffe0ff */
[----:B------:R-:W-:Y:S05]  /*8a10*/  @P0 BRA `(.L_x_132) ;  /* 0x0000000000bc0947 */ /* 0x000fea0003800000 */
[----:B------:R-:W-:Y:S02]  /*8a20*/  LOP3.LUT P0, RZ, R0, 0x3, R86, 0x48, !PT ;  /* 0x0000000300ff7812 */ /* 0x000fe40007804856 */
[----:B------:R-:W-:Y:S11]  /*8a30*/  MOV R16, R3 ;  /* 0x0000000300107202 */ /* 0x000ff60000000f00 */
[----:B------:R-:W-:Y:S05]  /*8a40*/  @!P0 BRA `(.L_x_133) ;  /* 0x0000000000408947 */ /* 0x000fea0003800000 */
[----:B------:R-:W1:Y:S01]  /*8a50*/  LDCU.64 UR8, c[0x4][0x70] ;  /* 0x01000e00ff0877ac */ /* 0x000e620008000a00 */
[----:B------:R-:W-:Y:S01]  /*8a60*/  MOV R15, 0x0 ;  /* 0x00000000000f7802 */ /* 0x000fe20000000f00 */
[----:B------:R-:W-:Y:S02]  /*8a70*/  HFMA2 R12, -RZ, RZ, 0, 5.9604644775390625e-08 ;  /* 0x00000001ff0c7431 */ /* 0x000fe400000001ff */
[----:B------:R-:W-:Y:S02]  /*8a80*/  IMAD.MOV.U32 R8, RZ, RZ, 0x192 ;  /* 0x00000192ff087424 */ /* 0x000fe400078e00ff */
[----:B------:R-:W-:Y:S01]  /*8a90*/  IMAD.MOV.U32 R13, RZ, RZ, RZ ;  /* 0x000000ffff0d7224 */ /* 0x000fe200078e00ff */
[----:B------:R-:W2:Y:S01]  /*8aa0*/  LDCU.64 UR6, c[0x4][0x78] ;  /* 0x01000f00ff0677ac */ /* 0x000ea20008000a00 */
[----:B------:R-:W3:Y:S01]  /*8ab0*/  LDC.64 R14, c[0x4][R15] ;  /* 0x010000000f0e7b82 */ /* 0x000ee20000000a00 */
[----:B------:R-:W5:Y:S01]  /*8ac0*/  LDCU.64 UR4, c[0x4][0x10] ;  /* 0x01000200ff0477ac */ /* 0x000f620008000a00 */
[----:B-1----:R-:W-:Y:S01]  /*8ad0*/  MOV R5, UR9 ;  /* 0x0000000900057c02 */ /* 0x002fe20008000f00 */
[----:B------:R-:W-:Y:S01]  /*8ae0*/  IMAD.U32 R4, RZ, RZ, UR8 ;  /* 0x00000008ff047e24 */ /* 0x000fe2000f8e00ff */
[----:B--2---:R-:W-:Y:S01]  /*8af0*/  MOV R7, UR7 ;  /* 0x0000000700077c02 */ /* 0x004fe20008000f00 */
[----:B------:R-:W-:Y:S01]  /*8b00*/  IMAD.U32 R6, RZ, RZ, UR6 ;  /* 0x00000006ff067e24 */ /* 0x000fe2000f8e00ff */
[----:B-----5:R-:W-:Y:S01]  /*8b10*/  MOV R11, UR5 ;  /* 0x00000005000b7c02 */ /* 0x020fe20008000f00 */
[----:B------:R-:W-:Y:S02]  /*8b20*/  IMAD.U32 R10, RZ, RZ, UR4 ;  /* 0x00000004ff0a7e24 */ /* 0x000fe4000f8e00ff */
[----:B------:R-:W-:Y:S07]  /*8b30*/  LEPC R20, `(.L_x_133) ;  /* 0x000000001014794e */ /* 0x000fee0000000000 */
[----:B---34-:R-:W-:Y:S05]  /*8b40*/  CALL.ABS.NOINC R14 ;  /* 0x000000000e007343 */ /* 0x018fea0003c00000 */
.L_x_133:
        /* <DEDUP_REMOVED lines=23> */
.L_x_134:
[----:B------:R-:W-:Y:S05]  /*8cc0*/  WARPSYNC.ALL ;  /* 0x0000000000007948 */ /* 0x000fea0003800000 */
[----:B------:R-:W-:Y:S11]  /*8cd0*/  R2UR UR4, R16 ;  /* 0x00000000100472ca */ /* 0x000ff600000e0000 */
[----:B------:R-:W-:Y:S02]  /*8ce0*/  @!UPT UIADD3 URZ, UPT, UPT, URZ, URZ, URZ ;  /* 0x000000fffffff290 */ /* 0x000fe4000fffe0ff */
[----:B------:R-:W1:Y:S02]  /*8cf0*/  LDTM.x16 R4, tmem[UR4+0x20] ;  /* 0x00002004000479ee */ /* 0x000e640008240000 */
[----:B-1----:R-:W-:Y:S01]  /*8d00*/  NOP ;  /* 0x0000000000007918 */ /* 0x002fe20000000000 */
.L_x_132:
[----:B----4-:R-:W-:Y:S01]  /*8d10*/  SHF.L.U32 R3, R52, 0x10, RZ ;  /* 0x0000001034037819 */ /* 0x010fe200000006ff */
[C---:B------:R-:W-:Y:S01]  /*8d20*/  FMUL R0, R43.reuse, R24 ;  /* 0x000000182b007220 */ /* 0x040fe20000400000 */
[----:B------:R-:W-:Y:S01]  /*8d30*/  ISETP.NE.AND P1, PT, R84, R2, PT ;  /* 0x000000025400720c */ /* 0x000fe20003f25270 */
[----:B------:R-:W-:Y:S01]  /*8d40*/  FMUL R2, R43, R25 ;  /* 0x000000192b027220 */ /* 0x000fe20000400000 */
[----:B------:R-:W-:Y:S01]  /*8d50*/  LOP3.LUT R21, R52, 0xffff0000, RZ, 0xc0, !PT ;  /* 0xffff000034157812 */ /* 0x000fe200078ec0ff */
[----:B------:R-:W-:Y:S01]  /*8d60*/  FFMA R0, R45, R3, R0 ;  /* 0x000000032d007223 */ /* 0x000fe20000000000 */
[----:B------:R-:W-:Y:S01]  /*8d70*/  SHF.L.U32 R22, R53, 0x10, RZ ;  /* 0x0000001035167819 */ /* 0x000fe200000006ff */
[----:B------:R-:W-:Y:S01]  /*8d80*/  FMUL R3, R43, R26 ;  /* 0x0000001a2b037220 */ /* 0x000fe20000400000 */
[----:B------:R-:W-:Y:S01]  /*8d90*/  LOP3.LUT R23, R53, 0xffff0000, RZ, 0xc0, !PT ;  /* 0xffff000035177812 */ /* 0x000fe200078ec0ff */
[----:B------:R-:W-:Y:S01]  /*8da0*/  FMUL R20, R43, R27 ;  /* 0x0000001b2b147220 */ /* 0x000fe20000400000 */
[----:B------:R-:W-:Y:S01]  /*8db0*/  SHF.L.U32 R40, R54, 0x10, RZ ;  /* 0x0000001036287819 */ /* 0x000fe200000006ff */
[----:B------:R-:W-:Y:S01]  /*8dc0*/  FFMA R2, R45, R21, R2 ;  /* 0x000000152d027223 */ /* 0x000fe20000000002 */
[----:B------:R-:W-:Y:S01]  /*8dd0*/  LOP3.LUT R41, R57, 0xffff0000, RZ, 0xc0, !PT ;  /* 0xffff000039297812 */ /* 0x000fe200078ec0ff */
[C---:B------:R-:W-:Y:S01]  /*8de0*/  FFMA R3, R45.reuse, R22, R3 ;  /* 0x000000162d037223 */ /* 0x040fe20000000003 */
[----:B------:R-:W-:Y:S01]  /*8df0*/  LOP3.LUT R42, R66, 0xffff0000, RZ, 0xc0, !PT ;  /* 0xffff0000422a7812 */ /* 0x000fe200078ec0ff */
[----:B------:R-:W-:Y:S01]  /*8e00*/  FFMA R20, R45, R23, R20 ;  /* 0x000000172d147223 */ /* 0x000fe20000000014 */
[----:B------:R-:W-:Y:S01]  /*8e10*/  LOP3.LUT R23, R54, 0xffff0000, RZ, 0xc0, !PT ;  /* 0xffff000036177812 */ /* 0x000fe200078ec0ff */
[C---:B------:R-:W-:Y:S01]  /*8e20*/  FMUL R21, R43.reuse, R28 ;  /* 0x0000001c2b157220 */ /* 0x040fe20000400000 */
[----:B------:R-:W-:Y:S01]  /*8e30*/  F2FP.BF16.F32.PACK_AB R48, R2, R0 ;  /* 0x000000000230723e */ /* 0x000fe200000010ff */
[----:B------:R-:W-:Y:S01]  /*8e40*/  FMUL R22, R43, R29 ;  /* 0x0000001d2b167220 */ /* 0x000fe20000400000 */
[----:B---3--:R-:W-:Y:S01]  /*8e50*/  F2FP.BF16.F32.PACK_AB R49, R20, R3 ;  /* 0x000000031431723e */ /* 0x008fe200000010ff */
[----:B------:R-:W-:Y:S01]  /*8e60*/  FFMA R21, R45, R40, R21 ;  /* 0x000000282d157223 */ /* 0x000fe20000000015 */
[----:B------:R-:W-:Y:S01]  /*8e70*/  SHF.L.U32 R20, R55, 0x10, RZ ;  /* 0x0000001037147819 */ /* 0x000fe200000006ff */
[----:B------:R-:W-:Y:S01]  /*8e80*/  FFMA R22, R45, R23, R22 ;  /* 0x000000172d167223 */ /* 0x000fe20000000016 */
[----:B------:R-:W-:Y:S01]  /*8e90*/  LOP3.LUT R23, R55, 0xffff0000, RZ, 0xc0, !PT ;  /* 0xffff000037177812 */ /* 0x000fe200078ec0ff */
[C---:B------:R-:W-:Y:S01]  /*8ea0*/  FMUL R0, R43.reuse, R30 ;  /* 0x0000001e2b007220 */ /* 0x040fe20000400000 */
[----:B------:R-:W-:Y:S01]  /*8eb0*/  SHF.L.U32 R40, R56, 0x10, RZ ;  /* 0x0000001038287819 */ /* 0x000fe200000006ff */
[C---:B------:R-:W-:Y:S01]  /*8ec0*/  FMUL R2, R43.reuse, R31 ;  /* 0x0000001f2b027220 */ /* 0x040fe20000400000 */
[----:B------:R-:W-:Y:S01]  /*8ed0*/  F2FP.BF16.F32.PACK_AB R50, R22, R21 ;  /* 0x000000151632723e */ /* 0x000fe200000010ff */
[----:B------:R-:W-:Y:S01]  /*8ee0*/  FMUL R3, R43, R32 ;  /* 0x000000202b037220 */ /* 0x000fe20000400000 */
[----:B------:R-:W-:Y:S01]  /*8ef0*/  SHF.L.U32 R44, R67, 0x10, RZ ;  /* 0x00000010432c7819 */ /* 0x000fe200000006ff */
[----:B------:R-:W-:Y:S01]  /*8f00*/  FFMA R0, R45, R20, R0 ;  /* 0x000000142d007223 */ /* 0x000fe20000000000 */
[----:B------:R-:W-:Y:S01]  /*8f10*/  LOP3.LUT R46, R67, 0xffff0000, RZ, 0xc0, !PT ;  /* 0xffff0000432e7812 */ /* 0x000fe200078ec0ff */
[C---:B------:R-:W-:Y:S01]  /*8f20*/  FFMA R2, R45.reuse, R23, R2 ;  /* 0x000000172d027223 */ /* 0x040fe20000000002 */
[----:B------:R-:W-:Y:S01]  /*8f30*/  LOP3.LUT R23, R56, 0xffff0000, RZ, 0xc0, !PT ;  /* 0xffff000038177812 */ /* 0x000fe200078ec0ff */
[----:B------:R-:W-:Y:S01]  /*8f40*/  FFMA R3, R45, R40, R3 ;  /* 0x000000282d037223 */ /* 0x000fe20000000003 */
[----:B------:R-:W-:Y:S01]  /*8f50*/  SHF.L.U32 R40, R57, 0x10, RZ ;  /* 0x0000001039287819 */ /* 0x000fe200000006ff */
[C---:B------:R-:W-:Y:S01]  /*8f60*/  FMUL R20, R43.reuse, R33 ;  /* 0x000000212b147220 */ /* 0x040fe20000400000 */
[----:B------:R-:W-:Y:S01]  /*8f70*/  F2FP.BF16.F32.PACK_AB R51, R2, R0 ;  /* 0x000000000233723e */ /* 0x000fe200000010ff */
[C---:B------:R-:W-:Y:S01]  /*8f80*/  FMUL R21, R43.reuse, R34 ;  /* 0x000000222b157220 */ /* 0x040fe20000400000 */
[----:B------:R-:W-:Y:S01]  /*8f90*/  MOV R47, UR46 ;  /* 0x0000002e002f7c02 */ /* 0x000fe20008000f00 */
[----:B------:R-:W-:Y:S01]  /*8fa0*/  FMUL R22, R43, R35 ;  /* 0x000000232b167220 */ /* 0x000fe20000400000 */
[----:B------:R-:W-:Y:S01]  /*8fb0*/  ISETP.NE.AND P0, PT, R84, RZ, PT ;  /* 0x000000ff5400720c */ /* 0x000fe20003f05270 */
[C---:B------:R-:W-:Y:S01]  /*8fc0*/  FFMA R20, R45.reuse, R23, R20 ;  /* 0x000000172d147223 */ /* 0x040fe20000000014 */
[C---:B------:R-:W-:Y:S01]  /*8fd0*/  SHF.L.U32 R23, R58.reuse, 0x10, RZ ;  /* 0x000000103a177819 */ /* 0x040fe200000006ff */
[C---:B------:R-:W-:Y:S01]  /*8fe0*/  FFMA R21, R45.reuse, R40, R21 ;  /* 0x000000282d157223 */ /* 0x040fe20000000015 */
[----:B------:R-:W-:Y:S01]  /*8ff0*/  LOP3.LUT R40, R58, 0xffff0000, RZ, 0xc0, !PT ;  /* 0xffff00003a287812 */ /* 0x000fe200078ec0ff */
[----:B------:R-:W-:Y:S01]  /*9000*/  FFMA R22, R45, R41, R22 ;  /* 0x000000292d167223 */ /* 0x000fe20000000016 */
[----:B------:R-:W-:Y:S01]  /*9010*/  F2FP.BF16.F32.PACK_AB R60, R20, R3 ;  /* 0x00000003143c723e */ /* 0x000fe200000010ff */
[----:B------:R-:W-:Y:S01]  /*9020*/  FMUL R0, R43, R36 ;  /* 0x000000242b007220 */ /* 0x000fe20000400000 */
[----:B------:R-:W-:Y:S01]  /*9030*/  LOP3.LUT R41, R65, 0xffff0000, RZ, 0xc0, !PT ;  /* 0xffff000041297812 */ /* 0x000fe200078ec0ff */
[----:B------:R-:W-:Y:S01]  /*9040*/  FMUL R2, R43, R37 ;  /* 0x000000252b027220 */ /* 0x000fe20000400000 */
[----:B------:R-:W-:Y:S01]  /*9050*/  F2FP.BF16.F32.PACK_AB R61, R22, R21 ;  /* 0x00000015163d723e */ /* 0x000fe200000010ff */
[----:B------:R-:W-:Y:S01]  /*9060*/  FFMA R0, R45, R23, R0 ;  /* 0x000000172d007223 */ /* 0x000fe20000000000 */
[----:B------:R-:W-:Y:S01]  /*9070*/  SHF.L.U32 R22, R59, 0x10, RZ ;  /* 0x000000103b167819 */ /* 0x000fe200000006ff */
[----:B------:R-:W-:Y:S01]  /*9080*/  FFMA R2, R45, R40, R2 ;  /* 0x000000282d027223 */ /* 0x000fe20000000002 */
[----:B------:R-:W-:Y:S01]  /*9090*/  LOP3.LUT R23, R59, 0xffff0000, RZ, 0xc0, !PT ;  /* 0xffff00003b177812 */ /* 0x000fe200078ec0ff */
[C---:B------:R-:W-:Y:S01]  /*90a0*/  FMUL R3, R43.reuse, R38 ;  /* 0x000000262b037220 */ /* 0x040fe20000400000 */
[----:B------:R-:W-:Y:S01]  /*90b0*/  SHF.L.U32 R40, R64, 0x10, RZ ;  /* 0x0000001040287819 */ /* 0x000fe200000006ff */
[C---:B------:R-:W-:Y:S01]  /*90c0*/  FMUL R20, R43.reuse, R39 ;  /* 0x000000272b147220 */ /* 0x040fe20000400000 */
[----:B------:R-:W-:Y:S01]  /*90d0*/  FMUL R21, R43, R4 ;  /* 0x000000042b157220 */ /* 0x000fe20000400000 */
[C---:B------:R-:W-:Y:S01]  /*90e0*/  FFMA R3, R45.reuse, R22, R3 ;  /* 0x000000162d037223 */ /* 0x040fe20000000003 */
[----:B------:R-:W-:Y:S01]  /*90f0*/  F2FP.BF16.F32.PACK_AB R62, R2, R0 ;  /* 0x00000000023e723e */ /* 0x000fe200000010ff */
[C---:B------:R-:W-:Y:S01]  /*9100*/  FFMA R20, R45.reuse, R23, R20 ;  /* 0x000000172d147223 */ /* 0x040fe20000000014 */
[----:B------:R-:W-:Y:S01]  /*9110*/  FFMA R21, R45, R40, R21 ;  /* 0x000000282d157223 */ /* 0x000fe20000000015 */
[----:B------:R-:W-:Y:S01]  /*9120*/  LOP3.LUT R23, R64, 0xffff0000, RZ, 0xc0, !PT ;  /* 0xffff000040177812 */ /* 0x000fe200078ec0ff */
[----:B------:R-:W-:Y:S01]  /*9130*/  FMUL R0, R43, R5 ;  /* 0x000000052b007220 */ /* 0x000fe20000400000 */
[----:B------:R-:W-:Y:S01]  /*9140*/  SHF.L.U32 R40, R65, 0x10, RZ ;  /* 0x0000001041287819 */ /* 0x000fe200000006ff */
[C---:B------:R-:W-:Y:S01]  /*9150*/  FMUL R2, R43.reuse, R6 ;  /* 0x000000062b027220 */ /* 0x040fe20000400000 */
[----:B------:R-:W-:Y:S01]  /*9160*/  FMUL R22, R43, R7 ;  /* 0x000000072b167220 */ /* 0x000fe20000400000 */
[C---:B------:R-:W-:Y:S01]  /*9170*/  FFMA R0, R45.reuse, R23, R0 ;  /* 0x000000172d007223 */ /* 0x040fe20000000000 */
[----:B------:R-:W-:Y:S01]  /*9180*/  F2FP.BF16.F32.PACK_AB R63, R20, R3 ;  /* 0x00000003143f723e */ /* 0x000fe200000010ff */
[C---:B------:R-:W-:Y:S01]  /*9190*/  FFMA R2, R45.reuse, R40, R2 ;  /* 0x000000282d027223 */ /* 0x040fe20000000002 */
[----:B------:R-:W-:Y:S01]  /*91a0*/  FFMA R22, R45, R41, R22 ;  /* 0x000000292d167223 */ /* 0x000fe20000000016 */
[----:B------:R-:W-:Y:S01]  /*91b0*/  SHF.L.U32 R41, R66, 0x10, RZ ;  /* 0x0000001042297819 */ /* 0x000fe200000006ff */
[C---:B------:R-:W-:Y:S01]  /*91c0*/  FMUL R3, R43.reuse, R8 ;  /* 0x000000082b037220 */ /* 0x040fe20000400000 */
[C---:B------:R-:W-:Y:S01]  /*91d0*/  FMUL R20, R43.reuse, R9 ;  /* 0x000000092b147220 */ /* 0x040fe20000400000 */
[C---:B------:R-:W-:Y:S01]  /*91e0*/  FMUL R23, R43.reuse, R10 ;  /* 0x0000000a2b177220 */ /* 0x040fe20000400000 */
[----:B------:R-:W-:Y:S01]  /*91f0*/  FMUL R40, R43, R11 ;  /* 0x0000000b2b287220 */ /* 0x000fe20000400000 */
[C---:B------:R-:W-:Y:S01]  /*9200*/  FFMA R3, R45.reuse, R41, R3 ;  /* 0x000000292d037223 */ /* 0x040fe20000000003 */
[C---:B------:R-:W-:Y:S01]  /*9210*/  FFMA R20, R45.reuse, R42, R20 ;  /* 0x0000002a2d147223 */ /* 0x040fe20000000014 */
[C---:B------:R-:W-:Y:S01]  /*9220*/  FFMA R23, R45.reuse, R44, R23 ;  /* 0x0000002c2d177223 */ /* 0x040fe20000000017 */
[----:B------:R-:W-:Y:S01]  /*9230*/  FFMA R40, R45, R46, R40 ;  /* 0x0000002e2d287223 */ /* 0x000fe20000000028 */
[----:B------:R-:W-:Y:S01]  /*9240*/  F2FP.BF16.F32.PACK_AB R100, R0, R21 ;  /* 0x000000150064723e */ /* 0x000fe200000010ff */
[----:B------:R-:W1:Y:S01]  /*9250*/  S2R R46, SR_CgaCtaId ;  /* 0x00000000002e7919 */ /* 0x000e620000008800 */
[----:B------:R-:W-:Y:S01]  /*9260*/  SHF.L.U32 R42, R68, 0x10, RZ ;  /* 0x00000010442a7819 */ /* 0x000fe200000006ff */
[C---:B------:R-:W-:Y:S01]  /*9270*/  FMUL R41, R43.reuse, R12 ;  /* 0x0000000c2b297220 */ /* 0x040fe20000400000 */
[----:B------:R-:W-:Y:S01]  /*9280*/  F2FP.BF16.F32.PACK_AB R101, R22, R2 ;  /* 0x000000021665723e */ /* 0x000fe200000010ff */
[C---:B------:R-:W-:Y:S01]  /*9290*/  FMUL R0, R43.reuse, R13 ;  /* 0x0000000d2b007220 */ /* 0x040fe20000400000 */
[----:B------:R-:W-:Y:S01]  /*92a0*/  LOP3.LUT R21, R68, 0xffff0000, RZ, 0xc0, !PT ;  /* 0xffff000044157812 */ /* 0x000fe200078ec0ff */
[----:B------:R-:W-:Y:S01]  /*92b0*/  FMUL R2, R43, R14 ;  /* 0x0000000e2b027220 */ /* 0x000fe20000400000 */
[----:B------:R-:W-:Y:S01]  /*92c0*/  F2FP.BF16.F32.PACK_AB R103, R40, R23 ;  /* 0x000000172867723e */ /* 0x000fe200000010ff */
[----:B------:R-:W-:Y:S01]  /*92d0*/  FFMA R41, R45, R42, R41 ;  /* 0x0000002a2d297223 */ /* 0x000fe20000000029 */
[----:B------:R-:W-:Y:S01]  /*92e0*/  SHF.L.U32 R22, R69, 0x10, RZ ;  /* 0x0000001045167819 */ /* 0x000fe200000006ff */
[----:B------:R-:W-:Y:S01]  /*92f0*/  FFMA R0, R45, R21, R0 ;  /* 0x000000152d007223 */ /* 0x000fe20000000000 */
[----:B------:R-:W-:Y:S01]  /*9300*/  F2FP.BF16.F32.PACK_AB R102, R20, R3 ;  /* 0x000000031466723e */ /* 0x000fe200000010ff */
[----:B------:R-:W-:Y:S01]  /*9310*/  FMUL R3, R43, R15 ;  /* 0x0000000f2b037220 */ /* 0x000fe20000400000 */
[----:B------:R-:W-:Y:S01]  /*9320*/  LOP3.LUT R23, R69, 0xffff0000, RZ, 0xc0, !PT ;  /* 0xffff000045177812 */ /* 0x000fe200078ec0ff */
[----:B------:R-:W-:Y:S01]  /*9330*/  FMUL R20, R43, R16 ;  /* 0x000000102b147220 */ /* 0x000fe20000400000 */
[C---:B------:R-:W-:Y:S01]  /*9340*/  SHF.L.U32 R40, R70.reuse, 0x10, RZ ;  /* 0x0000001046287819 */ /* 0x040fe200000006ff */
[----:B------:R-:W-:Y:S01]  /*9350*/  FFMA R2, R45, R22, R2 ;  /* 0x000000162d027223 */ /* 0x000fe20000000002 */
[----:B------:R-:W-:Y:S01]  /*9360*/  FMUL R21, R43, R17 ;  /* 0x000000112b157220 */ /* 0x000fe20000400000 */
[----:B------:R-:W-:Y:S01]  /*9370*/  FFMA R3, R45, R23, R3 ;  /* 0x000000172d037223 */ /* 0x000fe20000000003 */
[----:B------:R-:W-:Y:S01]  /*9380*/  @!P1 LEA R47, R47, R99, 0xc ;  /* 0x000000632f2f9211 */ /* 0x000fe200078e60ff */
[----:B------:R-:W-:Y:S01]  /*9390*/  FFMA R20, R45, R40, R20 ;  /* 0x000000282d147223 */ /* 0x000fe20000000014 */
[----:B------:R-:W-:Y:S01]  /*93a0*/  LOP3.LUT R40, R70, 0xffff0000, RZ, 0xc0, !PT ;  /* 0xffff000046287812 */ /* 0x000fe200078ec0ff */
[----:B------:R-:W-:Y:S01]  /*93b0*/  FMUL R22, R43, R18 ;  /* 0x000000122b167220 */ /* 0x000fe20000400000 */
[----:B------:R-:W-:Y:S01]  /*93c0*/  F2FP.BF16.F32.PACK_AB R108, R0, R41 ;  /* 0x00000029006c723e */ /* 0x000fe200000010ff */
[----:B------:R2:W-:Y:S01]  /*93d0*/  @!P1 STS.128 [R47+UR43+0x200], R48 ;  /* 0x000200302f009988 */ /* 0x0005e20008000c2b */
[----:B------:R-:W-:Y:S01]  /*93e0*/  SHF.L.U32 R42, R71, 0x10, RZ ;  /* 0x00000010472a7819 */ /* 0x000fe200000006ff */
[----:B------:R-:W-:Y:S01]  /*93f0*/  FFMA R21, R45, R40, R21 ;  /* 0x000000282d157223 */ /* 0x000fe20000000015 */
[----:B------:R-:W-:Y:S01]  /*9400*/  @!P1 IADD3 R40, PT, PT, R47, UR43, RZ ;  /* 0x0000002b2f289c10 */ /* 0x000fe2000fffe0ff */
[----:B------:R-:W-:Y:S01]  /*9410*/  FMUL R23, R43, R19 ;  /* 0x000000132b177220 */ /* 0x000fe20000400000 */
[----:B------:R-:W-:Y:S01]  /*9420*/  LOP3.LUT R44, R71, 0xffff0000, RZ, 0xc0, !PT ;  /* 0xffff0000472c7812 */ /* 0x000fe200078ec0ff */
[----:B------:R-:W-:Y:S01]  /*9430*/  FFMA R22, R45, R42, R22 ;  /* 0x0000002a2d167223 */ /* 0x000fe20000000016 */
[----:B------:R-:W-:Y:S02]  /*9440*/  @!P1 IADD3 R40, PT, PT, R98, R40, RZ ;  /* 0x0000002862289210 */ /* 0x000fe40007ffe0ff */
[----:B------:R-:W-:Y:S01]  /*9450*/  F2FP.BF16.F32.PACK_AB R109, R3, R2 ;  /* 0x00000002036d723e */ /* 0x000fe200000010ff */
[----:B------:R-:W-:Y:S01]  /*9460*/  FFMA R23, R45, R44, R23 ;  /* 0x0000002c2d177223 */ /* 0x000fe20000000017 */
[----:B------:R-:W-:Y:S01]  /*9470*/  F2FP.BF16.F32.PACK_AB R110, R21, R20 ;  /* 0x00000014156e723e */ /* 0x000fe200000010ff */
[----:B------:R2:W-:Y:S03]  /*9480*/  @!P1 STS.128 [R40+0x200], R60 ;  /* 0x0002003c28009388 */ /* 0x0005e60000000c00 */
[----:B------:R-:W-:Y:S05]  /*9490*/  F2FP.BF16.F32.PACK_AB R111, R23, R22 ;  /* 0x00000016176f723e */ /* 0x000fea00000010ff */
[----:B------:R2:W-:Y:S08]  /*94a0*/  @!P1 STS.128 [R47+UR43+0xa00], R100 ;  /* 0x000a00642f009988 */ /* 0x0005f00008000c2b */
[----:B------:R2:W-:Y:S01]  /*94b0*/  @!P1 STS.128 [R40+0xa00], R108 ;  /* 0x000a006c28009388 */ /* 0x0005e20000000c00 */
[----:B------:R-:W-:Y:S01]  /*94c0*/  @!PT LDS RZ, [RZ] ;  /* 0x00000000fffff984 */ /* 0x000fe20000000800 */
[----:B------:R-:W-:Y:S01]  /*94d0*/  @!PT LDS RZ, [RZ] ;  /* 0x00000000fffff984 */ /* 0x000fe20000000800 */
[----:B------:R-:W-:Y:S01]  /*94e0*/  @!PT LDS RZ, [RZ] ;  /* 0x00000000fffff984 */ /* 0x000fe20000000800 */
[----:B------:R-:W-:Y:S01]  /*94f0*/  @!PT LDS RZ, [RZ] ;  /* 0x00000000fffff984 */ /* 0x000fe20000000800 */
[----:B------:R3:W-:Y:S07]  /*9500*/  MEMBAR.ALL.CTA ;  /* 0x0000000000007992 */ /* 0x0007ee0000008000 */
[----:B---3--:R-:W3:Y:S01]  /*9510*/  FENCE.VIEW.ASYNC.S ;  /* 0x00000000000073c6 */ /* 0x008ee20000000000 */
[----:B------:R-:W-:Y:S05]  /*9520*/  WARPSYNC.ALL ;  /* 0x0000000000007948 */ /* 0x000fea0003800000 */
[----:B------:R-:W-:Y:S01]  /*9530*/  BSSY.RECONVERGENT B0, `(.L_x_135) ;  /* 0x0000012000007945 */ /* 0x000fe20003800200 */
[----:B---3--:R-:W-:Y:S06]  /*9540*/  BAR.SYNC.DEFER_BLOCKING 0x1, 0x80 ;  /* 0x0042000000007b1d */ /* 0x008fec0000010000 */
[----:B-1----:R-:W-:Y:S05]  /*9550*/  @P0 BRA `(.L_x_136) ;  /* 0x00000000003c0947 */ /* 0x002fea0003800000 */
[----:B------:R-:W1:Y:S01]  /*9560*/  LDCU.64 UR6, c[0x0][0x348] ;  /* 0x00006900ff0677ac */ /* 0x000e620008000a00 */
[----:B------:R-:W-:Y:S02]  /*9570*/  ULEA UR5, UR46, UR43, 0xc ;  /* 0x0000002b2e057291 */ /* 0x000fe4000f8e60ff */
[----:B------:R-:W-:Y:S02]  /*9580*/  UIADD3 UR10, UPT, UPT, UR50, 0x40, URZ ;  /* 0x00000040320a7890 */ /* 0x000fe4000fffe0ff */
[----:B------:R-:W-:Y:S02]  /*9590*/  UIADD3 UR8, UPT, UPT, UR5, 0x200, URZ ;  /* 0x0000020005087890 */ /* 0x000fe4000fffe0ff */
[----:B------:R-:W-:Y:S01]  /*95a0*/  UIADD3 UR12, UPT, UPT, UR5, 0xa00, URZ ;  /* 0x00000a00050c7890 */ /* 0x000fe2000fffe0ff */
[----:B------:R-:W-:Y:S01]  /*95b0*/  UMOV UR9, UR49 ;  /* 0x0000003100097c82 */ /* 0x000fe20008000000 */
[----:B------:R-:W-:Y:S01]  /*95c0*/  UMOV UR11, UR44 ;  /* 0x0000002c000b7c82 */ /* 0x000fe20008000000 */
[----:B------:R-:W-:Y:S01]  /*95d0*/  UIADD3 UR13, UPT, UPT, UR49, 0x20, URZ ;  /* 0x00000020310d7890 */ /* 0x000fe2000fffe0ff */
[----:B------:R-:W-:Y:S01]  /*95e0*/  UMOV UR15, UR44 ;  /* 0x0000002c000f7c82 */ /* 0x000fe20008000000 */
[----:B------:R-:W-:Y:S01]  /*95f0*/  UMOV UR14, UR10 ;  /* 0x0000000a000e7c82 */ /* 0x000fe20008000000 */
[----:B-1----:R-:W-:Y:S04]  /*9600*/  UIADD3 UR4, UP0, UPT, UR6, 0xa80, URZ ;  /* 0x00000a8006047890 */ /* 0x002fe8000ff1e0ff */
[----:B------:R-:W-:Y:S09]  /*9610*/  UIADD3.X UR5, UPT, UPT, URZ, UR7, URZ, UP0, !UPT ;  /* 0x00000007ff057290 */ /* 0x000ff200087fe4ff */
[----:B------:R1:W-:Y:S01]  /*9620*/  UTMASTG.3D [UR8], [UR4] ;  /* 0x00000008040073b5 */ /* 0x0003e20008010000 */
[----:B------:R1:W-:Y:S02]  /*9630*/  UTMASTG.3D [UR12], [UR4] ;  /* 0x0000000c040073b5 */ /* 0x0003e40008010000 */
[----:B-1----:R0:W-:Y:S02]  /*9640*/  UTMACMDFLUSH ;  /* 0x00000000000079b7 */ /* 0x0021e40000000000 */
.L_x_136:
[----:B------:R-:W-:Y:S05]  /*9650*/  BSYNC.RECONVERGENT B0 ;  /* 0x0000000000007941 */ /* 0x000fea0003800200 */
.L_x_135:
[----:B------:R-:W-:Y:S01]  /*9660*/  UIADD3 UR4, UPT, UPT, UR46, 0x1, URZ ;  /* 0x000000012e047890 */ /* 0x000fe2000fffe0ff */
[----:B------:R-:W-:Y:S03]  /*9670*/  BSSY.RECONVERGENT B0, `(.L_x_137) ;  /* 0x0000007000007945 */ /* 0x000fe60003800200 */
[----:B------:R-:W-:Y:S04]  /*9680*/  UISETP.NE.AND UP0, UPT, UR4, 0x3, UPT ;  /* 0x000000030400788c */ /* 0x000fe8000bf05270 */
[----:B------:R-:W-:Y:S02]  /*9690*/  USEL UR45, UR4, URZ, UP0 ;  /* 0x000000ff042d7287 */ /* 0x000fe40008000000 */
[----:B------:R-:W-:Y:S04]  /*96a0*/  UISETP.EQ.XOR UP0, UPT, UR47, 0x3, !UP0 ;  /* 0x000000032f00788c */ /* 0x000fe8000c702a70 */
[----:B------:R-:W-:Y:S01]  /*96b0*/  UP2UR UR51, UPR, URZ, 0x1 ;  /* 0x00000001ff337883 */ /* 0x000fe20008000000 */
[----:B------:R-:W-:Y:S11]  /*96c0*/  @P0 BRA `(.L_x_138) ;  /* 0x0000000000040947 */ /* 0x000ff60003800000 */
[----:B------:R-:W-:Y:S04]  /*96d0*/  DEPBAR.LE SB0, 0x1 ;  /* 0x000080400000791a */ /* 0x000fe80000000000 */
.L_x_138:
[----:B------:R-:W-:Y:S05]  /*96e0*/  BSYNC.RECONVERGENT B0 ;  /* 0x0000000000007941 */ /* 0x000fea0003800200 */
.L_x_137:
[----:B------:R-:W1:Y:S08]  /*96f0*/  S2UR UR4, SR_CgaCtaId ;  /* 0x00000000000479c3 */ /* 0x000e700000008800 */
[----:B------:R-:W-:Y:S01]  /*9700*/  BAR.SYNC.DEFER_BLOCKING 0x1, 0x80 ;  /* 0x0042000000007b1d */ /* 0x000fe20000010000 */
[----:B------:R-:W-:Y:S01]  /*9710*/  ISETP.NE.AND P1, PT, R97, RZ, PT ;  /* 0x000000ff6100720c */ /* 0x000fe20003f25270 */
[----:B------:R-:W-:Y:S01]  /*9720*/  IMAD.U32 R0, RZ, RZ, UR52 ;  /* 0x00000034ff007e24 */ /* 0x000fe2000f8e00ff */
[----:B------:R-:W-:Y:S11]  /*9730*/  UIADD3 UR53, UPT, UPT, UR49, 0x10, URZ ;  /* 0x0000001031357890 */ /* 0x000ff6000fffe0ff */
[----:B------:R-:W-:Y:S05]  /*9740*/  @P1 LEA R0, R0, UR43, 0x3 ;  /* 0x0000002b00001c11 */ /* 0x000fea000f8e18ff */
[----:B------:R-:W-:Y:S01]  /*9750*/  @P1 VIADD R2, R0, 0x118 ;  /* 0x0000011800021836 */ /* 0x000fe20000000000 */
[----:B------:R-:W-:Y:S04]  /*9760*/  @P1 SHF.L.U32 R0, R112, 0x1f, RZ ;  /* 0x0000001f70001819 */ /* 0x000fe800000006ff */
[----:B------:R-:W-:Y:S01]  /*9770*/  @P1 PRMT R46, R46, 0x654, R2 ;  /* 0x000006542e2e1816 */ /* 0x000fe20000000002 */
[----:B------:R-:W-:Y:S01]  /*9780*/  UMOV UR43, 0x400 ;  /* 0x00000400002b7882 */ /* 0x000fe20000000000 */
[----:B------:R-:W-:Y:S01]  /*9790*/  BSSY B1, `(.L_x_139) ;  /* 0x0000021000017945 */ /* 0x000fe20003800000 */
[----:B-1----:R-:W-:Y:S01]  /*97a0*/  ULEA UR43, UR4, UR43, 0x18 ;  /* 0x0000002b042b7291 */ /* 0x002fe2000f8ec0ff */
[----:B------:R-:W-:Y:S01]  /*97b0*/  @P1 SYNCS.ARRIVE.TRANS64.RED.A1T0 RZ, [R46+URZ], RZ ;  /* 0x000000ff2eff19a7 */ /* 0x000fe200081004ff */
[----:B------:R-:W-:Y:S04]  /*97c0*/  UIADD3 UR4, UPT, UPT, UR52, 0x1, URZ ;  /* 0x0000000134047890 */ /* 0x000fe8000fffe0ff */
[----:B------:R-:W-:Y:S01]  /*97d0*/  LEA R21, R106, UR43, 0x3 ;  /* 0x0000002b6a157c11 */ /* 0x000fe2000f8e18ff */
[----:B------:R-:W-:Y:S03]  /*97e0*/  UISETP.NE.AND UP0, UPT, UR4, 0x3, UPT ;  /* 0x000000030400788c */ /* 0x000fe6000bf05270 */
[----:B------:R1:W3:Y:S01]  /*97f0*/  @P1 SYNCS.PHASECHK.TRANS64.TRYWAIT P0, [R21+URZ+0x100], R0 ;  /* 0x00010000150015a7 */ /* 0x0002e200080011ff */
[----:B------:R-:W-:Y:S01]  /*9800*/  USEL UR48, UR4, URZ, UP0 ;  /* 0x000000ff04307287 */ /* 0x000fe20008000000 */
[----:B-1----:R-:W-:Y:S01]  /*9810*/  VIADD R0, R105, 0x10 ;  /* 0x0000001069007836 */ /* 0x002fe20000000000 */
[----:B---3--:R-:W-:Y:S01]  /*9820*/  @P1 SEL R107, RZ, 0x1, !P0 ;  /* 0x00000001ff6b1807 */ /* 0x008fe20004000000 */
[----:B------:R-:W-:Y:S09]  /*9830*/  @!P1 BRA `(.L_x_140) ;  /* 0x0000000000589947 */ /* 0x000ff20003800000 */
[----:B------:R-:W-:Y:S01]  /*9840*/  ISETP.NE.AND P1, PT, R113, RZ, PT ;  /* 0x000000ff7100720c */ /* 0x000fe20003f25270 */
[----:B------:R-:W-:Y:S01]  /*9850*/  BSSY B0, `(.L_x_141) ;  /* 0x0000009000007945 */ /* 0x000fe20003800000 */
[----:B------:R-:W-:Y:S11]  /*9860*/  ISETP.NE.AND P0, PT, R107, RZ, PT ;  /* 0x000000ff6b00720c */ /* 0x000ff60003f05270 */
[----:B------:R-:W-:Y:S05]  /*9870*/  @P1 IMAD R3, R106, 0x1000, R99 ;  /* 0x000010006a031824 */ /* 0x000fea00078e0263 */
[----:B------:R-:W-:Y:S05]  /*9880*/  @P1 IADD3 R2, PT, PT, R3, UR43, RZ ;  /* 0x0000002b03021c10 */ /* 0x000fea000fffe0ff */
[----:B------:R-:W-:Y:S01]  /*9890*/  @P1 IMAD.IADD R2, R98, 0x1, R2 ;  /* 0x0000000162021824 */ /* 0x000fe200078e0202 */
[----:B------:R-:W-:Y:S06]  /*98a0*/  @P0 BRA `(.L_x_142) ;  /* 0x00000000000c0947 */ /* 0x000fec0003800000 */
[----:B------:R-:W-:Y:S04]  /*98b0*/  SHF.L.U32 R20, R112, 0x1f, RZ ;  /* 0x0000001f70147819 */ /* 0x000fe800000006ff */
[----:B------:R-:W1:Y:S02]  /*98c0*/  SYNCS.PHASECHK.TRANS64.TRYWAIT P0, [R21+URZ+0x100], R20 ;  /* 0x00010014150075a7 */ /* 0x000e6400080011ff */
[----:B-1----:R-:W-:Y:S05]  /*98d0*/  @!P0 BRA `(.L_x_143) ;  /* 0x0000002c00f48947 */ /* 0x002fea0003800000 */
.L_x_142:
[----:B------:R-:W-:Y:S05]  /*98e0*/  BSYNC B0 ;  /* 0x0000000000007941 */ /* 0x000fea0003800000 */
.L_x_141:
[----:B------:R-:W-:Y:S01]  /*98f0*/  ISETP.NE.AND P0, PT, R113, RZ, PT ;  /* 0x000000ff7100720c */ /* 0x000fe20003f05270 */
[----:B------:R-:W-:Y:S11]  /*9900*/  VIADD R106, R106, 0x1 ;  /* 0x000000016a6a7836 */ /* 0x000ff60000000000 */
[----:B------:R-:W-:Y:S01]  /*9910*/  @!UPT UIADD3 URZ, UPT, UPT, URZ, URZ, URZ ;  /* 0x000000fffffff290 */ /* 0x000fe2000fffe0ff */
[----:B------:R-:W3:Y:S04]  /*9920*/  @P0 LDS.128 R52, [R3+UR43+0x200] ;  /* 0x0002002b03340984 */ /* 0x000ee80008000c00 */
[----:B------:R-:W4:Y:S04]  /*9930*/  @P0 LDS.128 R64, [R3+UR43+0xa00] ;  /* 0x000a002b03400984 */ /* 0x000f280008000c00 */
[----:B------:R-:W1:Y:S04]  /*9940*/  @P0 LDS.128 R56, [R2+0x200] ;  /* 0x0002000002380984 */ /* 0x000e680000000c00 */
[----:B------:R5:W1:Y:S01]  /*9950*/  @P0 LDS.128 R68, [R2+0xa00] ;  /* 0x000a000002440984 */ /* 0x000a620000000c00 */
[C---:B------:R-:W-:Y:S04]  /*9960*/  ISETP.NE.AND P0, PT, R106.reuse, 0x3, PT ;  /* 0x000000036a00780c */ /* 0x040fe80003f05270 */
[----:B------:R-:W-:Y:S02]  /*9970*/  SEL R106, R106, RZ, P0 ;  /* 0x000000ff6a6a7207 */ /* 0x000fe40000000000 */
[----:B-----5:R-:W-:Y:S04]  /*9980*/  SEL R2, RZ, 0x1, P0 ;  /* 0x00000001ff027807 */ /* 0x020fe80000000000 */
[----:B------:R-:W-:Y:S02]  /*9990*/  LOP3.LUT R112, R112, R2, RZ, 0x3c, !PT ;  /* 0x0000000270707212 */ /* 0x000fe400078e3cff */
.L_x_140:
[----:B------:R-:W-:Y:S05]  /*99a0*/  BSYNC B1 ;  /* 0x0000000000017941 */ /* 0x000fea0003800000 */
.L_x_139:
[----:B------:R-:W-:Y:S04]  /*99b0*/  SHF.R.U32.HI R3, RZ, 0x15, R0 ;  /* 0x00000015ff037819 */ /* 0x000fe80000011600 */
[----:B------:R-:W-:Y:S04]  /*99c0*/  LOP3.LUT R2, R3, 0x3, RZ, 0xc0, !PT ;  /* 0x0000000303027812 */ /* 0x000fe800078ec0ff */
[----:B------:R-:W-:Y:S11]  /*99d0*/  ISETP.NE.AND P0, PT, R84, R2, PT ;  /* 0x000000025400720c */ /* 0x000ff60003f05270 */
[----:B------:R-:W-:Y:S02]  /*99e0*/  @!UPT UIADD3 URZ, UPT, UPT, URZ, URZ, URZ ;  /* 0x000000fffffff290 */ /* 0x000fe4000fffe0ff */
[----:B------:R-:W-:Y:S05]  /*99f0*/  @P0 BRA `(.L_x_144) ;  /* 0x0000000000bc0947 */ /* 0x000fea0003800000 */
[----:B------:R-:W-:Y:S02]  /*9a00*/  LOP3.LUT P0, RZ, R3, 0x3, R86, 0x48, !PT ;  /* 0x0000000303ff7812 */ /* 0x000fe40007804856 */
[----:B------:R-:W-:Y:S11]  /*9a10*/  MOV R16, R0 ;  /* 0x0000000000107202 */ /* 0x000ff60000000f00 */
[----:B------:R-:W-:Y:S05]  /*9a20*/  @!P0 BRA `(.L_x_145) ;  /* 0x0000000000408947 */ /* 0x000fea0003800000 */
[----:B------:R-:W5:Y:S01]  /*9a30*/  LDCU.64 UR8, c[0x4][0x70] ;  /* 0x01000e00ff0877ac */ /* 0x000f620008000a00 */
[----:B------:R-:W-:Y:S01]  /*9a40*/  MOV R15, 0x0 ;  /* 0x00000000000f7802 */ /* 0x000fe20000000f00 */
[----:B------:R-:W-:Y:S02]  /*9a50*/  HFMA2 R12, -RZ, RZ, 0, 5.9604644775390625e-08 ;  /* 0x00000001ff0c7431 */ /* 0x000fe400000001ff */
[----:B------:R-:W-:Y:S02]  /*9a60*/  IMAD.MOV.U32 R8, RZ, RZ, 0x192 ;  /* 0x00000192ff087424 */ /* 0x000fe400078e00ff */
[----:B------:R-:W-:Y:S01]  /*9a70*/  IMAD.MOV.U32 R13, RZ, RZ, RZ ;  /* 0x000000ffff0d7224 */ /* 0x000fe200078e00ff */
[----:B------:R-:W1:Y:S01]  /*9a80*/  LDCU.64 UR6, c[0x4][0x78] ;  /* 0x01000f00ff0677ac */ /* 0x000e620008000a00 */
[----:B------:R-:W2:Y:S01]  /*9a90*/  LDC.64 R14, c[0x4][R15] ;  /* 0x010000000f0e7b82 */ /* 0x000ea20000000a00 */
[----:B------:R-:W3:Y:S01]  /*9aa0*/  LDCU.64 UR4, c[0x4][0x10] ;  /* 0x01000200ff0477ac */ /* 0x000ee20008000a00 */
[----:B-----5:R-:W-:Y:S01]  /*9ab0*/  MOV R5, UR9 ;  /* 0x0000000900057c02 */ /* 0x020fe20008000f00 */
[----:B------:R-:W-:Y:S01]  /*9ac0*/  IMAD.U32 R4, RZ, RZ, UR8 ;  /* 0x00000008ff047e24 */ /* 0x000fe2000f8e00ff */
[----:B-1----:R-:W-:Y:S01]  /*9ad0*/  MOV R7, UR7 ;  /* 0x0000000700077c02 */ /* 0x002fe20008000f00 */
[----:B------:R-:W-:Y:S01]  /*9ae0*/  IMAD.U32 R6, RZ, RZ, UR6 ;  /* 0x00000006ff067e24 */ /* 0x000fe2000f8e00ff */
[----:B---3--:R-:W-:Y:S01]  /*9af0*/  MOV R11, UR5 ;  /* 0x00000005000b7c02 */ /* 0x008fe20008000f00 */
[----:B------:R-:W-:Y:S02]  /*9b00*/  IMAD.U32 R10, RZ, RZ, UR4 ;  /* 0x00000004ff0a7e24 */ /* 0x000fe4000f8e00ff */
[----:B------:R-:W-:Y:S07]  /*9b10*/  LEPC R20, `(.L_x_145) ;  /* 0x000000001014794e */ /* 0x000fee0000000000 */
[----:B--2-4-:R-:W-:Y:S05]  /*9b20*/  CALL.ABS.NOINC R14 ;  /* 0x000000000e007343 */ /* 0x014fea0003c00000 */
.L_x_145:
        /* <DEDUP_REMOVED lines=12> */
[----:B------:R-:W5:Y:S01]  /*9bf0*/  LDCU.64 UR6, c[0x4][0x78] ;  /* 0x01000f00ff0677ac */ /* 0x000f620008000a00 */
[----:B------:R-:W2:Y:S01]  /*9c00*/  LDC.64 R14, c[0x4][R15] ;  /* 0x010000000f0e7b82 */ /* 0x000ea20000000a00 */
[----:B------:R-:W3:Y:S01]  /*9c10*/  LDCU.64 UR4, c[0x4][0x10] ;  /* 0x01000200ff0477ac */ /* 0x000ee20008000a00 */
[----:B-1----:R-:W-:Y:S01]  /*9c20*/  MOV R5, UR9 ;  /* 0x0000000900057c02 */ /* 0x002fe20008000f00 */
[----:B------:R-:W-:Y:S01]  /*9c30*/  IMAD.U32 R4, RZ, RZ, UR8 ;  /* 0x00000008ff047e24 */ /* 0x000fe2000f8e00ff */
[----:B-----5:R-:W-:Y:S01]  /*9c40*/  MOV R7, UR7 ;  /* 0x0000000700077c02 */ /* 0x020fe20008000f00 */
[----:B------:R-:W-:Y:S01]  /*9c50*/  IMAD.U32 R6, RZ, RZ, UR6 ;  /* 0x00000006ff067e24 */ /* 0x000fe2000f8e00ff */
[----:B---3--:R-:W-:Y:S01]  /*9c60*/  MOV R11, UR5 ;  /* 0x00000005000b7c02 */ /* 0x008fe20008000f00 */
[----:B------:R-:W-:Y:S02]  /*9c70*/  IMAD.U32 R10, RZ, RZ, UR4 ;  /* 0x00000004ff0a7e24 */ /* 0x000fe4000f8e00ff */
[----:B------:R-:W-:Y:S07]  /*9c80*/  LEPC R20, `(.L_x_146) ;  /* 0x000000001014794e */ /* 0x000fee0000000000 */
[----:B--2-4-:R-:W-:Y:S05]  /*9c90*/  CALL.ABS.NOINC R14 ;  /* 0x000000000e007343 */ /* 0x014fea0003c00000 */
.L_x_146:
[----:B------:R-:W-:Y:S05]  /*9ca0*/  WARPSYNC.ALL ;  /* 0x0000000000007948 */ /* 0x000fea0003800000 */
[----:B------:R-:W-:Y:S11]  /*9cb0*/  R2UR UR4, R16 ;  /* 0x00000000100472ca */ /* 0x000ff600000e0000 */
[----:B------:R-:W-:Y:S02]  /*9cc0*/  @!UPT UIADD3 URZ, UPT, UPT, URZ, URZ, URZ ;  /* 0x000000fffffff290 */ /* 0x000fe4000fffe0ff */
[----:B------:R-:W1:Y:S02]  /*9cd0*/  LDTM.x16 R4, tmem[UR4+0x20] ;  /* 0x00002004000479ee */ /* 0x000e640008240000 */
[----:B-1----:R-:W-:Y:S01]  /*9ce0*/  NOP ;  /* 0x0000000000007918 */ /* 0x002fe20000000000 */
.L_x_144:
[----:B---3--:R-:W-:Y:S01]  /*9cf0*/  SHF.L.U32 R3, R52, 0x10, RZ ;  /* 0x0000001034037819 */ /* 0x008fe200000006ff */
[C---:B------:R-:W-:Y:S01]  /*9d00*/  FMUL R0, R43.reuse, R24 ;  /* 0x000000182b007220 */ /* 0x040fe20000400000 */
[----:B------:R-:W-:Y:S01]  /*9d10*/  ISETP.NE.AND P1, PT, R84, R2, PT ;  /* 0x000000025400720c */ /* 0x000fe20003f25270 */
[----:B------:R-:W-:Y:S01]  /*9d20*/  FMUL R2, R43, R25 ;  /* 0x000000192b027220 */ /* 0x000fe20000400000 */
[----:B-1----:R-:W-:Y:S01]  /*9d30*/  LOP3.LUT R21, R52, 0xffff0000, RZ, 0xc0, !PT ;  /* 0xffff000034157812 */ /* 0x002fe200078ec0ff */
[----:B------:R-:W-:Y:S01]  /*9d40*/  FFMA R0, R45, R3, R0 ;  /* 0x000000032d007223 */ /* 0x000fe20000000000 */
[----:B------:R-:W-:Y:S01]  /*9d50*/  SHF.L.U32 R22, R53, 0x10, RZ ;  /* 0x0000001035167819 */ /* 0x000fe200000006ff */
[----:B------:R-:W-:Y:S01]  /*9d60*/  FMUL R3, R43, R26 ;  /* 0x0000001a2b037220 */ /* 0x000fe20000400000 */
[----:B------:R-:W-:Y:S01]  /*9d70*/  LOP3.LUT R23, R53, 0xffff0000, RZ, 0xc0, !PT ;  /* 0xffff000035177812 */ /* 0x000fe200078ec0ff */
[----:B------:R-:W-:Y:S01]  /*9d80*/  FMUL R20, R43, R27 ;  /* 0x0000001b2b147220 */ /* 0x000fe20000400000 */
[----:B--2---:R-:W-:Y:S01]  /*9d90*/  SHF.L.U32 R40, R54, 0x10, RZ ;  /* 0x0000001036287819 */ /* 0x004fe200000006ff */
[----:B------:R-:W-:Y:S01]  /*9da0*/  FFMA R2, R45, R21, R2 ;  /* 0x000000152d027223 */ /* 0x000fe20000000002 */
[----:B------:R-:W-:Y:S01]  /*9db0*/  LOP3.LUT R41, R57, 0xffff0000, RZ, 0xc0, !PT ;  /* 0xffff000039297812 */ /* 0x000fe200078ec0ff */
[C---:B------:R-:W-:Y:S01]  /*9dc0*/  FFMA R3, R45.reuse, R22, R3 ;  /* 0x000000162d037223 */ /* 0x040fe20000000003 */
[----:B----4-:R-:W-:Y:S01]  /*9dd0*/  LOP3.LUT R42, R66, 0xffff0000, RZ, 0xc0, !PT ;  /* 0xffff0000422a7812 */ /* 0x010fe200078ec0ff */
[----:B------:R-:W-:Y:S01]  /*9de0*/  FFMA R20, R45, R23, R20 ;  /* 0x000000172d147223 */ /* 0x000fe20000000014 */
[----:B------:R-:W-:Y:S01]  /*9df0*/  LOP3.LUT R23, R54, 0xffff0000, RZ, 0xc0, !PT ;  /* 0xffff000036177812 */ /* 0x000fe200078ec0ff */
[C---:B------:R-:W-:Y:S01]  /*9e00*/  FMUL R21, R43.reuse, R28 ;  /* 0x0000001c2b157220 */ /* 0x040fe20000400000 */
[----:B------:R-:W-:Y:S01]  /*9e10*/  F2FP.BF16.F32.PACK_AB R48, R2, R0 ;  /* 0x000000000230723e */ /* 0x000fe200000010ff */
        /* <DEDUP_REMOVED lines=115> */
[----:B------:R-:W-:Y:S01]  /*a550*/  ULEA UR5, UR45, UR43, 0xc ;  /* 0x0000002b2d057291 */ /* 0x000fe2000f8e60ff */
[----:B------:R-:W-:Y:S01]  /*a560*/  UMOV UR54, UR50 ;  /* 0x0000003200367c82 */ /* 0x000fe20008000000 */
[----:B------:R-:W-:Y:S02]  /*a570*/  UMOV UR55, UR44 ;  /* 0x0000002c00377c82 */ /* 0x000fe40008000000 */
[----:B------:R-:W-:Y:S02]  /*a580*/  UIADD3 UR52, UPT, UPT, UR5, 0x200, URZ ;  /* 0x0000020005347890 */ /* 0x000fe4000fffe0ff */
[----:B------:R-:W-:Y:S02]  /*a590*/  UIADD3 UR8, UPT, UPT, UR5, 0xa00, URZ ;  /* 0x00000a0005087890 */ /* 0x000fe4000fffe0ff */
        /* <DEDUP_REMOVED lines=8> */
.L_x_148:
[----:B------:R-:W-:Y:S05]  /*a620*/  BSYNC.RECONVERGENT B0 ;  /* 0x0000000000007941 */ /* 0x000fea0003800200 */
.L_x_147:
[----:B------:R-:W-:Y:S01]  /*a630*/  UISETP.NE.AND UP1, UPT, UR51, URZ, UPT ;  /* 0x000000ff3300728c */ /* 0x000fe2000bf25270 */
[----:B------:R-:W-:Y:S01]  /*a640*/  BSSY.RECONVERGENT B0, `(.L_x_149) ;  /* 0x0000008000007945 */ /* 0x000fe20003800200 */
[----:B------:R-:W-:Y:S04]  /*a650*/  UIADD3 UR4, UPT, UPT, UR45, 0x1, URZ ;  /* 0x000000012d047890 */ /* 0x000fe8000fffe0ff */
[----:B------:R-:W-:Y:S02]  /*a660*/  UISETP.NE.AND UP0, UPT, UR4, 0x3, UPT ;  /* 0x000000030400788c */ /* 0x000fe4000bf05270 */
[----:B------:R-:W-:Y:S02]  /*a670*/  UISETP.EQ.XOR UP1, UPT, UR4, 0x3, UP1 ;  /* 0x000000030400788c */ /* 0x000fe40008f22a70 */
[----:B------:R-:W-:Y:S02]  /*a680*/  USEL UR46, UR4, URZ, UP0 ;  /* 0x000000ff042e7287 */ /* 0x000fe40008000000 */
[----:B------:R-:W-:Y:S01]  /*a690*/  UP2UR UR47, UPR, URZ, 0x2 ;  /* 0x00000002ff2f7883 */ /* 0x000fe20008000000 */
[----:B------:R-:W-:Y:S11]  /*a6a0*/  @P0 BRA `(.L_x_150) ;  /* 0x0000000000040947 */ /* 0x000ff60003800000 */
[----:B------:R-:W-:Y:S04]  /*a6b0*/  DEPBAR.LE SB0, 0x1 ;  /* 0x000080400000791a */ /* 0x000fe80000000000 */
.L_x_150:
[----:B------:R-:W-:Y:S05]  /*a6c0*/  BSYNC.RECONVERGENT B0 ;  /* 0x0000000000007941 */ /* 0x000fea0003800200 */
.L_x_149:
[----:B------:R-:W1:Y:S08]  /*a6d0*/  S2UR UR54, SR_CgaCtaId ;  /* 0x00000000003679c3 */ /* 0x000e700000008800 */
[----:B------:R-:W-:Y:S01]  /*a6e0*/  BAR.SYNC.DEFER_BLOCKING 0x1, 0x80 ;  /* 0x0042000000007b1d */ /* 0x000fe20000010000 */
[----:B------:R-:W-:Y:S01]  /*a6f0*/  ISETP.NE.AND P1, PT, R97, RZ, PT ;  /* 0x000000ff6100720c */ /* 0x000fe20003f25270 */
[----:B------:R-:W-:Y:S01]  /*a700*/  IMAD.U32 R0, RZ, RZ, UR48 ;  /* 0x00000030ff007e24 */ /* 0x000fe2000f8e00ff */
[----:B------:R-:W-:Y:S04]  /*a710*/  UIADD3 UR4, UPT, UPT, UR48, 0x1, URZ ;  /* 0x0000000130047890 */ /* 0x000fe8000fffe0ff */
[----:B------:R-:W-:Y:S04]  /*a720*/  UISETP.NE.AND UP0, UPT, UR4, 0x3, UPT ;  /* 0x000000030400788c */ /* 0x000fe8000bf05270 */
[----:B------:R-:W-:Y:S03]  /*a730*/  USEL UR52, UR4, URZ, UP0 ;  /* 0x000000ff04347287 */ /* 0x000fe60008000000 */
[----:B------:R-:W-:Y:S05]  /*a740*/  @P1 LEA R0, R0, UR43, 0x3 ;  /* 0x0000002b00001c11 */ /* 0x000fea000f8e18ff */
[----:B------:R-:W-:Y:S01]  /*a750*/  @P1 VIADD R2, R0, 0x118 ;  /* 0x0000011800021836 */ /* 0x000fe20000000000 */
[----:B------:R-:W-:Y:S04]  /*a760*/  @P1 SHF.L.U32 R0, R112, 0x1f, RZ ;  /* 0x0000001f70001819 */ /* 0x000fe800000006ff */
[----:B------:R-:W-:Y:S01]  /*a770*/  @P1 PRMT R46, R46, 0x654, R2 ;  /* 0x000006542e2e1816 */ /* 0x000fe20000000002 */
[----:B------:R-:W-:Y:S01]  /*a780*/  UMOV UR43, 0x400 ;  /* 0x00000400002b7882 */ /* 0x000fe20000000000 */
[----:B------:R-:W-:Y:S01]  /*a790*/  BSSY B1, `(.L_x_151) ;  /* 0x0000018000017945 */ /* 0x000fe20003800000 */
[----:B-1----:R-:W-:Y:S01]  /*a7a0*/  ULEA UR43, UR54, UR43, 0x18 ;  /* 0x0000002b362b7291 */ /* 0x002fe2000f8ec0ff */
[----:B------:R1:W-:Y:S05]  /*a7b0*/  @P1 SYNCS.ARRIVE.TRANS64.RED.A1T0 RZ, [R46+URZ], RZ ;  /* 0x000000ff2eff19a7 */ /* 0x0003ea00081004ff */
[----:B------:R-:W-:Y:S04]  /*a7c0*/  LEA R2, R106, UR43, 0x3 ;  /* 0x0000002b6a027c11 */ /* 0x000fe8000f8e18ff */
[----:B------:R-:W3:Y:S02]  /*a7d0*/  @P1 SYNCS.PHASECHK.TRANS64.TRYWAIT P0, [R2+URZ+0x100], R0 ;  /* 0x00010000020015a7 */ /* 0x000ee400080011ff */
[----:B---3--:R-:W-:Y:S01]  /*a7e0*/  @P1 SEL R107, RZ, 0x1, !P0 ;  /* 0x00000001ff6b1807 */ /* 0x008fe20004000000 */
[----:B-1----:R-:W-:Y:S06]  /*a7f0*/  @!P1 BRA `(.L_x_152) ;  /* 0x0000000000449947 */ /* 0x002fec0003800000 */
        /* <DEDUP_REMOVED lines=10> */
.L_x_154:
[----:B------:R-:W-:Y:S05]  /*a8a0*/  BSYNC B0 ;  /* 0x0000000000007941 */ /* 0x000fea0003800000 */
.L_x_153:
[----:B------:R-:W-:Y:S11]  /*a8b0*/  ISETP.NE.AND P0, PT, R113, RZ, PT ;  /* 0x000000ff7100720c */ /* 0x000ff60003f05270 */
[----:B------:R-:W-:Y:S02]  /*a8c0*/  @!UPT UIADD3 URZ, UPT, UPT, URZ, URZ, URZ ;  /* 0x000000fffffff290 */ /* 0x000fe4000fffe0ff */
[----:B------:R3:W4:Y:S04]  /*a8d0*/  @P0 LDS.128 R52, [R106+UR43+0x200] ;  /* 0x0002002b6a340984 */ /* 0x0007280008000c00 */
[----:B------:R3:W1:Y:S04]  /*a8e0*/  @P0 LDS.128 R64, [R106+UR43+0xa00] ;  /* 0x000a002b6a400984 */ /* 0x0006680008000c00 */
[----:B------:R3:W1:Y:S04]  /*a8f0*/  @P0 LDS.128 R56, [R0+0x200] ;  /* 0x0002000000380984 */ /* 0x0006680000000c00 */
[----:B------:R3:W1:Y:S02]  /*a900*/  @P0 LDS.128 R68, [R0+0xa00] ;  /* 0x000a000000440984 */ /* 0x0006640000000c00 */
.L_x_152:
[----:B------:R-:W-:Y:S05]  /*a910*/  BSYNC B1 ;  /* 0x0000000000017941 */ /* 0x000fea0003800000 */
.L_x_151:
[----:B------:R-:W-:Y:S05]  /*a920*/  VIADD R105, R105, 0x400010 ;  /* 0x0040001069697836 */ /* 0x000fea0000000000 */
[----:B---3--:R-:W-:Y:S04]  /*a930*/  SHF.R.U32.HI R0, RZ, 0x15, R105 ;  /* 0x00000015ff007819 */ /* 0x008fe80000011669 */
[----:B-1----:R-:W-:Y:S04]  /*a940*/  LOP3.LUT R2, R0, 0x3, RZ, 0xc0, !PT ;  /* 0x0000000300027812 */ /* 0x002fe800078ec0ff */
        /* <DEDUP_REMOVED lines=11> */
[----:B------:R-:W3:Y:S01]  /*aa00*/  LDCU.64 UR6, c[0x4][0x78] ;  /* 0x01000f00ff0677ac */ /* 0x000ee20008000a00 */
[----:B------:R-:W2:Y:S01]  /*aa10*/  LDC.64 R14, c[0x4][R15] ;  /* 0x010000000f0e7b82 */ /* 0x000ea20000000a00 */
[----:B------:R-:W5:Y:S01]  /*aa20*/  LDCU.64 UR4, c[0x4][0x10] ;  /* 0x01000200ff0477ac */ /* 0x000f620008000a00 */
[----:B-1----:R-:W-:Y:S01]  /*aa30*/  MOV R5, UR9 ;  /* 0x0000000900057c02 */ /* 0x002fe20008000f00 */
[----:B------:R-:W-:Y:S01]  /*aa40*/  IMAD.U32 R4, RZ, RZ, UR8 ;  /* 0x00000008ff047e24 */ /* 0x000fe2000f8e00ff */
[----:B---3--:R-:W-:Y:S01]  /*aa50*/  MOV R7, UR7 ;  /* 0x0000000700077c02 */ /* 0x008fe20008000f00 */
[----:B------:R-:W-:Y:S01]  /*aa60*/  IMAD.U32 R6, RZ, RZ, UR6 ;  /* 0x00000006ff067e24 */ /* 0x000fe2000f8e00ff */
[----:B-----5:R-:W-:Y:S01]  /*aa70*/  MOV R11, UR5 ;  /* 0x00000005000b7c02 */ /* 0x020fe20008000f00 */
[----:B------:R-:W-:Y:S02]  /*aa80*/  IMAD.U32 R10, RZ, RZ, UR4 ;  /* 0x00000004ff0a7e24 */ /* 0x000fe4000f8e00ff */
[----:B------:R-:W-:Y:S07]  /*aa90*/  LEPC R20, `(.L_x_157) ;  /* 0x000000001014794e */ /* 0x000fee0000000000 */
[----:B--2-4-:R-:W-:Y:S05]  /*aaa0*/  CALL.ABS.NOINC R14 ;  /* 0x000000000e007343 */ /* 0x014fea0003c00000 */
.L_x_157:
        /* <DEDUP_REMOVED lines=23> */
.L_x_158:
[----:B------:R-:W-:Y:S05]  /*ac20*/  WARPSYNC.ALL ;  /* 0x0000000000007948 */ /* 0x000fea0003800000 */
[----:B------:R-:W-:Y:S11]  /*ac30*/  R2UR UR4, R16 ;  /* 0x00000000100472ca */ /* 0x000ff600000e0000 */
[----:B------:R-:W-:Y:S02]  /*ac40*/  @!UPT UIADD3 URZ, UPT, UPT, URZ, URZ, URZ ;  /* 0x000000fffffff290 */ /* 0x000fe4000fffe0ff */
[----:B------:R-:W1:Y:S02]  /*ac50*/  LDTM.x16 R4, tmem[UR4+0x20] ;  /* 0x00002004000479ee */ /* 0x000e640008240000 */
[----:B-1----:R-:W-:Y:S01]  /*ac60*/  NOP ;  /* 0x0000000000007918 */ /* 0x002fe20000000000 */
.L_x_156:
[----:B------:R-:W-:Y:S01]  /*ac70*/  ISETP.NE.AND P1, PT, R84, R2, PT ;  /* 0x000000025400720c */ /* 0x000fe20003f25270 */
[----:B------:R-:W-:Y:S05]  /*ac80*/  WARPSYNC.ALL ;  /* 0x0000000000007948 */ /* 0x000fea0003800000 */
[C---:B----4-:R-:W-:Y:S01]  /*ac90*/  SHF.L.U32 R3, R52.reuse, 0x10, RZ ;  /* 0x0000001034037819 */ /* 0x050fe200000006ff */
[----:B------:R-:W-:Y:S01]  /*aca0*/  NOP ;  /* 0x0000000000007918 */ /* 0x000fe20000000000 */
[----:B--2---:R-:W-:Y:S01]  /*acb0*/  LOP3.LUT R40, R52, 0xffff0000, RZ, 0xc0, !PT ;  /* 0xffff000034287812 */ /* 0x004fe200078ec0ff */
[----:B------:R-:W-:Y:S01]  /*acc0*/  FMUL R0, R43, R24 ;  /* 0x000000182b007220 */ /* 0x000fe20000400000 */
[----:B------:R-:W-:Y:S01]  /*acd0*/  SHF.L.U32 R41, R53, 0x10, RZ ;  /* 0x0000001035297819 */ /* 0x000fe200000006ff */
[C---:B------:R-:W-:Y:S01]  /*ace0*/  FMUL R20, R43.reuse, R4 ;  /* 0x000000042b147220 */ /* 0x040fe20000400000 */
[----:B------:R-:W-:Y:S01]  /*acf0*/  MOV R4, UR46 ;  /* 0x0000002e00047c02 */ /* 0x000fe20008000f00 */
[----:B------:R-:W-:Y:S01]  /*ad00*/  FMUL R2, R43, R25 ;  /* 0x000000192b027220 */ /* 0x000fe20000400000 */
[----:B------:R-:W-:Y:S01]  /*ad10*/  LOP3.LUT R42, R53, 0xffff0000, RZ, 0xc0, !PT ;  /* 0xffff0000352a7812 */ /* 0x000fe200078ec0ff */
[C---:B------:R-:W-:Y:S01]  /*ad20*/  FFMA R0, R45.reuse, R3, R0 ;  /* 0x000000032d007223 */ /* 0x040fe20000000000 */
[----:B------:R-:W-:Y:S01]  /*ad30*/  @!P1 LEA R99, R4, R99, 0xc ;  /* 0x0000006304639211 */ /* 0x000fe200078e60ff */
[----:B------:R-:W-:Y:S01]  /*ad40*/  FFMA R2, R45, R40, R2 ;  /* 0x000000282d027223 */ /* 0x000fe20000000002 */
[----:B------:R-:W-:Y:S01]  /*ad50*/  R2UR UR4, R104 ;  /* 0x00000000680472ca */ /* 0x000fe200000e0000 */
[C---:B------:R-:W-:Y:S01]  /*ad60*/  FMUL R3, R43.reuse, R26 ;  /* 0x0000001a2b037220 */ /* 0x040fe20000400000 */
[----:B------:R-:W-:Y:S01]  /*ad70*/  SHF.L.U32 R44, R54, 0x10, RZ ;  /* 0x00000010362c7819 */ /* 0x000fe200000006ff */
[C---:B------:R-:W-:Y:S01]  /*ad80*/  FMUL R4, R43.reuse, R27 ;  /* 0x0000001b2b047220 */ /* 0x040fe20000400000 */
[----:B------:R-:W-:Y:S01]  /*ad90*/  F2FP.BF16.F32.PACK_AB R100, R2, R0 ;  /* 0x000000000264723e */ /* 0x000fe200000010ff */
[----:B------:R-:W-:Y:S01]  /*ada0*/  FMUL R21, R43, R5 ;  /* 0x000000052b157220 */ /* 0x000fe20000400000 */
[----:B------:R-:W-:Y:S01]  /*adb0*/  @!P1 IADD3 R5, PT, PT, R99, UR43, RZ ;  /* 0x0000002b63059c10 */ /* 0x000fe2000fffe0ff */
[C---:B------:R-:W-:Y:S01]  /*adc0*/  FFMA R3, R45.reuse, R41, R3 ;  /* 0x000000292d037223 */ /* 0x040fe20000000003 */
[----:B------:R-:W-:Y:S01]  /*add0*/  LOP3.LUT R46, R54, 0xffff0000, RZ, 0xc0, !PT ;  /* 0xffff0000362e7812 */ /* 0x000fe200078ec0ff */
[----:B------:R-:W-:Y:S01]  /*ade0*/  FFMA R4, R45, R42, R4 ;  /* 0x0000002a2d047223 */ /* 0x000fe20000000004 */
[----:B------:R-:W-:Y:S01]  /*adf0*/  SHF.L.U32 R47, R55, 0x10, RZ ;  /* 0x00000010372f7819 */ /* 0x000fe200000006ff */
[C---:B------:R-:W-:Y:S01]  /*ae00*/  FMUL R0, R43.reuse, R28 ;  /* 0x0000001c2b007220 */ /* 0x040fe20000400000 */
[----:B------:R-:W-:Y:S01]  /*ae10*/  @!P1 IADD3 R98, PT, PT, R98, R5, RZ ;  /* 0x0000000562629210 */ /* 0x000fe20007ffe0ff */
[----:B------:R-:W-:Y:S01]  /*ae20*/  FMUL R2, R43, R29 ;  /* 0x0000001d2b027220 */ /* 0x000fe20000400000 */
[----:B------:R-:W-:Y:S01]  /*ae30*/  LOP3.LUT R48, R55, 0xffff0000, RZ, 0xc0, !PT ;  /* 0xffff000037307812 */ /* 0x000fe200078ec0ff */
[C---:B------:R-:W-:Y:S01]  /*ae40*/  FMUL R5, R43.reuse, R30 ;  /* 0x0000001e2b057220 */ /* 0x040fe20000400000 */
[C---:B------:R-:W-:Y:S01]  /*ae50*/  SHF.L.U32 R49, R56.reuse, 0x10, RZ ;  /* 0x0000001038317819 */ /* 0x040fe200000006ff */
[C---:B------:R-:W-:Y:S01]  /*ae60*/  FMUL R22, R43.reuse, R6 ;  /* 0x000000062b167220 */ /* 0x040fe20000400000 */
[----:B------:R-:W-:Y:S01]  /*ae70*/  LOP3.LUT R50, R56, 0xffff0000, RZ, 0xc0, !PT ;  /* 0xffff000038327812 */ /* 0x000fe200078ec0ff */
[----:B------:R-:W-:Y:S01]  /*ae80*/  FMUL R6, R43, R31 ;  /* 0x0000001f2b067220 */ /* 0x000fe20000400000 */
[----:B------:R-:W-:Y:S01]  /*ae90*/  F2FP.BF16.F32.PACK_AB R101, R4, R3 ;  /* 0x000000030465723e */ /* 0x000fe200000010ff */
[----:B------:R-:W-:Y:S01]  /*aea0*/  FFMA R0, R45, R44, R0 ;  /* 0x0000002c2d007223 */ /* 0x000fe20000000000 */
[----:B------:R-:W-:Y:S01]  /*aeb0*/  SHF.L.U32 R51, R57, 0x10, RZ ;  /* 0x0000001039337819 */ /* 0x000fe200000006ff */
[----:B------:R-:W-:Y:S01]  /*aec0*/  FMUL R23, R43, R7 ;  /* 0x000000072b177220 */ /* 0x000fe20000400000 */
[----:B------:R-:W-:Y:S01]  /*aed0*/  LOP3.LUT R52, R57, 0xffff0000, RZ, 0xc0, !PT ;  /* 0xffff000039347812 */ /* 0x000fe200078ec0ff */
[----:B------:R-:W-:Y:S01]  /*aee0*/  FFMA R2, R45, R46, R2 ;  /* 0x0000002e2d027223 */ /* 0x000fe20000000002 */
[C---:B------:R-:W-:Y:S01]  /*aef0*/  SHF.L.U32 R53, R58.reuse, 0x10, RZ ;  /* 0x000000103a357819 */ /* 0x040fe200000006ff */
[C---:B------:R-:W-:Y:S01]  /*af00*/  FMUL R7, R43.reuse, R32 ;  /* 0x000000202b077220 */ /* 0x040fe20000400000 */
[----:B------:R-:W-:Y:S01]  /*af10*/  LOP3.LUT R54, R58, 0xffff0000, RZ, 0xc0, !PT ;  /* 0xffff00003a367812 */ /* 0x000fe200078ec0ff */
[----:B------:R-:W-:Y:S01]  /*af20*/  FMUL R3, R43, R33 ;  /* 0x000000212b037220 */ /* 0x000fe20000400000 */
[----:B------:R-:W-:Y:S01]  /*af30*/  F2FP.BF16.F32.PACK_AB R102, R2, R0 ;  /* 0x000000000266723e */ /* 0x000fe200000010ff */
[----:B------:R-:W-:Y:S01]  /*af40*/  FFMA R5, R45, R47, R5 ;  /* 0x0000002f2d057223 */ /* 0x000fe20000000005 */
[----:B------:R-:W-:Y:S01]  /*af50*/  SHF.L.U32 R55, R59, 0x10, RZ ;  /* 0x000000103b377819 */ /* 0x000fe200000006ff */
[----:B------:R-:W-:Y:S01]  /*af60*/  FFMA R6, R45, R48, R6 ;  /* 0x000000302d067223 */ /* 0x000fe20000000006 */
[----:B------:R-:W-:Y:S01]  /*af70*/  LOP3.LUT R56, R59, 0xffff0000, RZ, 0xc0, !PT ;  /* 0xffff00003b387812 */ /* 0x000fe200078ec0ff */
[C---:B------:R-:W-:Y:S01]  /*af80*/  FFMA R7, R45.reuse, R49, R7 ;  /* 0x000000312d077223 */ /* 0x040fe20000000007 */
[----:B------:R-:W-:Y:S01]  /*af90*/  SHF.L.U32 R57, R64, 0x10, RZ ;  /* 0x0000001040397819 */ /* 0x000fe200000006ff */
[----:B------:R-:W-:Y:S01]  /*afa0*/  UIADD3 UR4, UPT, UPT, UR4, 0x170, URZ ;  /* 0x0000017004047890 */ /* 0x000fe2000fffe0ff */
[----:B------:R-:W-:Y:S01]  /*afb0*/  F2FP.BF16.F32.PACK_AB R103, R6, R5 ;  /* 0x000000050667723e */ /* 0x000fe200000010ff */
[----:B------:R-:W-:Y:S01]  /*afc0*/  FFMA R3, R45, R50, R3 ;  /* 0x000000322d037223 */ /* 0x000fe20000000003 */
[----:B------:R-:W-:Y:S01]  /*afd0*/  LOP3.LUT R58, R64, 0xffff0000, RZ, 0xc0, !PT ;  /* 0xffff0000403a7812 */ /* 0x000fe200078ec0ff */
[----:B------:R-:W-:Y:S01]  /*afe0*/  FMUL R0, R43, R34 ;  /* 0x000000222b007220 */ /* 0x000fe20000400000 */
[----:B------:R-:W-:Y:S01]  /*aff0*/  SHF.L.U32 R59, R65, 0x10, RZ ;  /* 0x00000010413b7819 */ /* 0x000fe200000006ff */
[----:B------:R-:W-:Y:S01]  /*b000*/  FMUL R2, R43, R35 ;  /* 0x000000232b027220 */ /* 0x000fe20000400000 */
[----:B------:R-:W-:Y:S01]  /*b010*/  F2FP.BF16.F32.PACK_AB R28, R3, R7 ;  /* 0x00000007031c723e */ /* 0x000fe200000010ff */
[----:B------:R-:W-:Y:S01]  /*b020*/  UPRMT UR4, UR54, 0x654, UR4 ;  /* 0x0000065436047896 */ /* 0x000fe20008000004 */
[----:B------:R-:W-:Y:S01]  /*b030*/  LOP3.LUT R60, R65, 0xffff0000, RZ, 0xc0, !PT ;  /* 0xffff0000413c7812 */ /* 0x000fe200078ec0ff */
[C---:B------:R-:W-:Y:S01]  /*b040*/  FMUL R4, R43.reuse, R36 ;  /* 0x000000242b047220 */ /* 0x040fe20000400000 */
[C---:B------:R-:W-:Y:S01]  /*b050*/  SHF.L.U32 R61, R66.reuse, 0x10, RZ ;  /* 0x00000010423d7819 */ /* 0x040fe200000006ff */
[----:B------:R-:W-:Y:S01]  /*b060*/  FMUL R5, R43, R37 ;  /* 0x000000252b057220 */ /* 0x000fe20000400000 */
[----:B------:R-:W-:Y:S01]  /*b070*/  LOP3.LUT R62, R66, 0xffff0000, RZ, 0xc0, !PT ;  /* 0xffff0000423e7812 */ /* 0x000fe200078ec0ff */
[----:B------:R-:W-:Y:S01]  /*b080*/  FFMA R0, R45, R51, R0 ;  /* 0x000000332d007223 */ /* 0x000fe20000000000 */
[----:B------:R-:W-:Y:S01]  /*b090*/  FMUL R6, R43, R38 ;  /* 0x000000262b067220 */ /* 0x000fe20000400000 */
[----:B------:R-:W-:Y:S01]  /*b0a0*/  FFMA R2, R45, R52, R2 ;  /* 0x000000342d027223 */ /* 0x000fe20000000002 */
[----:B------:R-:W-:Y:S01]  /*b0b0*/  FMUL R3, R43, R39 ;  /* 0x000000272b037220 */ /* 0x000fe20000400000 */
[C---:B------:R-:W-:Y:S01]  /*b0c0*/  FFMA R4, R45.reuse, R53, R4 ;  /* 0x000000352d047223 */ /* 0x040fe20000000004 */
[C---:B------:R-:W-:Y:S01]  /*b0d0*/  FFMA R5, R45.reuse, R54, R5 ;  /* 0x000000362d057223 */ /* 0x040fe20000000005 */
[C---:B------:R-:W-:Y:S01]  /*b0e0*/  FFMA R6, R45.reuse, R55, R6 ;  /* 0x000000372d067223 */ /* 0x040fe20000000006 */
[C---:B------:R-:W-:Y:S01]  /*b0f0*/  FFMA R3, R45.reuse, R56, R3 ;  /* 0x000000382d037223 */ /* 0x040fe20000000003 */
[----:B------:R-:W-:Y:S01]  /*b100*/  FFMA R20, R45, R57, R20 ;  /* 0x000000392d147223 */ /* 0x000fe20000000014 */
[----:B------:R-:W-:Y:S01]  /*b110*/  FMUL R8, R43, R8 ;  /* 0x000000082b087220 */ /* 0x000fe20000400000 */
[----:B------:R-:W-:Y:S01]  /*b120*/  SYNCS.ARRIVE.TRANS64.RED.A1T0 RZ, [UR4], RZ ;  /* 0x000000ffffff79a7 */ /* 0x000fe20008100404 */
[----:B------:R1:W-:Y:S01]  /*b130*/  @!P1 STS.128 [R99+UR43+0x200], R100 ;  /* 0x0002006463009988 */ /* 0x0003e20008000c2b */
[----:B------:R-:W-:Y:S01]  /*b140*/  SHF.L.U32 R63, R67, 0x10, RZ ;  /* 0x00000010433f7819 */ /* 0x000fe200000006ff */
[----:B------:R-:W-:Y:S01]  /*b150*/  FFMA R21, R45, R58, R21 ;  /* 0x0000003a2d157223 */ /* 0x000fe20000000015 */
[----:B------:R-:W-:Y:S01]  /*b160*/  LOP3.LUT R64, R67, 0xffff0000, RZ, 0xc0, !PT ;  /* 0xffff000043407812 */ /* 0x000fe200078ec0ff */
[----:B------:R-:W-:Y:S01]  /*b170*/  FMUL R9, R43, R9 ;  /* 0x000000092b097220 */ /* 0x000fe20000400000 */
[C---:B------:R-:W-:Y:S01]  /*b180*/  SHF.L.U32 R24, R68.reuse, 0x10, RZ ;  /* 0x0000001044187819 */ /* 0x040fe200000006ff */
[----:B------:R-:W-:Y:S01]  /*b190*/  FFMA R22, R45, R59, R22 ;  /* 0x0000003b2d167223 */ /* 0x000fe20000000016 */
[----:B------:R-:W-:Y:S01]  /*b1a0*/  LOP3.LUT R25, R68, 0xffff0000, RZ, 0xc0, !PT ;  /* 0xffff000044197812 */ /* 0x000fe200078ec0ff */
[----:B------:R-:W-:Y:S01]  /*b1b0*/  FMUL R10, R43, R10 ;  /* 0x0000000a2b0a7220 */ /* 0x000fe20000400000 */
[----:B------:R-:W-:Y:S01]  /*b1c0*/  FFMA R23, R45, R60, R23 ;  /* 0x0000003c2d177223 */ /* 0x000fe20000000017 */
[----:B------:R-:W-:Y:S01]  /*b1d0*/  FMUL R11, R43, R11 ;  /* 0x0000000b2b0b7220 */ /* 0x000fe20000400000 */
[----:B------:R-:W-:Y:S01]  /*b1e0*/  F2FP.BF16.F32.PACK_AB R29, R2, R0 ;  /* 0x00000000021d723e */ /* 0x000fe200000010ff */
[----:B------:R-:W-:Y:S01]  /*b1f0*/  FFMA R8, R45, R61, R8 ;  /* 0x0000003d2d087223 */ /* 0x000fe20000000008 */
[----:B------:R-:W-:Y:S01]  /*b200*/  F2FP.BF16.F32.PACK_AB R30, R5, R4 ;  /* 0x00000004051e723e */ /* 0x000fe200000010ff */
[----:B------:R-:W-:Y:S01]  /*b210*/  FMUL R12, R43, R12 ;  /* 0x0000000c2b0c7220 */ /* 0x000fe20000400000 */
[----:B------:R-:W-:Y:S01]  /*b220*/  F2FP.BF16.F32.PACK_AB R31, R3, R6 ;  /* 0x00000006031f723e */ /* 0x000fe200000010ff */
[----:B------:R-:W-:Y:S01]  /*b230*/  FFMA R9, R45, R62, R9 ;  /* 0x0000003e2d097223 */ /* 0x000fe20000000009 */
[----:B------:R-:W-:Y:S01]  /*b240*/  FMUL R13, R43, R13 ;  /* 0x0000000d2b0d7220 */ /* 0x000fe20000400000 */
[----:B------:R-:W-:Y:S01]  /*b250*/  SHF.L.U32 R26, R69, 0x10, RZ ;  /* 0x00000010451a7819 */ /* 0x000fe200000006ff */
[----:B------:R-:W-:Y:S01]  /*b260*/  FFMA R10, R45, R63, R10 ;  /* 0x0000003f2d0a7223 */ /* 0x000fe2000000000a */
[----:B------:R1:W-:Y:S01]  /*b270*/  @!P1 STS.128 [R98+0x200], R28 ;  /* 0x0002001c62009388 */ /* 0x0003e20000000c00 */
[----:B------:R-:W-:Y:S01]  /*b280*/  FMUL R14, R43, R14 ;  /* 0x0000000e2b0e7220 */ /* 0x000fe20000400000 */
[----:B------:R-:W-:Y:S01]  /*b290*/  LOP3.LUT R40, R69, 0xffff0000, RZ, 0xc0, !PT ;  /* 0xffff000045287812 */ /* 0x000fe200078ec0ff */
[----:B------:R-:W-:Y:S01]  /*b2a0*/  FFMA R11, R45, R64, R11 ;  /* 0x000000402d0b7223 */ /* 0x000fe2000000000b */
[----:B------:R-:W-:Y:S01]  /*b2b0*/  FMUL R15, R43, R15 ;  /* 0x0000000f2b0f7220 */ /* 0x000fe20000400000 */
[C---:B------:R-:W-:Y:S01]  /*b2c0*/  SHF.L.U32 R65, R70.reuse, 0x10, RZ ;  /* 0x0000001046417819 */ /* 0x040fe200000006ff */
[----:B------:R-:W-:Y:S01]  /*b2d0*/  FFMA R12, R45, R24, R12 ;  /* 0x000000182d0c7223 */ /* 0x000fe2000000000c */
[----:B------:R-:W-:Y:S01]  /*b2e0*/  FMUL R16, R43, R16 ;  /* 0x000000102b107220 */ /* 0x000fe20000400000 */
[----:B------:R-:W-:Y:S01]  /*b2f0*/  LOP3.LUT R66, R70, 0xffff0000, RZ, 0xc0, !PT ;  /* 0xffff000046427812 */ /* 0x000fe200078ec0ff */
[----:B------:R-:W-:Y:S01]  /*b300*/  FFMA R13, R45, R25, R13 ;  /* 0x000000192d0d7223 */ /* 0x000fe2000000000d */
[----:B------:R-:W-:Y:S01]  /*b310*/  FMUL R17, R43, R17 ;  /* 0x000000112b117220 */ /* 0x000fe20000400000 */
[----:B------:R-:W-:Y:S01]  /*b320*/  SHF.L.U32 R67, R71, 0x10, RZ ;  /* 0x0000001047437819 */ /* 0x000fe200000006ff */
[----:B------:R-:W-:Y:S01]  /*b330*/  FFMA R14, R45, R26, R14 ;  /* 0x0000001a2d0e7223 */ /* 0x000fe2000000000e */
[----:B------:R-:W-:Y:S01]  /*b340*/  F2FP.BF16.F32.PACK_AB R20, R21, R20 ;  /* 0x000000141514723e */ /* 0x000fe200000010ff */
[----:B------:R-:W-:Y:S01]  /*b350*/  FMUL R18, R43, R18 ;  /* 0x000000122b127220 */ /* 0x000fe20000400000 */
[----:B------:R-:W-:Y:S01]  /*b360*/  LOP3.LUT R68, R71, 0xffff0000, RZ, 0xc0, !PT ;  /* 0xffff000047447812 */ /* 0x000fe200078ec0ff */
[----:B------:R-:W-:Y:S01]  /*b370*/  FFMA R15, R45, R40, R15 ;  /* 0x000000282d0f7223 */ /* 0x000fe2000000000f */
[----:B------:R-:W-:Y:S01]  /*b380*/  F2FP.BF16.F32.PACK_AB R21, R23, R22 ;  /* 0x000000161715723e */ /* 0x000fe200000010ff */
[----:B------:R-:W-:Y:S01]  /*b390*/  FMUL R19, R43, R19 ;  /* 0x000000132b137220 */ /* 0x000fe20000400000 */
[----:B------:R-:W-:Y:S01]  /*b3a0*/  F2FP.BF16.F32.PACK_AB R22, R9, R8 ;  /* 0x000000080916723e */ /* 0x000fe200000010ff */
[----:B------:R-:W-:Y:S01]  /*b3b0*/  FFMA R16, R45, R65, R16 ;  /* 0x000000412d107223 */ /* 0x000fe20000000010 */
[----:B------:R-:W-:Y:S01]  /*b3c0*/  F2FP.BF16.F32.PACK_AB R23, R11, R10 ;  /* 0x0000000a0b17723e */ /* 0x000fe200000010ff */
[C---:B------:R-:W-:Y:S01]  /*b3d0*/  FFMA R17, R45.reuse, R66, R17 ;  /* 0x000000422d117223 */ /* 0x040fe20000000011 */
[C---:B------:R-:W-:Y:S01]  /*b3e0*/  FFMA R18, R45.reuse, R67, R18 ;  /* 0x000000432d127223 */ /* 0x040fe20000000012 */
[----:B------:R-:W-:Y:S01]  /*b3f0*/  FFMA R19, R45, R68, R19 ;  /* 0x000000442d137223 */ /* 0x000fe20000000013 */
[----:B------:R-:W-:Y:S01]  /*b400*/  F2FP.BF16.F32.PACK_AB R12, R13, R12 ;  /* 0x0000000c0d0c723e */ /* 0x000fe200000010ff */
[----:B------:R1:W-:Y:S01]  /*b410*/  @!P1 STS.128 [R99+UR43+0xa00], R20 ;  /* 0x000a001463009988 */ /* 0x0003e20008000c2b */
[----:B------:R-:W-:Y:S01]  /*b420*/  F2FP.BF16.F32.PACK_AB R13, R15, R14 ;  /* 0x0000000e0f0d723e */ /* 0x000fe200000010ff */
[----:B------:R-:W-:Y:S01]  /*b430*/  BSSY.RECONVERGENT B0, `(.L_x_159) ;  /* 0x000001c000007945 */ /* 0x000fe20003800200 */
[----:B------:R-:W-:Y:S02]  /*b440*/  F2FP.BF16.F32.PACK_AB R14, R17, R16 ;  /* 0x00000010110e723e */ /* 0x000fe400000010ff */
[----:B------:R-:W-:Y:S02]  /*b450*/  F2FP.BF16.F32.PACK_AB R15, R19, R18 ;  /* 0x00000012130f723e */ /* 0x000fe400000010ff */
[----:B------:R-:W-:Y:S03]  /*b460*/  ISETP.NE.AND P0, PT, R84, RZ, PT ;  /* 0x000000ff5400720c */ /* 0x000fe60003f05270 */
[----:B------:R1:W-:Y:S01]  /*b470*/  @!P1 STS.128 [R98+0xa00], R12 ;  /* 0x000a000c62009388 */ /* 0x0003e20000000c00 */
[----:B------:R-:W-:Y:S01]  /*b480*/  @!PT LDS RZ, [RZ] ;  /* 0x00000000fffff984 */ /* 0x000fe20000000800 */
[----:B------:R-:W-:Y:S01]  /*b490*/  @!PT LDS RZ, [RZ] ;  /* 0x00000000fffff984 */ /* 0x000fe20000000800 */
[----:B------:R-:W-:Y:S01]  /*b4a0*/  @!PT LDS RZ, [RZ] ;  /* 0x00000000fffff984 */ /* 0x000fe20000000800 */
[----:B------:R-:W-:Y:S01]  /*b4b0*/  @!PT LDS RZ, [RZ] ;  /* 0x00000000fffff984 */ /* 0x000fe20000000800 */
[----:B------:R2:W-:Y:S07]  /*b4c0*/  MEMBAR.ALL.CTA ;  /* 0x0000000000007992 */ /* 0x0005ee0000008000 */
[----:B--2---:R-:W2:Y:S02]  /*b4d0*/  FENCE.VIEW.ASYNC.S ;  /* 0x00000000000073c6 */ /* 0x004ea40000000000 */
[----:B--2---:R-:W-:Y:S06]  /*b4e0*/  BAR.SYNC.DEFER_BLOCKING 0x1, 0x80 ;  /* 0x0042000000007b1d */ /* 0x004fec0000010000 */
[----:B------:R-:W-:Y:S05]  /*b4f0*/  @P0 BRA `(.L_x_160) ;  /* 0x00000000003c0947 */ /* 0x000fea0003800000 */
[----:B------:R-:W2:Y:S01]  /*b500*/  LDCU.64 UR6, c[0x0][0x348] ;  /* 0x00006900ff0677ac */ /* 0x000ea20008000a00 */
        /* <DEDUP_REMOVED lines=9> */
[----:B--2---:R-:W-:Y:S04]  /*b5a0*/  UIADD3 UR4, UP0, UPT, UR6, 0xa80, URZ ;  /* 0x00000a8006047890 */ /* 0x004fe8000ff1e0ff */
[----:B------:R-:W-:Y:S09]  /*b5b0*/  UIADD3.X UR5, UPT, UPT, URZ, UR7, URZ, UP0, !UPT ;  /* 0x00000007ff057290 */ /* 0x000ff200087fe4ff */
[----:B------:R2:W-:Y:S01]  /*b5c0*/  UTMASTG.3D [UR8], [UR4] ;  /* 0x00000008040073b5 */ /* 0x0005e20008010000 */
[----:B------:R2:W-:Y:S02]  /*b5d0*/  UTMASTG.3D [UR12], [UR4] ;  /* 0x0000000c040073b5 */ /* 0x0005e40008010000 */
[----:B--2---:R0:W-:Y:S02]  /*b5e0*/  UTMACMDFLUSH ;  /* 0x00000000000079b7 */ /* 0x0041e40000000000 */
.L_x_160:
[----:B------:R-:W-:Y:S05]  /*b5f0*/  BSYNC.RECONVERGENT B0 ;  /* 0x0000000000007941 */ /* 0x000fea0003800200 */
.L_x_159:
[----:B------:R-:W-:Y:S01]  /*b600*/  UISETP.NE.AND UP0, UPT, UR47, URZ, UPT ;  /* 0x000000ff2f00728c */ /* 0x000fe2000bf05270 */
[----:B------:R-:W-:Y:S01]  /*b610*/  BSSY.RECONVERGENT B0, `(.L_x_161) ;  /* 0x0000009000007945 */ /* 0x000fe20003800200 */
[----:B------:R-:W-:Y:S04]  /*b620*/  UIADD3 UR4, UPT, UPT, UR46, 0x1, URZ ;  /* 0x000000012e047890 */ /* 0x000fe8000fffe0ff */
[----:B------:R-:W-:Y:S02]  /*b630*/  UISETP.EQ.XOR UP1, UPT, UR4, 0x3, UP0 ;  /* 0x000000030400788c */ /* 0x000fe40008722a70 */
[----:B------:R-:W-:Y:S02]  /*b640*/  UISETP.NE.AND UP0, UPT, UR4, 0x3, UPT ;  /* 0x000000030400788c */ /* 0x000fe4000bf05270 */
[----:B------:R-:W-:Y:S02]  /*b650*/  USEL UR5, URZ, 0x1, !UP1 ;  /* 0x00000001ff057887 */ /* 0x000fe4000c800000 */
[----:B------:R-:W-:Y:S02]  /*b660*/  USEL UR45, UR4, URZ, UP0 ;  /* 0x000000ff042d7287 */ /* 0x000fe40008000000 */
[----:B------:R-:W-:Y:S01]  /*b670*/  ULOP3.LUT UR57, UR57, UR5, URZ, 0x3c, !UPT ;  /* 0x0000000539397292 */ /* 0x000fe2000f8e3cff */
[----:B------:R-:W-:Y:S11]  /*b680*/  @P0 BRA `(.L_x_162) ;  /* 0x0000000000040947 */ /* 0x000ff60003800000 */
[----:B------:R-:W-:Y:S04]  /*b690*/  DEPBAR.LE SB0, 0x1 ;  /* 0x000080400000791a */ /* 0x000fe80000000000 */
.L_x_162:
[----:B------:R-:W-:Y:S05]  /*b6a0*/  BSYNC.RECONVERGENT B0 ;  /* 0x0000000000007941 */ /* 0x000fea0003800200 */
.L_x_161:
[----:B------:R-:W-:Y:S01]  /*b6b0*/  BAR.SYNC.DEFER_BLOCKING 0x1, 0x80 ;  /* 0x0042000000007b1d */ /* 0x000fe20000010000 */
[----:B------:R-:W-:Y:S01]  /*b6c0*/  UISETP.NE.AND UP0, UPT, UR56, -0x4, UPT ;  /* 0xfffffffc3800788c */ /* 0x000fe2000bf05270 */
[----:B------:R-:W-:Y:S08]  /*b6d0*/  IADD3 R80, PT, PT, R80, 0x1, RZ ;  /* 0x0000000150507810 */ /* 0x000ff00007ffe0ff */
[----:B------:R-:W-:Y:S05]  /*b6e0*/  BRA.U !UP0, `(.L_x_163) ;  /* 0x0000000108287547 */ /* 0x000fea000b800000 */
[----:B------:R-:W2:Y:S01]  /*b6f0*/  S2R R0, SR_CgaCtaId ;  /* 0x0000000000007919 */ /* 0x000ea20000008800 */
[----:B------:R-:W-:Y:S01]  /*b700*/  ISETP.NE.AND P0, PT, R97, RZ, PT ;  /* 0x000000ff6100720c */ /* 0x000fe20003f05270 */
[----:B------:R-:W-:Y:S01]  /*b710*/  IMAD.U32 R2, RZ, RZ, UR52 ;  /* 0x00000034ff027e24 */ /* 0x000fe2000f8e00ff */
[----:B------:R-:W-:Y:S04]  /*b720*/  UIADD3 UR4, UPT, UPT, UR52, 0x1, URZ ;  /* 0x0000000134047890 */ /* 0x000fe8000fffe0ff */
[----:B------:R-:W-:Y:S04]  /*b730*/  UISETP.NE.AND UP0, UPT, UR4, 0x3, UPT ;  /* 0x000000030400788c */ /* 0x000fe8000bf05270 */
[----:B------:R-:W-:Y:S03]  /*b740*/  USEL UR52, UR4, URZ, UP0 ;  /* 0x000000ff04347287 */ /* 0x000fe60008000000 */
[----:B------:R-:W-:Y:S05]  /*b750*/  @P0 LEA R2, R2, UR43, 0x3 ;  /* 0x0000002b02020c11 */ /* 0x000fea000f8e18ff */
[----:B------:R-:W-:Y:S05]  /*b760*/  @P0 VIADD R2, R2, 0x118 ;  /* 0x0000011802020836 */ /* 0x000fea0000000000 */
[----:B--2---:R-:W-:Y:S04]  /*b770*/  @P0 PRMT R0, R0, 0x654, R2 ;  /* 0x0000065400000816 */ /* 0x004fe80000000002 */
[----:B------:R2:W-:Y:S03]  /*b780*/  @P0 SYNCS.ARRIVE.TRANS64.RED.A1T0 RZ, [R0+URZ], RZ ;  /* 0x000000ff00ff09a7 */ /* 0x0005e600081004ff */
.L_x_163:
[----:B------:R-:W-:Y:S01]  /*b790*/  R2UR UR6, R95 ;  /* 0x000000005f0672ca */ /* 0x000fe200000e0000 */
[----:B------:R-:W-:Y:S01]  /*b7a0*/  UIADD3 UR56, UPT, UPT, UR56, 0x4, URZ ;  /* 0x0000000438387890 */ /* 0x000fe2000fffe0ff */
[----:B------:R-:W-:Y:S02]  /*b7b0*/  R2UR UR5, R91 ;  /* 0x000000005b0572ca */ /* 0x000fe400000e0000 */
[----:B------:R-:W-:Y:S02]  /*b7c0*/  R2UR UR4, R92 ;  /* 0x000000005c0472ca */ /* 0x000fe400000e0000 */
[----:B------:R-:W-:Y:S02]  /*b7d0*/  R2UR UR44, R93 ;  /* 0x000000005d2c72ca */ /* 0x000fe400000e0000 */
[----:B------:R-:W-:Y:S02]  /*b7e0*/  ISETP.NE.AND P0, PT, R77, 0x2, PT ;  /* 0x000000024d00780c */ /* 0x000fe40003f05270 */
[----:B------:R-:W-:Y:S02]  /*b7f0*/  ISETP.NE.AND P1, PT, R80, 0x2, PT ;  /* 0x000000025000780c */ /* 0x000fe40003f25270 */
[----:B------:R-:W-:Y:S01]  /*b800*/  SEL R2, RZ, 0x1, P0 ;  /* 0x00000001ff027807 */ /* 0x000fe20000000000 */
[----:B------:R-:W-:Y:S01]  /*b810*/  UISETP.NE.AND UP0, UPT, UR6, URZ, UPT ;  /* 0x000000ff0600728c */ /* 0x000fe2000bf05270 */
[----:B--2---:R-:W-:Y:S01]  /*b820*/  SEL R0, RZ, 0x1, P1 ;  /* 0x00000001ff007807 */ /* 0x004fe20000800000 */
[----:B------:R-:W-:Y:S01]  /*b830*/  UIADD3 UR26, UPT, UPT, UR36, UR5, URZ ;  /* 0x00000005241a7290 */ /* 0x000fe2000fffe0ff */
[----:B------:R-:W-:Y:S01]  /*b840*/  LOP3.LUT R78, R78, R2, RZ, 0x3c, !PT ;  /* 0x000000024e4e7212 */ /* 0x000fe200078e3cff */
[----:B------:R-:W-:Y:S01]  /*b850*/  UIADD3 UR27, UPT, UPT, UR37, UR4, URZ ;  /* 0x00000004251b7290 */ /* 0x000fe2000fffe0ff */
[----:B------:R-:W-:Y:S02]  /*b860*/  LOP3.LUT R79, R79, R0, RZ, 0x3c, !PT ;  /* 0x000000004f4f7212 */ /* 0x000fe400078e3cff */
[----:B------:R-:W-:Y:S02]  /*b870*/  SEL R77, R77, RZ, P0 ;  /* 0x000000ff4d4d7207 */ /* 0x000fe40000000000 */
[----:B------:R-:W-:Y:S01]  /*b880*/  SEL R80, R80, RZ, P1 ;  /* 0x000000ff50507207 */ /* 0x000fe20000800000 */
[----:B------:R-:W-:Y:S06]  /*b890*/  BRA.U UP0, `(.L_x_164) ;  /* 0xffffffb1001c7547 */ /* 0x000fec000b83ffff */
[----:B------:R-:W-:-:S13]  /*b8a0*/  R2UR UR4, R96 ;  /* 0x00000000600472ca */ /* 0x000fda00000e0000 */
[----:B------:R-:W-:-:S09]  /*b8b0*/  UISETP.NE.AND UP0, UPT, UR4, URZ, UPT ;  /* 0x000000ff0400728c */ /* 0x000fd2000bf05270 */
[----:B------:R-:W-:Y:S05]  /*b8c0*/  BRA.U !UP0, `(.L_x_165) ;  /* 0x0000000108487547 */ /* 0x000fea000b800000 */
[----:B------:R-:W2:Y:S02]  /*b8d0*/  LDCU.64 UR4, c[0x0][0xc90] ;  /* 0x00019200ff0477ac */ /* 0x000ea40008000a00 */
[----:B--2---:R-:W-:-:S04]  /*b8e0*/  UISETP.NE.U32.AND UP0, UPT, UR4, URZ, UPT ;  /* 0x000000ff0400728c */ /* 0x004fc8000bf05070 */
[----:B------:R-:W-:-:S09]  /*b8f0*/  UISETP.NE.AND.EX UP0, UPT, UR5, URZ, UPT, UP0 ;  /* 0x000000ff0500728c */ /* 0x000fd2000bf05300 */
[----:B------:R-:W-:Y:S05]  /*b900*/  BRA.U UP0, `(.L_x_166) ;  /* 0x00000001000c7547 */ /* 0x000fea000b800000 */
[----:B------:R-:W-:-:S13]  /*b910*/  FSETP.NEU.AND P0, PT, R45, RZ, PT ;  /* 0x000000ff2d00720b */ /* 0x000fda0003f0d000 */
[----:B------:R-:W-:Y:S05]  /*b920*/  @!P0 EXIT ;  /* 0x000000000000894d */ /* 0x000fea0003800000 */
[----:B------:R-:W-:Y:S05]  /*b930*/  BRA `(.L_x_165) ;  /* 0x00000000002c7947 */ /* 0x000fea0003800000 */
.L_x_166:
[----:B------:R-:W-:Y:S01]  /*b940*/  ISETP.NE.AND P0, PT, R76, RZ, PT ;  /* 0x000000ff4c00720c */ /* 0x000fe20003f05270 */
[----:B------:R-:W-:-:S12]  /*b950*/  BSSY.RECONVERGENT B0, `(.L_x_165) ;  /* 0x0000009000007945 */ /* 0x000fd80003800200 */
[----:B------:R-:W-:Y:S05]  /*b960*/  @P0 BRA `(.L_x_167) ;  /* 0x0000000000140947 */ /* 0x000fea0003800000 */
[----:B------:R-:W2:Y:S02]  /*b970*/  LDCU.64 UR4, c[0x0][0xc88] ;  /* 0x00019100ff0477ac */ /* 0x000ea40008000a00 */
[----:B--2---:R-:W-:-:S04]  /*b980*/  ISETP.NE.U32.AND P0, PT, RZ, UR4, PT ;  /* 0x00000004ff007c0c */ /* 0x004fc8000bf05070 */
[----:B------:R-:W-:-:S13]  /*b990*/  ISETP.NE.AND.EX P0, PT, RZ, UR5, PT, P0 ;  /* 0x00000005ff007c0c */ /* 0x000fda000bf05300 */
[----:B------:R-:W-:Y:S05]  /*b9a0*/  @!P0 EXIT ;  /* 0x000000000000894d */ /* 0x000fea0003800000 */
[----:B------:R-:W-:Y:S05]  /*b9b0*/  BRA `(.L_x_168) ;  /* 0x0000000000087947 */ /* 0x000fea0003800000 */
.L_x_167:
[----:B------:R-:W-:-:S13]  /*b9c0*/  FSETP.NEU.AND P0, PT, R45, RZ, PT ;  /* 0x000000ff2d00720b */ /* 0x000fda0003f0d000 */
[----:B------:R-:W-:Y:S05]  /*b9d0*/  @!P0 EXIT ;  /* 0x000000000000894d */ /* 0x000fea0003800000 */
.L_x_168:
[----:B------:R-:W-:Y:S05]  /*b9e0*/  BSYNC.RECONVERGENT B0 ;  /* 0x0000000000007941 */ /* 0x000fea0003800200 */
.L_x_165:
[----:B------:R-:W-:Y:S01]  /*b9f0*/  ULEA UR4, UR52, UR43, 0x3 ;  /* 0x0000002b34047291 */ /* 0x000fe2000f8e18ff */
[----:B------:R-:W-:-:S04]  /*ba00*/  DEPBAR.LE SB0, 0x0 ;  /* 0x000080000000791a */ /* 0x000fc80000000000 */
[----:B------:R-:W-:-:S04]  /*ba10*/  UIADD3 UR4, UPT, UPT, UR4, 0x118, URZ ;  /* 0x0000011804047890 */ /* 0x000fc8000fffe0ff */
[----:B------:R-:W-:-:S09]  /*ba20*/  UPRMT UR4, UR54, 0x654, UR4 ;  /* 0x0000065436047896 */ /* 0x000fd20008000004 */
[----:B------:R-:W-:Y:S01]  /*ba30*/  SYNCS.ARRIVE.TRANS64.RED.A1T0 RZ, [UR4], RZ ;  /* 0x000000ffffff79a7 */ /* 0x000fe20008100404 */
[----:B------:R-:W-:Y:S05]  /*ba40*/  EXIT ;  /* 0x000000000000794d */ /* 0x000fea0003800000 */
.L_x_25:
[----:B--2---:R2:W3:Y:S02]  /*ba50*/  SYNCS.PHASECHK.TRANS64.TRYWAIT P0, [R0+URZ+0x190], R2 ;  /* 0x00019002000075a7 */ /* 0x0044e400080011ff */
[----:B---3--:R-:W-:Y:S05]  /*ba60*/  @!P0 NANOSLEEP.SYNCS 0x989680 ;  /* 0x009896800000895d */ /* 0x008fea0003900000 */
[----:B------:R-:W3:Y:S02]  /*ba70*/  @!P0 SYNCS.PHASECHK.TRANS64 P0, [R0+URZ+0x190], R2 ;  /* 0x00019002000085a7 */ /* 0x000ee400080010ff */
[----:B---3--:R-:W-:Y:S05]  /*ba80*/  @!P0 BRA `(.L_x_25) ;  /* 0xfffffffc00f08947 */ /* 0x008fea000383ffff */
[----:B------:R-:W-:Y:S05]  /*ba90*/  BRA `(.L_x_169) ;  /* 0xffffff60004c7947 */ /* 0x000fea000383ffff */
.L_x_28:
[----:B-1----:R-:W-:-:S07]  /*baa0*/  MOV R0, UR41 ;  /* 0x0000002900007c02 */ /* 0x002fce0008000f00 */
.L_x_170:
[----:B-1----:R1:W2:Y:S02]  /*bab0*/  SYNCS.PHASECHK.TRANS64.TRYWAIT P0, [R0+URZ+0x80], R3 ;  /* 0x00008003000075a7 */ /* 0x0022a400080011ff */
[----:B--2---:R-:W-:Y:S05]  /*bac0*/  @!P0 NANOSLEEP.SYNCS 0x989680 ;  /* 0x009896800000895d */ /* 0x004fea0003900000 */
[----:B------:R-:W2:Y:S02]  /*bad0*/  @!P0 SYNCS.PHASECHK.TRANS64 P0, [R0+URZ+0x80], R3 ;  /* 0x00008003000085a7 */ /* 0x000ea400080010ff */
[----:B--2---:R-:W-:Y:S05]  /*bae0*/  @!P0 BRA `(.L_x_170) ;  /* 0xfffffffc00f08947 */ /* 0x004fea000383ffff */
[----:B------:R-:W-:Y:S05]  /*baf0*/  BRA `(.L_x_27) ;  /* 0xffffff60009c7947 */ /* 0x000fea000383ffff */
.L_x_37:
[----:B-1----:R-:W-:-:S07]  /*bb00*/  MOV R0, UR41 ;  /* 0x0000002900007c02 */ /* 0x002fce0008000f00 */
.L_x_171:
[----:B-1----:R1:W2:Y:S02]  /*bb10*/  SYNCS.PHASECHK.TRANS64.TRYWAIT P0, [R0+URZ+0x80], R3 ;  /* 0x00008003000075a7 */ /* 0x0022a400080011ff */
[----:B--2---:R-:W-:Y:S05]  /*bb20*/  @!P0 NANOSLEEP.SYNCS 0x989680 ;  /* 0x009896800000895d */ /* 0x004fea0003900000 */
[----:B------:R-:W2:Y:S02]  /*bb30*/  @!P0 SYNCS.PHASECHK.TRANS64 P0, [R0+URZ+0x80], R3 ;  /* 0x00008003000085a7 */ /* 0x000ea400080010ff */
[----:B--2---:R-:W-:Y:S05]  /*bb40*/  @!P0 BRA `(.L_x_171) ;  /* 0xfffffffc00f08947 */ /* 0x004fea000383ffff */
[----:B------:R-:W-:Y:S05]  /*bb50*/  BRA `(.L_x_36) ;  /* 0xffffff6400ac7947 */ /* 0x000fea000383ffff */
.L_x_44:
[----:B-1----:R1:W4:Y:S02]  /*bb60*/  SYNCS.PHASECHK.TRANS64.TRYWAIT P0, [R3+URZ+0x140], R0 ;  /* 0x00014000030075a7 */ /* 0x00232400080011ff */
[----:B----4-:R-:W-:Y:S05]  /*bb70*/  @!P0 NANOSLEEP.SYNCS 0x989680 ;  /* 0x009896800000895d */ /* 0x010fea0003900000 */
[----:B------:R-:W4:Y:S02]  /*bb80*/  @!P0 SYNCS.PHASECHK.TRANS64 P0, [R3+URZ+0x140], R0 ;  /* 0x00014000030085a7 */ /* 0x000f2400080010ff */
[----:B----4-:R-:W-:Y:S05]  /*bb90*/  @!P0 BRA `(.L_x_44) ;  /* 0xfffffffc00f08947 */ /* 0x010fea000383ffff */
[----:B------:R-:W-:Y:S05]  /*bba0*/  BRA `(.L_x_172) ;  /* 0xffffff6800a07947 */ /* 0x000fea000383ffff */
.L_x_48:
[----:B------:R-:W-:-:S07]  /*bbb0*/  MOV R0, UR4 ;  /* 0x0000000400007c02 */ /* 0x000fce0008000f00 */
.L_x_173:
[----:B-1----:R1:W2:Y:S02]  /*bbc0*/  SYNCS.PHASECHK.TRANS64.TRYWAIT P0, [R0+URZ], R2 ;  /* 0x00000002000075a7 */ /* 0x0022a400080011ff */
[----:B--2---:R-:W-:Y:S05]  /*bbd0*/  @!P0 NANOSLEEP.SYNCS 0x989680 ;  /* 0x009896800000895d */ /* 0x004fea0003900000 */
[----:B------:R-:W2:Y:S02]  /*bbe0*/  @!P0 SYNCS.PHASECHK.TRANS64 P0, [R0+URZ], R2 ;  /* 0x00000002000085a7 */ /* 0x000ea400080010ff */
[----:B--2---:R-:W-:Y:S05]  /*bbf0*/  @!P0 BRA `(.L_x_173) ;  /* 0xfffffffc00f08947 */ /* 0x004fea000383ffff */
[----:B------:R-:W-:Y:S05]  /*bc00*/  BRA `(.L_x_174) ;  /* 0xffffff70004c7947 */ /* 0x000fea000383ffff */
.L_x_49:
[----:B------:R-:W-:-:S07]  /*bc10*/  MOV R0, UR5 ;  /* 0x0000000500007c02 */ /* 0x000fce0008000f00 */
.L_x_175:
[----:B-1----:R1:W2:Y:S02]  /*bc20*/  SYNCS.PHASECHK.TRANS64.TRYWAIT P0, [R0+URZ], R3 ;  /* 0x00000003000075a7 */ /* 0x0022a400080011ff */
[----:B--2---:R-:W-:Y:S05]  /*bc30*/  @!P0 NANOSLEEP.SYNCS 0x989680 ;  /* 0x009896800000895d */ /* 0x004fea0003900000 */
[----:B------:R-:W2:Y:S02]  /*bc40*/  @!P0 SYNCS.PHASECHK.TRANS64 P0, [R0+URZ], R3 ;  /* 0x00000003000085a7 */ /* 0x000ea400080010ff */
[----:B--2---:R-:W-:Y:S05]  /*bc50*/  @!P0 BRA `(.L_x_175) ;  /* 0xfffffffc00f08947 */ /* 0x004fea000383ffff */
[----:B------:R-:W-:Y:S05]  /*bc60*/  BRA `(.L_x_176) ;  /* 0xffffff7000587947 */ /* 0x000fea000383ffff */
.L_x_50:
[----:B------:R-:W-:-:S07]  /*bc70*/  MOV R0, UR5 ;  /* 0x0000000500007c02 */ /* 0x000fce0008000f00 */
.L_x_177:
[----:B-1----:R1:W2:Y:S02]  /*bc80*/  SYNCS.PHASECHK.TRANS64.TRYWAIT P0, [R0+URZ], R3 ;  /* 0x00000003000075a7 */ /* 0x0022a400080011ff */
[----:B--2---:R-:W-:Y:S05]  /*bc90*/  @!P0 NANOSLEEP.SYNCS 0x989680 ;  /* 0x009896800000895d */ /* 0x004fea0003900000 */
[----:B------:R-:W2:Y:S02]  /*bca0*/  @!P0 SYNCS.PHASECHK.TRANS64 P0, [R0+URZ], R3 ;  /* 0x00000003000085a7 */ /* 0x000ea400080010ff */
[----:B--2---:R-:W-:Y:S05]  /*bcb0*/  @!P0 BRA `(.L_x_177) ;  /* 0xfffffffc00f08947 */ /* 0x004fea000383ffff */
[----:B------:R-:W-:Y:S05]  /*bcc0*/  BRA `(.L_x_178) ;  /* 0xffffff7000647947 */ /* 0x000fea000383ffff */
.L_x_51:
[----:B------:R-:W-:-:S07]  /*bcd0*/  MOV R0, UR5 ;  /* 0x0000000500007c02 */ /* 0x000fce0008000f00 */
.L_x_179:
[----:B-1----:R1:W2:Y:S02]  /*bce0*/  SYNCS.PHASECHK.TRANS64.TRYWAIT P0, [R0+URZ], R3 ;  /* 0x00000003000075a7 */ /* 0x0022a400080011ff */
[----:B--2---:R-:W-:Y:S05]  /*bcf0*/  @!P0 NANOSLEEP.SYNCS 0x989680 ;  /* 0x009896800000895d */ /* 0x004fea0003900000 */
[----:B------:R-:W2:Y:S02]  /*bd00*/  @!P0 SYNCS.PHASECHK.TRANS64 P0, [R0+URZ], R3 ;  /* 0x00000003000085a7 */ /* 0x000ea400080010ff */
[----:B--2---:R-:W-:Y:S05]  /*bd10*/  @!P0 BRA `(.L_x_179) ;  /* 0xfffffffc00f08947 */ /* 0x004fea000383ffff */
[----:B------:R-:W-:Y:S05]  /*bd20*/  BRA `(.L_x_180) ;  /* 0xffffff7000707947 */ /* 0x000fea000383ffff */
.L_x_52:
[----:B------:R-:W-:-:S07]  /*bd30*/  MOV R0, UR5 ;  /* 0x0000000500007c02 */ /* 0x000fce0008000f00 */
.L_x_181:
[----:B-1----:R1:W2:Y:S02]  /*bd40*/  SYNCS.PHASECHK.TRANS64.TRYWAIT P0, [R0+URZ], R3 ;  /* 0x00000003000075a7 */ /* 0x0022a400080011ff */
[----:B--2---:R-:W-:Y:S05]  /*bd50*/  @!P0 NANOSLEEP.SYNCS 0x989680 ;  /* 0x009896800000895d */ /* 0x004fea0003900000 */
[----:B------:R-:W2:Y:S02]  /*bd60*/  @!P0 SYNCS.PHASECHK.TRANS64 P0, [R0+URZ], R3 ;  /* 0x00000003000085a7 */ /* 0x000ea400080010ff */
[----:B--2---:R-:W-:Y:S05]  /*bd70*/  @!P0 BRA `(.L_x_181) ;  /* 0xfffffffc00f08947 */ /* 0x004fea000383ffff */
[----:B------:R-:W-:Y:S05]  /*bd80*/  BRA `(.L_x_182) ;  /* 0xffffff70007c7947 */ /* 0x000fea000383ffff */
.L_x_53:
[----:B------:R-:W-:-:S07]  /*bd90*/  MOV R0, UR5 ;  /* 0x0000000500007c02 */ /* 0x000fce0008000f00 */
.L_x_183:
[----:B-1----:R1:W2:Y:S02]  /*bda0*/  SYNCS.PHASECHK.TRANS64.TRYWAIT P0, [R0+URZ], R3 ;  /* 0x00000003000075a7 */ /* 0x0022a400080011ff */
[----:B--2---:R-:W-:Y:S05]  /*bdb0*/  @!P0 NANOSLEEP.SYNCS 0x989680 ;  /* 0x009896800000895d */ /* 0x004fea0003900000 */
[----:B------:R-:W2:Y:S02]  /*bdc0*/  @!P0 SYNCS.PHASECHK.TRANS64 P0, [R0+URZ], R3 ;  /* 0x00000003000085a7 */ /* 0x000ea400080010ff */
[----:B--2---:R-:W-:Y:S05]  /*bdd0*/  @!P0 BRA `(.L_x_183) ;  /* 0xfffffffc00f08947 */ /* 0x004fea000383ffff */
[----:B------:R-:W-:Y:S05]  /*bde0*/  BRA `(.L_x_184) ;  /* 0xffffff7000887947 */ /* 0x000fea000383ffff */
.L_x_54:
[----:B------:R-:W-:-:S07]  /*bdf0*/  MOV R0, UR5 ;  /* 0x0000000500007c02 */ /* 0x000fce0008000f00 */
.L_x_185:
[----:B-1----:R1:W2:Y:S02]  /*be00*/  SYNCS.PHASECHK.TRANS64.TRYWAIT P0, [R0+URZ], R3 ;  /* 0x00000003000075a7 */ /* 0x0022a400080011ff */
[----:B--2---:R-:W-:Y:S05]  /*be10*/  @!P0 NANOSLEEP.SYNCS 0x989680 ;  /* 0x009896800000895d */ /* 0x004fea0003900000 */
[----:B------:R-:W2:Y:S02]  /*be20*/  @!P0 SYNCS.PHASECHK.TRANS64 P0, [R0+URZ], R3 ;  /* 0x00000003000085a7 */ /* 0x000ea400080010ff */
[----:B--2---:R-:W-:Y:S05]  /*be30*/  @!P0 BRA `(.L_x_185) ;  /* 0xfffffffc00f08947 */ /* 0x004fea000383ffff */
[----:B------:R-:W-:Y:S05]  /*be40*/  BRA `(.L_x_186) ;  /* 0xffffff7000947947 */ /* 0x000fea000383ffff */
.L_x_55:
[----:B------:R-:W-:-:S07]  /*be50*/  MOV R0, UR5 ;  /* 0x0000000500007c02 */ /* 0x000fce0008000f00 */
.L_x_187:
[----:B-1----:R1:W2:Y:S02]  /*be60*/  SYNCS.PHASECHK.TRANS64.TRYWAIT P0, [R0+URZ], R3 ;  /* 0x00000003000075a7 */ /* 0x0022a400080011ff */
[----:B--2---:R-:W-:Y:S05]  /*be70*/  @!P0 NANOSLEEP.SYNCS 0x989680 ;  /* 0x009896800000895d */ /* 0x004fea0003900000 */
[----:B------:R-:W2:Y:S02]  /*be80*/  @!P0 SYNCS.PHASECHK.TRANS64 P0, [R0+URZ], R3 ;  /* 0x00000003000085a7 */ /* 0x000ea400080010ff */
[----:B--2---:R-:W-:Y:S05]  /*be90*/  @!P0 BRA `(.L_x_187) ;  /* 0xfffffffc00f08947 */ /* 0x004fea000383ffff */
[----:B------:R-:W-:Y:S05]  /*bea0*/  BRA `(.L_x_188) ;  /* 0xffffff7000a07947 */ /* 0x000fea000383ffff */
.L_x_56:
[----:B------:R-:W-:-:S07]  /*beb0*/  MOV R0, UR5 ;  /* 0x0000000500007c02 */ /* 0x000fce0008000f00 */
.L_x_189:
[----:B-1----:R1:W2:Y:S02]  /*bec0*/  SYNCS.PHASECHK.TRANS64.TRYWAIT P0, [R0+URZ], R3 ;  /* 0x00000003000075a7 */ /* 0x0022a400080011ff */
[----:B--2---:R-:W-:Y:S05]  /*bed0*/  @!P0 NANOSLEEP.SYNCS 0x989680 ;  /* 0x009896800000895d */ /* 0x004fea0003900000 */
[----:B------:R-:W2:Y:S02]  /*bee0*/  @!P0 SYNCS.PHASECHK.TRANS64 P0, [R0+URZ], R3 ;  /* 0x00000003000085a7 */ /* 0x000ea400080010ff */
[----:B--2---:R-:W-:Y:S05]  /*bef0*/  @!P0 BRA `(.L_x_189) ;  /* 0xfffffffc00f08947 */ /* 0x004fea000383ffff */
[----:B------:R-:W-:Y:S05]  /*bf00*/  BRA `(.L_x_190) ;  /* 0xffffff7000ac7947 */ /* 0x000fea000383ffff */
.L_x_57:
[----:B------:R-:W-:-:S07]  /*bf10*/  MOV R0, UR5 ;  /* 0x0000000500007c02 */ /* 0x000fce0008000f00 */
.L_x_191:
[----:B-1----:R1:W2:Y:S02]  /*bf20*/  SYNCS.PHASECHK.TRANS64.TRYWAIT P0, [R0+URZ], R3 ;  /* 0x00000003000075a7 */ /* 0x0022a400080011ff */
[----:B--2---:R-:W-:Y:S05]  /*bf30*/  @!P0 NANOSLEEP.SYNCS 0x989680 ;  /* 0x009896800000895d */ /* 0x004fea0003900000 */
[----:B------:R-:W2:Y:S02]  /*bf40*/  @!P0 SYNCS.PHASECHK.TRANS64 P0, [R0+URZ], R3 ;  /* 0x00000003000085a7 */ /* 0x000ea400080010ff */
[----:B--2---:R-:W-:Y:S05]  /*bf50*/  @!P0 BRA `(.L_x_191) ;  /* 0xfffffffc00f08947 */ /* 0x004fea000383ffff */
[----:B------:R-:W-:Y:S05]  /*bf60*/  BRA `(.L_x_192) ;  /* 0xffffff7000b87947 */ /* 0x000fea000383ffff */
.L_x_58:
[----:B------:R-:W-:-:S07]  /*bf70*/  MOV R0, UR5 ;  /* 0x0000000500007c02 */ /* 0x000fce0008000f00 */
.L_x_193:
[----:B-1----:R1:W2:Y:S02]  /*bf80*/  SYNCS.PHASECHK.TRANS64.TRYWAIT P0, [R0+URZ], R3 ;  /* 0x00000003000075a7 */ /* 0x0022a400080011ff */
[----:B--2---:R-:W-:Y:S05]  /*bf90*/  @!P0 NANOSLEEP.SYNCS 0x989680 ;  /* 0x009896800000895d */ /* 0x004fea0003900000 */
[----:B------:R-:W2:Y:S02]  /*bfa0*/  @!P0 SYNCS.PHASECHK.TRANS64 P0, [R0+URZ], R3 ;  /* 0x00000003000085a7 */ /* 0x000ea400080010ff */
[----:B--2---:R-:W-:Y:S05]  /*bfb0*/  @!P0 BRA `(.L_x_193) ;  /* 0xfffffffc00f08947 */ /* 0x004fea000383ffff */
[----:B------:R-:W-:Y:S05]  /*bfc0*/  BRA `(.L_x_194) ;  /* 0xffffff7000c47947 */ /* 0x000fea000383ffff */
.L_x_59:
[----:B------:R-:W-:-:S07]  /*bfd0*/  MOV R0, UR5 ;  /* 0x0000000500007c02 */ /* 0x000fce0008000f00 */
.L_x_195:
[----:B-1----:R1:W2:Y:S02]  /*bfe0*/  SYNCS.PHASECHK.TRANS64.TRYWAIT P0, [R0+URZ], R3 ;  /* 0x00000003000075a7 */ /* 0x0022a400080011ff */
[----:B--2---:R-:W-:Y:S05]  /*bff0*/  @!P0 NANOSLEEP.SYNCS 0x989680 ;  /* 0x009896800000895d */ /* 0x004fea0003900000 */
[----:B------:R-:W2:Y:S02]  /*c000*/  @!P0 SYNCS.PHASECHK.TRANS64 P0, [R0+URZ], R3 ;  /* 0x00000003000085a7 */ /* 0x000ea400080010ff */
[----:B--2---:R-:W-:Y:S05]  /*c010*/  @!P0 BRA `(.L_x_195) ;  /* 0xfffffffc00f08947 */ /* 0x004fea000383ffff */
[----:B------:R-:W-:Y:S05]  /*c020*/  BRA `(.L_x_196) ;  /* 0xffffff7000d07947 */ /* 0x000fea000383ffff */
.L_x_60:
[----:B------:R-:W-:-:S07]  /*c030*/  MOV R0, UR5 ;  /* 0x0000000500007c02 */ /* 0x000fce0008000f00 */
.L_x_197:
[----:B-1----:R1:W2:Y:S02]  /*c040*/  SYNCS.PHASECHK.TRANS64.TRYWAIT P0, [R0+URZ], R3 ;  /* 0x00000003000075a7 */ /* 0x0022a400080011ff */
[----:B--2---:R-:W-:Y:S05]  /*c050*/  @!P0 NANOSLEEP.SYNCS 0x989680 ;  /* 0x009896800000895d */ /* 0x004fea0003900000 */
[----:B------:R-:W2:Y:S02]  /*c060*/  @!P0 SYNCS.PHASECHK.TRANS64 P0, [R0+URZ], R3 ;  /* 0x00000003000085a7 */ /* 0x000ea400080010ff */
[----:B--2---:R-:W-:Y:S05]  /*c070*/  @!P0 BRA `(.L_x_197) ;  /* 0xfffffffc00f08947 */ /* 0x004fea000383ffff */
[----:B------:R-:W-:Y:S05]  /*c080*/  BRA `(.L_x_198) ;  /* 0xffffff7000dc7947 */ /* 0x000fea000383ffff */
.L_x_61:
[----:B------:R-:W-:-:S07]  /*c090*/  MOV R0, UR5 ;  /* 0x0000000500007c02 */ /* 0x000fce0008000f00 */
.L_x_199:
[----:B-1----:R1:W2:Y:S02]  /*c0a0*/  SYNCS.PHASECHK.TRANS64.TRYWAIT P0, [R0+URZ], R3 ;  /* 0x00000003000075a7 */ /* 0x0022a400080011ff */
[----:B--2---:R-:W-:Y:S05]  /*c0b0*/  @!P0 NANOSLEEP.SYNCS 0x989680 ;  /* 0x009896800000895d */ /* 0x004fea0003900000 */
[----:B------:R-:W2:Y:S02]  /*c0c0*/  @!P0 SYNCS.PHASECHK.TRANS64 P0, [R0+URZ], R3 ;  /* 0x00000003000085a7 */ /* 0x000ea400080010ff */
[----:B--2---:R-:W-:Y:S05]  /*c0d0*/  @!P0 BRA `(.L_x_199) ;  /* 0xfffffffc00f08947 */ /* 0x004fea000383ffff */
[----:B------:R-:W-:Y:S05]  /*c0e0*/  BRA `(.L_x_200) ;  /* 0xffffff7000e87947 */ /* 0x000fea000383ffff */
.L_x_62:
[----:B------:R-:W-:-:S07]  /*c0f0*/  MOV R0, UR5 ;  /* 0x0000000500007c02 */ /* 0x000fce0008000f00 */
.L_x_201:
[----:B-1----:R1:W2:Y:S02]  /*c100*/  SYNCS.PHASECHK.TRANS64.TRYWAIT P0, [R0+URZ], R3 ;  /* 0x00000003000075a7 */ /* 0x0022a400080011ff */
[----:B--2---:R-:W-:Y:S05]  /*c110*/  @!P0 NANOSLEEP.SYNCS 0x989680 ;  /* 0x009896800000895d */ /* 0x004fea0003900000 */
[----:B------:R-:W2:Y:S02]  /*c120*/  @!P0 SYNCS.PHASECHK.TRANS64 P0, [R0+URZ], R3 ;  /* 0x00000003000085a7 */ /* 0x000ea400080010ff */
[----:B--2---:R-:W-:Y:S05]  /*c130*/  @!P0 BRA `(.L_x_201) ;  /* 0xfffffffc00f08947 */ /* 0x004fea000383ffff */
[----:B------:R-:W-:Y:S05]  /*c140*/  BRA `(.L_x_202) ;  /* 0xffffff7000f47947 */ /* 0x000fea000383ffff */
.L_x_65:
[----:B--2---:R2:W3:Y:S02]  /*c150*/  SYNCS.PHASECHK.TRANS64.TRYWAIT P0, [R2+URZ+0x180], R4 ;  /* 0x00018004020075a7 */ /* 0x0044e400080011ff */
[----:B---3--:R-:W-:Y:S05]  /*c160*/  @!P0 NANOSLEEP.SYNCS 0x989680 ;  /* 0x009896800000895d */ /* 0x008fea0003900000 */
[----:B------:R-:W3:Y:S02]  /*c170*/  @!P0 SYNCS.PHASECHK.TRANS64 P0, [R2+URZ+0x180], R4 ;  /* 0x00018004020085a7 */ /* 0x000ee400080010ff */
[----:B---3--:R-:W-:Y:S05]  /*c180*/  @!P0 BRA `(.L_x_65) ;  /* 0xfffffffc00f08947 */ /* 0x008fea000383ffff */
[----:B------:R-:W-:Y:S05]  /*c190*/  BRA `(.L_x_203) ;  /* 0xffffff7400507947 */ /* 0x000fea000383ffff */
.L_x_66:
[----:B------:R-:W-:-:S07]  /*c1a0*/  MOV R2, UR4 ;  /* 0x0000000400027c02 */ /* 0x000fce0008000f00 */
.L_x_204:
[----:B--2---:R2:W3:Y:S02]  /*c1b0*/  SYNCS.PHASECHK.TRANS64.TRYWAIT P0, [R2+URZ+0x150], R5 ;  /* 0x00015005020075a7 */ /* 0x0044e400080011ff */
[----:B---3--:R-:W-:Y:S05]  /*c1c0*/  @!P0 NANOSLEEP.SYNCS 0x989680 ;  /* 0x009896800000895d */ /* 0x008fea0003900000 */
[----:B------:R-:W3:Y:S02]  /*c1d0*/  @!P0 SYNCS.PHASECHK.TRANS64 P0, [R2+URZ+0x150], R5 ;  /* 0x00015005020085a7 */ /* 0x000ee400080010ff */
[----:B---3--:R-:W-:Y:S05]  /*c1e0*/  @!P0 BRA `(.L_x_204) ;  /* 0xfffffffc00f08947 */ /* 0x008fea000383ffff */
[----:B------:R-:W-:Y:S05]  /*c1f0*/  BRA `(.L_x_205) ;  /* 0xffffff7400607947 */ /* 0x000fea000383ffff */
.L_x_67:
[----:B--2---:R2:W3:Y:S02]  /*c200*/  SYNCS.PHASECHK.TRANS64.TRYWAIT P1, [R2+URZ+0x140], R4 ;  /* 0x00014004020075a7 */ /* 0x0044e400080211ff */
[----:B---3--:R-:W-:Y:S05]  /*c210*/  @!P1 NANOSLEEP.SYNCS 0x989680 ;  /* 0x009896800000995d */ /* 0x008fea0003900000 */
[----:B------:R-:W3:Y:S02]  /*c220*/  @!P1 SYNCS.PHASECHK.TRANS64 P1, [R2+URZ+0x140], R4 ;  /* 0x00014004020095a7 */ /* 0x000ee400080210ff */
[----:B---3--:R-:W-:Y:S05]  /*c230*/  @!P1 BRA `(.L_x_67) ;  /* 0xfffffffc00f09947 */ /* 0x008fea000383ffff */
[----:B------:R-:W-:Y:S05]  /*c240*/  BRA `(.L_x_206) ;  /* 0xffffff7400907947 */ /* 0x000fea000383ffff */
.L_x_70:
[----:B------:R-:W-:-:S07]  /*c250*/  MOV R0, UR4 ;  /* 0x0000000400007c02 */ /* 0x000fce0008000f00 */
.L_x_207:
[----:B--2---:R2:W3:Y:S02]  /*c260*/  SYNCS.PHASECHK.TRANS64.TRYWAIT P0, [R0+URZ+0x150], R2 ;  /* 0x00015002000075a7 */ /* 0x0044e400080011ff */
[----:B---3--:R-:W-:Y:S05]  /*c270*/  @!P0 NANOSLEEP.SYNCS 0x989680 ;  /* 0x009896800000895d */ /* 0x008fea0003900000 */
[----:B------:R-:W3:Y:S02]  /*c280*/  @!P0 SYNCS.PHASECHK.TRANS64 P0, [R0+URZ+0x150], R2 ;  /* 0x00015002000085a7 */ /* 0x000ee400080010ff */
[----:B---3--:R-:W-:Y:S05]  /*c290*/  @!P0 BRA `(.L_x_207) ;  /* 0xfffffffc00f08947 */ /* 0x008fea000383ffff */
[----:B------:R-:W-:Y:S05]  /*c2a0*/  BRA `(.L_x_69) ;  /* 0xffffff7400e47947 */ /* 0x000fea000383ffff */
.L_x_77:
[----:B-1----:R1:W2:Y:S02]  /*c2b0*/  SYNCS.PHASECHK.TRANS64.TRYWAIT P0, [R2+URZ+0x140], R0 ;  /* 0x00014000020075a7 */ /* 0x0022a400080011ff */
[----:B--2---:R-:W-:Y:S05]  /*c2c0*/  @!P0 NANOSLEEP.SYNCS 0x989680 ;  /* 0x009896800000895d */ /* 0x004fea0003900000 */
[----:B------:R-:W2:Y:S02]  /*c2d0*/  @!P0 SYNCS.PHASECHK.TRANS64 P0, [R2+URZ+0x140], R0 ;  /* 0x00014000020085a7 */ /* 0x000ea400080010ff */
[----:B--2---:R-:W-:Y:S05]  /*c2e0*/  @!P0 BRA `(.L_x_77) ;  /* 0xfffffffc00f08947 */ /* 0x004fea000383ffff */
[----:B------:R-:W-:Y:S05]  /*c2f0*/  BRA `(.L_x_208) ;  /* 0xffffff7c00807947 */ /* 0x000fea000383ffff */
.L_x_80:
[----:B------:R-:W-:-:S07]  /*c300*/  MOV R0, UR40 ;  /* 0x0000002800007c02 */ /* 0x000fce0008000f00 */
.L_x_209:
[----:B-1----:R1:W2:Y:S02]  /*c310*/  SYNCS.PHASECHK.TRANS64.TRYWAIT P0, [R0+URZ+0x170], R2 ;  /* 0x00017002000075a7 */ /* 0x0022a400080011ff */
[----:B--2---:R-:W-:Y:S05]  /*c320*/  @!P0 NANOSLEEP.SYNCS 0x989680 ;  /* 0x009896800000895d */ /* 0x004fea0003900000 */
[----:B------:R-:W2:Y:S02]  /*c330*/  @!P0 SYNCS.PHASECHK.TRANS64 P0, [R0+URZ+0x170], R2 ;  /* 0x00017002000085a7 */ /* 0x000ea400080010ff */
[----:B--2---:R-:W-:Y:S05]  /*c340*/  @!P0 BRA `(.L_x_209) ;  /* 0xfffffffc00f08947 */ /* 0x004fea000383ffff */
[----:B------:R-:W-:Y:S05]  /*c350*/  BRA `(.L_x_210) ;  /* 0xffffff8400107947 */ /* 0x000fea000383ffff */
.L_x_83:
[----:B------:R-:W-:Y:S07]  /*c360*/  MOV R0, UR7 ;  /* 0x0000000700007c02 */ /* 0x000fee0008000f00 */
.L_x_211:
[----:B-1----:R1:W2:Y:S02]  /*c370*/  SYNCS.PHASECHK.TRANS64.TRYWAIT P0, [R0+URZ], R2 ;  /* 0x00000002000075a7 */ /* 0x0022a400080011ff */
[----:B--2---:R-:W-:Y:S05]  /*c380*/  @!P0 NANOSLEEP.SYNCS 0x989680 ;  /* 0x009896800000895d */ /* 0x004fea0003900000 */
[----:B------:R-:W2:Y:S02]  /*c390*/  @!P0 SYNCS.PHASECHK.TRANS64 P0, [R0+URZ], R2 ;  /* 0x00000002000085a7 */ /* 0x000ea400080010ff */
[----:B--2---:R-:W-:Y:S05]  /*c3a0*/  @!P0 BRA `(.L_x_211) ;  /* 0xfffffffc00f08947 */ /* 0x004fea000383ffff */
[----:B------:R-:W-:Y:S05]  /*c3b0*/  BRA `(.L_x_82) ;  /* 0xffffff8400587947 */ /* 0x000fea000383ffff */
.L_x_86:
[----:B------:R-:W-:-:S07]  /*c3c0*/  MOV R0, UR4 ;  /* 0x0000000400007c02 */ /* 0x000fce0008000f00 */
.L_x_212:
[----:B--2---:R2:W4:Y:S02]  /*c3d0*/  SYNCS.PHASECHK.TRANS64.TRYWAIT P0, [R0+URZ], R2 ;  /* 0x00000002000075a7 */ /* 0x00452400080011ff */
[----:B----4-:R-:W-:Y:S05]  /*c3e0*/  @!P0 NANOSLEEP.SYNCS 0x989680 ;  /* 0x009896800000895d */ /* 0x010fea0003900000 */
[----:B------:R-:W4:Y:S02]  /*c3f0*/  @!P0 SYNCS.PHASECHK.TRANS64 P0, [R0+URZ], R2 ;  /* 0x00000002000085a7 */ /* 0x000f2400080010ff */
[----:B----4-:R-:W-:Y:S05]  /*c400*/  @!P0 BRA `(.L_x_212) ;  /* 0xfffffffc00f08947 */ /* 0x010fea000383ffff */
[----:B------:R-:W-:Y:S05]  /*c410*/  BRA `(.L_x_213) ;  /* 0xffffff8800307947 */ /* 0x000fea000383ffff */
.L_x_87:
[----:B------:R-:W-:-:S07]  /*c420*/  MOV R0, UR4 ;  /* 0x0000000400007c02 */ /* 0x000fce0008000f00 */
.L_x_214:
[----:B-1----:R1:W2:Y:S02]  /*c430*/  SYNCS.PHASECHK.TRANS64.TRYWAIT P0, [R0+URZ], R2 ;  /* 0x00000002000075a7 */ /* 0x0022a400080011ff */
[----:B--2---:R-:W-:Y:S05]  /*c440*/  @!P0 NANOSLEEP.SYNCS 0x989680 ;  /* 0x009896800000895d */ /* 0x004fea0003900000 */
[----:B------:R-:W2:Y:S02]  /*c450*/  @!P0 SYNCS.PHASECHK.TRANS64 P0, [R0+URZ], R2 ;  /* 0x00000002000085a7 */ /* 0x000ea400080010ff */
[----:B--2---:R-:W-:Y:S05]  /*c460*/  @!P0 BRA `(.L_x_214) ;  /* 0xfffffffc00f08947 */ /* 0x004fea000383ffff */
[----:B------:R-:W-:Y:S05]  /*c470*/  BRA `(.L_x_215) ;  /* 0xffffff88003c7947 */ /* 0x000fea000383ffff */
.L_x_92:
[----:B--2---:R2:W3:Y:S02]  /*c480*/  SYNCS.PHASECHK.TRANS64.TRYWAIT P0, [R8+URZ+0x140], R0 ;  /* 0x00014000080075a7 */ /* 0x0044e400080011ff */
[----:B---3--:R-:W-:Y:S05]  /*c490*/  @!P0 NANOSLEEP.SYNCS 0x989680 ;  /* 0x009896800000895d */ /* 0x008fea0003900000 */
[----:B------:R-:W3:Y:S02]  /*c4a0*/  @!P0 SYNCS.PHASECHK.TRANS64 P0, [R8+URZ+0x140], R0 ;  /* 0x00014000080085a7 */ /* 0x000ee400080010ff */
[----:B---3--:R-:W-:Y:S05]  /*c4b0*/  @!P0 BRA `(.L_x_92) ;  /* 0xfffffffc00f08947 */ /* 0x008fea000383ffff */
[----:B------:R-:W-:Y:S05]  /*c4c0*/  BRA `(.L_x_216) ;  /* 0xffffff8c00607947 */ /* 0x000fea000383ffff */
.L_x_95:
[----:B--2---:R-:W-:Y:S07]  /*c4d0*/  MOV R0, UR21 ;  /* 0x0000001500007c02 */ /* 0x004fee0008000f00 */
.L_x_217:
[----:B--2---:R2:W3:Y:S02]  /*c4e0*/  SYNCS.PHASECHK.TRANS64.TRYWAIT P1, [R0+URZ+0x138], R2 ;  /* 0x00013802000075a7 */ /* 0x0044e400080211ff */
[----:B---3--:R-:W-:Y:S05]  /*c4f0*/  @!P1 NANOSLEEP.SYNCS 0x989680 ;  /* 0x009896800000995d */ /* 0x008fea0003900000 */
[----:B------:R-:W3:Y:S02]  /*c500*/  @!P1 SYNCS.PHASECHK.TRANS64 P1, [R0+URZ+0x138], R2 ;  /* 0x00013802000095a7 */ /* 0x000ee400080210ff */
[----:B---3--:R-:W-:Y:S05]  /*c510*/  @!P1 BRA `(.L_x_217) ;  /* 0xfffffffc00f09947 */ /* 0x008fea000383ffff */
[----:B------:R-:W-:Y:S05]  /*c520*/  BRA `(.L_x_94) ;  /* 0xffffff9000d87947 */ /* 0x000fea000383ffff */
.L_x_98:
[----:B------:R-:W-:Y:S07]  /*c530*/  MOV R0, UR4 ;  /* 0x0000000400007c02 */ /* 0x000fee0008000f00 */
.L_x_218:
[----:B--2---:R2:W3:Y:S02]  /*c540*/  SYNCS.PHASECHK.TRANS64.TRYWAIT P0, [R0+URZ+0x118], R2 ;  /* 0x00011802000075a7 */ /* 0x0044e400080011ff */
[----:B---3--:R-:W-:Y:S05]  /*c550*/  @!P0 NANOSLEEP.SYNCS 0x989680 ;  /* 0x009896800000895d */ /* 0x008fea0003900000 */
[----:B------:R-:W3:Y:S02]  /*c560*/  @!P0 SYNCS.PHASECHK.TRANS64 P0, [R0+URZ+0x118], R2 ;  /* 0x00011802000085a7 */ /* 0x000ee400080010ff */
[----:B---3--:R-:W-:Y:S05]  /*c570*/  @!P0 BRA `(.L_x_218) ;  /* 0xfffffffc00f08947 */ /* 0x008fea000383ffff */
[----:B------:R-:W-:Y:S05]  /*c580*/  BRA `(.L_x_219) ;  /* 0xffffff9400347947 */ /* 0x000fea000383ffff */
.L_x_99:
[----:B------:R-:W-:Y:S07]  /*c590*/  MOV R0, UR5 ;  /* 0x0000000500007c02 */ /* 0x000fee0008000f00 */
.L_x_220:
[----:B--2---:R2:W3:Y:S02]  /*c5a0*/  SYNCS.PHASECHK.TRANS64.TRYWAIT P0, [R0+URZ+0x118], R2 ;  /* 0x00011802000075a7 */ /* 0x0044e400080011ff */
[----:B---3--:R-:W-:Y:S05]  /*c5b0*/  @!P0 NANOSLEEP.SYNCS 0x989680 ;  /* 0x009896800000895d */ /* 0x008fea0003900000 */
[----:B------:R-:W3:Y:S02]  /*c5c0*/  @!P0 SYNCS.PHASECHK.TRANS64 P0, [R0+URZ+0x118], R2 ;  /* 0x00011802000085a7 */ /* 0x000ee400080010ff */
[----:B---3--:R-:W-:Y:S05]  /*c5d0*/  @!P0 BRA `(.L_x_220) ;  /* 0xfffffffc00f08947 */ /* 0x008fea000383ffff */
[----:B------:R-:W-:Y:S05]  /*c5e0*/  BRA `(.L_x_221) ;  /* 0xffffff9400b47947 */ /* 0x000fea000383ffff */
.L_x_100:
[----:B------:R-:W-:Y:S07]  /*c5f0*/  MOV R0, UR4 ;  /* 0x0000000400007c02 */ /* 0x000fee0008000f00 */
.L_x_222:
[----:B--2---:R2:W3:Y:S02]  /*c600*/  SYNCS.PHASECHK.TRANS64.TRYWAIT P0, [R0+URZ+0x118], R2 ;  /* 0x00011802000075a7 */ /* 0x0044e400080011ff */
[----:B---3--:R-:W-:Y:S05]  /*c610*/  @!P0 NANOSLEEP.SYNCS 0x989680 ;  /* 0x009896800000895d */ /* 0x008fea0003900000 */
[----:B------:R-:W3:Y:S02]  /*c620*/  @!P0 SYNCS.PHASECHK.TRANS64 P0, [R0+URZ+0x118], R2 ;  /* 0x00011802000085a7 */ /* 0x000ee400080010ff */
[----:B---3--:R-:W-:Y:S05]  /*c630*/  @!P0 BRA `(.L_x_222) ;  /* 0xfffffffc00f08947 */ /* 0x008fea000383ffff */
[----:B------:R-:W-:Y:S05]  /*c640*/  BRA `(.L_x_223) ;  /* 0xffffff98003c7947 */ /* 0x000fea000383ffff */
.L_x_101:
[----:B------:R-:W-:Y:S07]  /*c650*/  MOV R2, UR5 ;  /* 0x0000000500027c02 */ /* 0x000fee0008000f00 */
.L_x_224:
[----:B--2---:R2:W3:Y:S02]  /*c660*/  SYNCS.PHASECHK.TRANS64.TRYWAIT P0, [R2+URZ+0x118], R0 ;  /* 0x00011800020075a7 */ /* 0x0044e400080011ff */
[----:B---3--:R-:W-:Y:S05]  /*c670*/  @!P0 NANOSLEEP.SYNCS 0x989680 ;  /* 0x009896800000895d */ /* 0x008fea0003900000 */
[----:B------:R-:W3:Y:S02]  /*c680*/  @!P0 SYNCS.PHASECHK.TRANS64 P0, [R2+URZ+0x118], R0 ;  /* 0x00011800020085a7 */ /* 0x000ee400080010ff */
[----:B---3--:R-:W-:Y:S05]  /*c690*/  @!P0 BRA `(.L_x_224) ;  /* 0xfffffffc00f08947 */ /* 0x008fea000383ffff */
[----:B------:R-:W-:Y:S05]  /*c6a0*/  BRA `(.L_x_225) ;  /* 0xffffff9800c87947 */ /* 0x000fea000383ffff */
.L_x_103:
[----:B------:R-:W-:-:S07]  /*c6b0*/  MOV R0, UR4 ;  /* 0x0000000400007c02 */ /* 0x000fce0008000f00 */
.L_x_226:
[----:B--2---:R2:W4:Y:S02]  /*c6c0*/  SYNCS.PHASECHK.TRANS64.TRYWAIT P0, [R0+URZ], R2 ;  /* 0x00000002000075a7 */ /* 0x00452400080011ff */
[----:B----4-:R-:W-:Y:S05]  /*c6d0*/  @!P0 NANOSLEEP.SYNCS 0x989680 ;  /* 0x009896800000895d */ /* 0x010fea0003900000 */
[----:B------:R-:W4:Y:S02]  /*c6e0*/  @!P0 SYNCS.PHASECHK.TRANS64 P0, [R0+URZ], R2 ;  /* 0x00000002000085a7 */ /* 0x000f2400080010ff */
[----:B----4-:R-:W-:Y:S05]  /*c6f0*/  @!P0 BRA `(.L_x_226) ;  /* 0xfffffffc00f08947 */ /* 0x010fea000383ffff */
[----:B------:R-:W-:Y:S05]  /*c700*/  BRA `(.L_x_227) ;  /* 0xffffff9c00787947 */ /* 0x000fea000383ffff */
.L_x_104:
[----:B------:R-:W-:-:S07]  /*c710*/  MOV R0, UR5 ;  /* 0x0000000500007c02 */ /* 0x000fce0008000f00 */
.L_x_228:
[----:B--2---:R2:W4:Y:S02]  /*c720*/  SYNCS.PHASECHK.TRANS64.TRYWAIT P0, [R0+URZ], R2 ;  /* 0x00000002000075a7 */ /* 0x00452400080011ff */
[----:B----4-:R-:W-:Y:S05]  /*c730*/  @!P0 NANOSLEEP.SYNCS 0x989680 ;  /* 0x009896800000895d */ /* 0x010fea0003900000 */
[----:B------:R-:W4:Y:S02]  /*c740*/  @!P0 SYNCS.PHASECHK.TRANS64 P0, [R0+URZ], R2 ;  /* 0x00000002000085a7 */ /* 0x000f2400080010ff */
[----:B----4-:R-:W-:Y:S05]  /*c750*/  @!P0 BRA `(.L_x_228) ;  /* 0xfffffffc00f08947 */ /* 0x010fea000383ffff */
[----:B------:R-:W-:Y:S05]  /*c760*/  BRA `(.L_x_229) ;  /* 0xffffff9c00847947 */ /* 0x000fea000383ffff */
.L_x_106:
[----:B-1----:R1:W2:Y:S02]  /*c770*/  SYNCS.PHASECHK.TRANS64.TRYWAIT P0, [R0+URZ+0x140], R2 ;  /* 0x00014002000075a7 */ /* 0x0022a400080011ff */
[----:B--2---:R-:W-:Y:S05]  /*c780*/  @!P0 NANOSLEEP.SYNCS 0x989680 ;  /* 0x009896800000895d */ /* 0x004fea0003900000 */
[----:B------:R-:W2:Y:S02]  /*c790*/  @!P0 SYNCS.PHASECHK.TRANS64 P0, [R0+URZ+0x140], R2 ;  /* 0x00014002000085a7 */ /* 0x000ea400080010ff */
[----:B--2---:R-:W-:Y:S05]  /*c7a0*/  @!P0 BRA `(.L_x_106) ;  /* 0xfffffffc00f08947 */ /* 0x004fea000383ffff */
[----:B------:R-:W-:Y:S05]  /*c7b0*/  BRA `(.L_x_230) ;  /* 0xffffffa000747947 */ /* 0x000fea000383ffff */
.L_x_116:
[----:B-1----:R1:W3:Y:S02]  /*c7c0*/  SYNCS.PHASECHK.TRANS64.TRYWAIT P1, [R0+URZ+0x100], R3 ;  /* 0x00010003000075a7 */ /* 0x0022e400080211ff */
[----:B---3--:R-:W-:Y:S05]  /*c7d0*/  @!P1 NANOSLEEP.SYNCS 0x989680 ;  /* 0x009896800000995d */ /* 0x008fea0003900000 */
[----:B------:R-:W3:Y:S02]  /*c7e0*/  @!P1 SYNCS.PHASECHK.TRANS64 P1, [R0+URZ+0x100], R3 ;  /* 0x00010003000095a7 */ /* 0x000ee400080210ff */
[----:B---3--:R-:W-:Y:S05]  /*c7f0*/  @!P1 BRA `(.L_x_116) ;  /* 0xfffffffc00f09947 */ /* 0x008fea000383ffff */
[----:B------:R-:W-:Y:S05]  /*c800*/  BRA `(.L_x_115) ;  /* 0xffffffb0001c7947 */ /* 0x000fea000383ffff */
.L_x_118:
[----:B-1----:R1:W4:Y:S02]  /*c810*/  SYNCS.PHASECHK.TRANS64.TRYWAIT P0, [R104+URZ+0x160], R2 ;  /* 0x00016002680075a7 */ /* 0x00232400080011ff */
[----:B----4-:R-:W-:Y:S05]  /*c820*/  @!P0 NANOSLEEP.SYNCS 0x989680 ;  /* 0x009896800000895d */ /* 0x010fea0003900000 */
[----:B------:R-:W4:Y:S02]  /*c830*/  @!P0 SYNCS.PHASECHK.TRANS64 P0, [R104+URZ+0x160], R2 ;  /* 0x00016002680085a7 */ /* 0x000f2400080010ff */
[----:B----4-:R-:W-:Y:S05]  /*c840*/  @!P0 BRA `(.L_x_118) ;  /* 0xfffffffc00f08947 */ /* 0x010fea000383ffff */
[----:B------:R-:W-:Y:S05]  /*c850*/  BRA `(.L_x_117) ;  /* 0xffffffb000507947 */ /* 0x000fea000383ffff */
.L_x_131:
[----:B-1----:R1:W2:Y:S02]  /*c860*/  SYNCS.PHASECHK.TRANS64.TRYWAIT P0, [R20+URZ+0x100], R0 ;  /* 0x00010000140075a7 */ /* 0x0022a400080011ff */
[----:B--2---:R-:W-:Y:S05]  /*c870*/  @!P0 NANOSLEEP.SYNCS 0x989680 ;  /* 0x009896800000895d */ /* 0x004fea0003900000 */
[----:B------:R-:W2:Y:S02]  /*c880*/  @!P0 SYNCS.PHASECHK.TRANS64 P0, [R20+URZ+0x100], R0 ;  /* 0x00010000140085a7 */ /* 0x000ea400080010ff */
[----:B--2---:R-:W-:Y:S05]  /*c890*/  @!P0 BRA `(.L_x_131) ;  /* 0xfffffffc00f08947 */ /* 0x004fea000383ffff */
[----:B------:R-:W-:Y:S05]  /*c8a0*/  BRA `(.L_x_130) ;  /* 0xffffffc000107947 */ /* 0x000fea000383ffff */
.L_x_143:
[----:B-1----:R1:W3:Y:S02]  /*c8b0*/  SYNCS.PHASECHK.TRANS64.TRYWAIT P0, [R21+URZ+0x100], R20 ;  /* 0x00010014150075a7 */ /* 0x0022e400080011ff */
[----:B---3--:R-:W-:Y:S05]  /*c8c0*/  @!P0 NANOSLEEP.SYNCS 0x989680 ;  /* 0x009896800000895d */ /* 0x008fea0003900000 */
[----:B------:R-:W3:Y:S02]  /*c8d0*/  @!P0 SYNCS.PHASECHK.TRANS64 P0, [R21+URZ+0x100], R20 ;  /* 0x00010014150085a7 */ /* 0x000ee400080010ff */
[----:B---3--:R-:W-:Y:S05]  /*c8e0*/  @!P0 BRA `(.L_x_143) ;  /* 0xfffffffc00f08947 */ /* 0x008fea000383ffff */
[----:B------:R-:W-:Y:S05]  /*c8f0*/  BRA `(.L_x_142) ;  /* 0xffffffcc00f87947 */ /* 0x000fea000383ffff */
.L_x_155:
[----:B-1----:R1:W3:Y:S02]  /*c900*/  SYNCS.PHASECHK.TRANS64.TRYWAIT P0, [R2+URZ+0x100], R112 ;  /* 0x00010070020075a7 */ /* 0x0022e400080011ff */
[----:B---3--:R-:W-:Y:S05]  /*c910*/  @!P0 NANOSLEEP.SYNCS 0x989680 ;  /* 0x009896800000895d */ /* 0x008fea0003900000 */
[----:B------:R-:W3:Y:S02]  /*c920*/  @!P0 SYNCS.PHASECHK.TRANS64 P0, [R2+URZ+0x100], R112 ;  /* 0x00010070020085a7 */ /* 0x000ee400080010ff */
[----:B---3--:R-:W-:Y:S05]  /*c930*/  @!P0 BRA `(.L_x_155) ;  /* 0xfffffffc00f08947 */ /* 0x008fea000383ffff */
[----:B------:R-:W-:Y:S05]  /*c940*/  BRA `(.L_x_154) ;  /* 0xffffffdc00d47947 */ /* 0x000fea000383ffff */
        .weak           $__internal_0_$__cuda_sm10x_tcgen05_guardrail_trap_col_being_dealloced_not_returned_by_alloc
        .type           $__internal_0_$__cuda_sm10x_tcgen05_guardrail_trap_col_being_dealloced_not_returned_by_alloc,@function
        .size           $__internal_0_$__cuda_sm10x_tcgen05_guardrail_trap_col_being_dealloced_not_returned_by_alloc,($__internal_1_$__cuda_sm10x_tcgen05_guardrail_trap_phase_invalid_during_alloc - $__internal_0_$__cuda_sm10x_tcgen05_guardrail_trap_col_being_dealloced_not_returned_by_alloc)
$__internal_0_$__cuda_sm10x_tcgen05_guardrail_trap_col_being_dealloced_not_returned_by_alloc:
[----:B------:R-:W-:Y:S05]  /*c950*/  BPT.TRAP 0x1 ;  /* 0x000000040000795c */ /* 0x000fea0000300000 */
[----:B------:R-:W-:-:S04]  /*c960*/  HFMA2 R3, -RZ, RZ, 0, 0 ;  /* 0x00000000ff037431 */ /* 0x000fc800000001ff */
[----:B------:R-:W-:Y:S05]  /*c970*/  RET.REL.NODEC R2 `(_ZN7cutlass13device_kernelINS_4gemm6kernel13GemmUniversalIN4cute5tupleIJiiiiEEENS1_10collective13CollectiveMmaINS1_46MainloopSm100TmaUmmaWarpSpecializedBlockScaledILi16ELi2ELi2ENS5_IJNS4_1CILi8EEENSA_ILi1EEESC_EEEEENS5_IJNSA_ILi128EEENSA_ILi64EEESF_EEENS5_IJNS_12float_e2m1_tENS_13float_ue8m0_tEEEENS5_IJNS5_IJlSC_lEEENS4_6LayoutINS5_IJNS5_IJNS5_IJNSA_ILi32EEENSA_ILi4EEEEEEiEEESQ_NS5_IJSC_iEEEEEENS5_IJNS5_IJNS5_IJNSA_ILi16EEESO_EEEiEEENS5_IJNS5_IJNSA_ILi0EEESC_EEENSA_ILi512EEEEEENS5_IJSW_iEEEEEEEEEEESK_S13_NS4_8TiledMMAINS4_8MMA_AtomIJNS4_17SM100_MMA_MXF4_SSISI_SI_fSJ_Li128ELi64ELi32ELNS4_4UMMA5MajorE0ELS18_0ELNS17_7ScaleInE0ELS19_0EEEEEENSM_INS5_IJSC_SC_SC_EEENS5_IJSW_SW_SW_EEEEENS5_IJNS4_10UnderscoreES1F_S1F_EEEEENS5_IJNS4_13SM90_TMA_LOADES1I_EEENS5_IJNS4_14ComposedLayoutINS4_7SwizzleILi2ELi4ELi3EEENS4_18smem_ptr_flag_bitsILi4EEENSM_INS5_IJSB_SF_EEENS5_IJSF_SC_EEEEEEENSM_INS5_IJNS5_IJNS5_IJSP_SC_EEENS5_IJSN_NSA_ILi2EEEEEEEEESC_NS5_IJS1U_SC_EEEEEENS5_IJNS5_IJNS5_IJSU_SY_EEESX_EEESW_NS5_IJS1U_SY_EEEEEEEEEEEvNS4_8identityENS5_IJNS4_23SM90_TMA_LOAD_MULTICASTES26_EEES24_vS25_EENS_8epilogue10collective18CollectiveEpilogueINS29_23Sm100TmaWarpSpecializedILi3ELi2ELi16ELb1ELb0EEEJNS5_IJSG_SG_SF_EEENS5_IJNSM_ISG_SC_EENSM_INS5_IJST_S1U_EEENS5_IJSC_SN_EEEEEEEENS_10bfloat16_tESL_S2K_SL_NS29_6fusion15FusionCallbacksIS2D_NS2L_17LinearCombinationIS2K_fS2K_fLNS_15FloatRoundStyleE2EEES2E_S2J_JEEENS4_5SM1004TMEM4LOAD26SM100_TMEM_LOAD_32dp32b16xES1I_NS1K_INS1L_ILi1ELi4ELi3EEENS1N_ILi16EEENSM_INS5_IJSB_ST_EEENS5_IJST_SC_EEEEEEENS4_39AutoVectorizingCopyWithAssumedAlignmentILi128EEENS4_14SM90_TMA_STOREES30_S32_S32_EEEvvEEEEvNT_6ParamsE) ;  /* 0xffffff3402a07950 */ /* 0x000fea0003c3ffff */
        .weak           $__internal_1_$__cuda_sm10x_tcgen05_guardrail_trap_phase_invalid_during_alloc
        .type           $__internal_1_$__cuda_sm10x_tcgen05_guardrail_trap_phase_invalid_during_alloc,@function
        .size           $__internal_1_$__cuda_sm10x_tcgen05_guardrail_trap_phase_invalid_during_alloc,($__internal_2_$__cuda_sm10x_tcgen05_guardrail_trap_unallocated_columns_being_dealloced - $__internal_1_$__cuda_sm10x_tcgen05_guardrail_trap_phase_invalid_during_alloc)
$__internal_1_$__cuda_sm10x_tcgen05_guardrail_trap_phase_invalid_during_alloc:
[----:B------:R-:W-:Y:S05]  /*c980*/  BPT.TRAP 0x1 ;  /* 0x000000040000795c */ /* 0x000fea0000300000 */
[----:B------:R-:W-:-:S04]  /*c990*/  MOV R5, 0x0 ;  /* 0x0000000000057802 */ /* 0x000fc80000000f00 */
[----:B------:R-:W-:Y:S05]  /*c9a0*/  RET.REL.NODEC R4 `(_ZN7cutlass13device_kernelINS_4gemm6kernel13GemmUniversalIN4cute5tupleIJiiiiEEENS1_10collective13CollectiveMmaINS1_46MainloopSm100TmaUmmaWarpSpecializedBlockScaledILi16ELi2ELi2ENS5_IJNS4_1CILi8EEENSA_ILi1EEESC_EEEEENS5_IJNSA_ILi128EEENSA_ILi64EEESF_EEENS5_IJNS_12float_e2m1_tENS_13float_ue8m0_tEEEENS5_IJNS5_IJlSC_lEEENS4_6LayoutINS5_IJNS5_IJNS5_IJNSA_ILi32EEENSA_ILi4EEEEEEiEEESQ_NS5_IJSC_iEEEEEENS5_IJNS5_IJNS5_IJNSA_ILi16EEESO_EEEiEEENS5_IJNS5_IJNSA_ILi0EEESC_EEENSA_ILi512EEEEEENS5_IJSW_iEEEEEEEEEEESK_S13_NS4_8TiledMMAINS4_8MMA_AtomIJNS4_17SM100_MMA_MXF4_SSISI_SI_fSJ_Li128ELi64ELi32ELNS4_4UMMA5MajorE0ELS18_0ELNS17_7ScaleInE0ELS19_0EEEEEENSM_INS5_IJSC_SC_SC_EEENS5_IJSW_SW_SW_EEEEENS5_IJNS4_10UnderscoreES1F_S1F_EEEEENS5_IJNS4_13SM90_TMA_LOADES1I_EEENS5_IJNS4_14ComposedLayoutINS4_7SwizzleILi2ELi4ELi3EEENS4_18smem_ptr_flag_bitsILi4EEENSM_INS5_IJSB_SF_EEENS5_IJSF_SC_EEEEEEENSM_INS5_IJNS5_IJNS5_IJSP_SC_EEENS5_IJSN_NSA_ILi2EEEEEEEEESC_NS5_IJS1U_SC_EEEEEENS5_IJNS5_IJNS5_IJSU_SY_EEESX_EEESW_NS5_IJS1U_SY_EEEEEEEEEEEvNS4_8identityENS5_IJNS4_23SM90_TMA_LOAD_MULTICASTES26_EEES24_vS25_EENS_8epilogue10collective18CollectiveEpilogueINS29_23Sm100TmaWarpSpecializedILi3ELi2ELi16ELb1ELb0EEEJNS5_IJSG_SG_SF_EEENS5_IJNSM_ISG_SC_EENSM_INS5_IJST_S1U_EEENS5_IJSC_SN_EEEEEEEENS_10bfloat16_tESL_S2K_SL_NS29_6fusion15FusionCallbacksIS2D_NS2L_17LinearCombinationIS2K_fS2K_fLNS_15FloatRoundStyleE2EEES2E_S2J_JEEENS4_5SM1004TMEM4LOAD26SM100_TMEM_LOAD_32dp32b16xES1I_NS1K_INS1L_ILi1ELi4ELi3EEENS1N_ILi16EEENSM_INS5_IJSB_ST_EEENS5_IJST_SC_EEEEEEENS4_39AutoVectorizingCopyWithAssumedAlignmentILi128EEENS4_14SM90_TMA_STOREES30_S32_S32_EEEvvEEEEvNT_6ParamsE) ;  /* 0xffffff3404947950 */ /* 0x000fea0003c3ffff */
        .weak           $__internal_2_$__cuda_sm10x_tcgen05_guardrail_trap_unallocated_columns_being_dealloced
        .type           $__internal_2_$__cuda_sm10x_tcgen05_guardrail_trap_unallocated_columns_being_dealloced,@function
        .size           $__internal_2_$__cuda_sm10x_tcgen05_guardrail_trap_unallocated_columns_being_dealloced,(.L_x_232 - $__internal_2_$__cuda_sm10x_tcgen05_guardrail_trap_unallocated_columns_being_dealloced)
$__internal_2_$__cuda_sm10x_tcgen05_guardrail_trap_unallocated_columns_being_dealloced:
[----:B------:R-:W-:Y:S05]  /*c9b0*/  BPT.TRAP 0x1 ;  /* 0x000000040000795c */ /* 0x000fea0000300000 */
[----:B------:R-:W-:-:S04]  /*c9c0*/  HFMA2 R3, -RZ, RZ, 0, 0 ;  /* 0x00000000ff037431 */ /* 0x000fc800000001ff */
[----:B------:R-:W-:Y:S05]  /*c9d0*/  RET.REL.NODEC R2 `(_ZN7cutlass13device_kernelINS_4gemm6kernel13GemmUniversalIN4cute5tupleIJiiiiEEENS1_10collective13CollectiveMmaINS1_46MainloopSm100TmaUmmaWarpSpecializedBlockScaledILi16ELi2ELi2ENS5_IJNS4_1CILi8EEENSA_ILi1EEESC_EEEEENS5_IJNSA_ILi128EEENSA_ILi64EEESF_EEENS5_IJNS_12float_e2m1_tENS_13float_ue8m0_tEEEENS5_IJNS5_IJlSC_lEEENS4_6LayoutINS5_IJNS5_IJNS5_IJNSA_ILi32EEENSA_ILi4EEEEEEiEEESQ_NS5_IJSC_iEEEEEENS5_IJNS5_IJNS5_IJNSA_ILi16EEESO_EEEiEEENS5_IJNS5_IJNSA_ILi0EEESC_EEENSA_ILi512EEEEEENS5_IJSW_iEEEEEEEEEEESK_S13_NS4_8TiledMMAINS4_8MMA_AtomIJNS4_17SM100_MMA_MXF4_SSISI_SI_fSJ_Li128ELi64ELi32ELNS4_4UMMA5MajorE0ELS18_0ELNS17_7ScaleInE0ELS19_0EEEEEENSM_INS5_IJSC_SC_SC_EEENS5_IJSW_SW_SW_EEEEENS5_IJNS4_10UnderscoreES1F_S1F_EEEEENS5_IJNS4_13SM90_TMA_LOADES1I_EEENS5_IJNS4_14ComposedLayoutINS4_7SwizzleILi2ELi4ELi3EEENS4_18smem_ptr_flag_bitsILi4EEENSM_INS5_IJSB_SF_EEENS5_IJSF_SC_EEEEEEENSM_INS5_IJNS5_IJNS5_IJSP_SC_EEENS5_IJSN_NSA_ILi2EEEEEEEEESC_NS5_IJS1U_SC_EEEEEENS5_IJNS5_IJNS5_IJSU_SY_EEESX_EEESW_NS5_IJS1U_SY_EEEEEEEEEEEvNS4_8identityENS5_IJNS4_23SM90_TMA_LOAD_MULTICASTES26_EEES24_vS25_EENS_8epilogue10collective18CollectiveEpilogueINS29_23Sm100TmaWarpSpecializedILi3ELi2ELi16ELb1ELb0EEEJNS5_IJSG_SG_SF_EEENS5_IJNSM_ISG_SC_EENSM_INS5_IJST_S1U_EEENS5_IJSC_SN_EEEEEEEENS_10bfloat16_tESL_S2K_SL_NS29_6fusion15FusionCallbacksIS2D_NS2L_17LinearCombinationIS2K_fS2K_fLNS_15FloatRoundStyleE2EEES2E_S2J_JEEENS4_5SM1004TMEM4LOAD26SM100_TMEM_LOAD_32dp32b16xES1I_NS1K_INS1L_ILi1ELi4ELi3EEENS1N_ILi16EEENSM_INS5_IJSB_ST_EEENS5_IJST_SC_EEEEEEENS4_39AutoVectorizingCopyWithAssumedAlignmentILi128EEENS4_14SM90_TMA_STOREES30_S32_S32_EEEvvEEEEvNT_6ParamsE) ;  /* 0xffffff3402887950 */ /* 0x000fea0003c3ffff */
.L_x_231:
[----:B------:R-:W-:-:S00]  /*c9e0*/  BRA `(.L_x_231) ;  /* 0xfffffffc00fc7947 */ /* 0x000fc0000383ffff */
[----:B------:R-:W-:-:S00]  /*c9f0*/  NOP ;  /* 0x0000000000007918 */ /* 0x000fc00000000000 */
        /* <DEDUP_REMOVED lines=8> */
.L_x_232:


//--------------------- .nv.global.init           --------------------------
	.section	.nv.global.init,"aw",@progbits
.nv.global.init:
	.type		$str$29,@object
	.size		$str$29,($str$30 - $str$29)
$str$29:
        /*0000*/ 	.byte	0x28, 0x61, 0x64, 0x64, 0x72, 0x65, 0x73, 0x73, 0x20, 0x26, 0x20, 0x6d, 0x61, 0x73, 0x6b, 0x29
        /*0010*/ 	.byte	0x20, 0x3d, 0x3d, 0x20, 0x30, 0x00
	.type		$str$30,@object
	.size		$str$30,($str$26 - $str$30)
$str$30:
        /*0016*/ 	.byte	0x2f, 0x74, 0x6d, 0x70, 0x2f, 0x63, 0x75, 0x74, 0x6c, 0x61, 0x73, 0x73, 0x5f, 0x73, 0x77, 0x65
        /*0026*/ 	.byte	0x65, 0x70, 0x5f, 0x73, 0x72, 0x63, 0x2f, 0x69, 0x6e, 0x63, 0x6c, 0x75, 0x64, 0x65, 0x2f, 0x63
        /*0036*/ 	.byte	0x75, 0x74, 0x65, 0x2f, 0x70, 0x6f, 0x69, 0x6e, 0x74, 0x65, 0x72, 0x5f, 0x66, 0x6c, 0x61, 0x67
        /*0046*/ 	.byte	0x67, 0x65, 0x64, 0x2e, 0x68, 0x70, 0x70, 0x00
	.type		$str$26,@object
	.size		$str$26,($str$25 - $str$26)
$str$26:
        /*004e*/ 	.byte	0x2f, 0x74, 0x6d, 0x70, 0x2f, 0x63, 0x75, 0x74, 0x6c, 0x61, 0x73, 0x73, 0x5f, 0x73, 0x77, 0x65
        /*005e*/ 	.byte	0x65, 0x70, 0x5f, 0x73, 0x72, 0x63, 0x2f, 0x69, 0x6e, 0x63, 0x6c, 0x75, 0x64, 0x65, 0x2f, 0x63
        /*006e*/ 	.byte	0x75, 0x74, 0x65, 0x2f, 0x61, 0x74, 0x6f, 0x6d, 0x2f, 0x63, 0x6f, 0x70, 0x79, 0x5f, 0x74, 0x72
        /*007e*/ 	.byte	0x61, 0x69, 0x74, 0x73, 0x5f, 0x73, 0x6d, 0x31, 0x30, 0x30, 0x2e, 0x68, 0x70, 0x70, 0x00
	.type		$str$25,@object
	.size		$str$25,(__unnamed_1 - $str$25)
$str$25:
        /*008d*/ 	.byte	0x28, 0x28, 0x75, 0x69, 0x6e, 0x74, 0x33, 0x32, 0x5f, 0x74, 0x28, 0x74, 0x68, 0x72, 0x65, 0x61
        /*009d*/ 	.byte	0x64, 0x49, 0x64, 0x78, 0x2e, 0x78, 0x29, 0x20, 0x2f, 0x20, 0x33, 0x32, 0x29, 0x20, 0x25, 0x20
        /*00ad*/ 	.byte	0x34, 0x29, 0x20, 0x3d, 0x3d, 0x20, 0x28, 0x28, 0x28, 0x74, 0x6d, 0x65, 0x6d, 0x5f, 0x61, 0x64
        /*00bd*/ 	.byte	0x64, 0x72, 0x20, 0x3e, 0x3e, 0x20, 0x31, 0x36, 0x29, 0x20, 0x2f, 0x20, 0x33, 0x32, 0x29, 0x20
        /*00cd*/ 	.byte	0x25, 0x20, 0x34, 0x29, 0x00
	.type		__unnamed_1,@object
	.size		__unnamed_1,(__unnamed_2 - __unnamed_1)
__unnamed_1:
        /*00d2*/ 	.byte	0x61, 0x75, 0x74, 0x6f, 0x20, 0x63, 0x75, 0x74, 0x65, 0x3a, 0x3a, 0x61, 0x73, 0x5f, 0x70, 0x6f
        /* <DEDUP_REMOVED lines=24> */
        /*0262*/ 	.byte	0x43, 0x3c, 0x32, 0x30, 0x34, 0x38, 0x3e, 0x3e, 0x3e, 0x3e, 0x5d, 0x00
	.type		__unnamed_2,@object
	.size		__unnamed_2,(.L_2 - __unnamed_2)
__unnamed_2:
        /* <DEDUP_REMOVED lines=40> */
        /*04ee*/ 	.byte	0x3a, 0x3a, 0x43, 0x3c, 0x30, 0x3e, 0x3e, 0x3e, 0x3e, 0x5d, 0x00
.L_2:


//--------------------- .nv.shared._ZN7cutlass13device_kernelINS_4gemm6kernel13GemmUniversalIN4cute5tupleIJiiiiEEENS1_10collective13CollectiveMmaINS1_46MainloopSm100TmaUmmaWarpSpecializedBlockScaledILi16ELi2ELi2ENS5_IJNS4_1CILi8EEENSA_ILi1EEESC_EEEEENS5_IJNSA_ILi128EEENSA_ILi64EEESF_EEENS5_IJNS_12float_e2m1_tENS_13float_ue8m0_tEEEENS5_IJNS5_IJlSC_lEEENS4_6LayoutINS5_IJNS5_IJNS5_IJNSA_ILi32EEENSA_ILi4EEEEEEiEEESQ_NS5_IJSC_iEEEEEENS5_IJNS5_IJNS5_IJNSA_ILi16EEESO_EEEiEEENS5_IJNS5_IJNSA_ILi0EEESC_EEENSA_ILi512EEEEEENS5_IJSW_iEEEEEEEEEEESK_S13_NS4_8TiledMMAINS4_8MMA_AtomIJNS4_17SM100_MMA_MXF4_SSISI_SI_fSJ_Li128ELi64ELi32ELNS4_4UMMA5MajorE0ELS18_0ELNS17_7ScaleInE0ELS19_0EEEEEENSM_INS5_IJSC_SC_SC_EEENS5_IJSW_SW_SW_EEEEENS5_IJNS4_10UnderscoreES1F_S1F_EEEEENS5_IJNS4_13SM90_TMA_LOADES1I_EEENS5_IJNS4_14ComposedLayoutINS4_7SwizzleILi2ELi4ELi3EEENS4_18smem_ptr_flag_bitsILi4EEENSM_INS5_IJSB_SF_EEENS5_IJSF_SC_EEEEEEENSM_INS5_IJNS5_IJNS5_IJSP_SC_EEENS5_IJSN_NSA_ILi2EEEEEEEEESC_NS5_IJS1U_SC_EEEEEENS5_IJNS5_IJNS5_IJSU_SY_EEESX_EEESW_NS5_IJS1U_SY_EEEEEEEEEEEvNS4_8identityENS5_IJNS4_23SM90_TMA_LOAD_MULTICASTES26_EEES24_vS25_EENS_8epilogue10collective18CollectiveEpilogueINS29_23Sm100TmaWarpSpecializedILi3ELi2ELi16ELb1ELb0EEEJNS5_IJSG_SG_SF_EEENS5_IJNSM_ISG_SC_EENSM_INS5_IJST_S1U_EEENS5_IJSC_SN_EEEEEEEENS_10bfloat16_tESL_S2K_SL_NS29_6fusion15FusionCallbacksIS2D_NS2L_17LinearCombinationIS2K_fS2K_fLNS_15FloatRoundStyleE2EEES2E_S2J_JEEENS4_5SM1004TMEM4LOAD26SM100_TMEM_LOAD_32dp32b16xES1I_NS1K_INS1L_ILi1ELi4ELi3EEENS1N_ILi16EEENSM_INS5_IJSB_ST_EEENS5_IJST_SC_EEEEEEENS4_39AutoVectorizingCopyWithAssumedAlignmentILi128EEENS4_14SM90_TMA_STOREES30_S32_S32_EEEvvEEEEvNT_6ParamsE --------------------------
	.section	.nv.shared._ZN7cutlass13device_kernelINS_4gemm6kernel13GemmUniversalIN4cute5tupleIJiiiiEEENS1_10collective13CollectiveMmaINS1_46MainloopSm100TmaUmmaWarpSpecializedBlockScaledILi16ELi2ELi2ENS5_IJNS4_1CILi8EEENSA_ILi1EEESC_EEEEENS5_IJNSA_ILi128EEENSA_ILi64EEESF_EEENS5_IJNS_12float_e2m1_tENS_13float_ue8m0_tEEEENS5_IJNS5_IJlSC_lEEENS4_6LayoutINS5_IJNS5_IJNS5_IJNSA_ILi32EEENSA_ILi4EEEEEEiEEESQ_NS5_IJSC_iEEEEEENS5_IJNS5_IJNS5_IJNSA_ILi16EEESO_EEEiEEENS5_IJNS5_IJNSA_ILi0EEESC_EEENSA_ILi512EEEEEENS5_IJSW_iEEEEEEEEEEESK_S13_NS4_8TiledMMAINS4_8MMA_AtomIJNS4_17SM100_MMA_MXF4_SSISI_SI_fSJ_Li128ELi64ELi32ELNS4_4UMMA5MajorE0ELS18_0ELNS17_7ScaleInE0ELS19_0EEEEEENSM_INS5_IJSC_SC_SC_EEENS5_IJSW_SW_SW_EEEEENS5_IJNS4_10UnderscoreES1F_S1F_EEEEENS5_IJNS4_13SM90_TMA_LOADES1I_EEENS5_IJNS4_14ComposedLayoutINS4_7SwizzleILi2ELi4ELi3EEENS4_18smem_ptr_flag_bitsILi4EEENSM_INS5_IJSB_SF_EEENS5_IJSF_SC_EEEEEEENSM_INS5_IJNS5_IJNS5_IJSP_SC_EEENS5_IJSN_NSA_ILi2EEEEEEEEESC_NS5_IJS1U_SC_EEEEEENS5_IJNS5_IJNS5_IJSU_SY_EEESX_EEESW_NS5_IJS1U_SY_EEEEEEEEEEEvNS4_8identityENS5_IJNS4_23SM90_TMA_LOAD_MULTICASTES26_EEES24_vS25_EENS_8epilogue10collective18CollectiveEpilogueINS29_23Sm100TmaWarpSpecializedILi3ELi2ELi16ELb1ELb0EEEJNS5_IJSG_SG_SF_EEENS5_IJNSM_ISG_SC_EENSM_INS5_IJST_S1U_EEENS5_IJSC_SN_EEEEEEEENS_10bfloat16_tESL_S2K_SL_NS29_6fusion15FusionCallbacksIS2D_NS2L_17LinearCombinationIS2K_fS2K_fLNS_15FloatRoundStyleE2EEES2E_S2J_JEEENS4_5SM1004TMEM4LOAD26SM100_TMEM_LOAD_32dp32b16xES1I_NS1K_INS1L_ILi1ELi4ELi3EEENS1N_ILi16EEENSM_INS5_IJSB_ST_EEENS5_IJST_SC_EEEEEEENS4_39AutoVectorizingCopyWithAssumedAlignmentILi128EEENS4_14SM90_TMA_STOREES30_S32_S32_EEEvvEEEEvNT_6ParamsE,"aw",@nobits
	.sectionflags	@""
	.align	16
	.zero		1024


//--------------------- .nv.shared.reserved.0     --------------------------
	.section	.nv.shared.reserved.0,"aw",@nobits
	.weak		__nv_reservedSMEM_offset_0_alias
	.size		__nv_reservedSMEM_offset_0_alias, 0, 64
	.other		__nv_reservedSMEM_offset_0_alias,@"STO_CUDA_RESERVED_SHARED STV_DEFAULT"
__nv_reservedSMEM_offset_0_alias:
	.zero		0
.nv.shared.reserved.0:
	.zero		64
	.weak		__nv_reservedSMEM_tcgen05_partition
	.type		__nv_reservedSMEM_tcgen05_partition,@object
	.size		__nv_reservedSMEM_tcgen05_partition,(.L_0 - __nv_reservedSMEM_tcgen05_partition)
__nv_reservedSMEM_tcgen05_partition:
	.zero		32
.L_0:


//--------------------- .nv.global                --------------------------
	.section	.nv.global,"aw",@nobits
.nv.global:
	.type		_ZN40_INTERNAL_ae3c364d_4_k_cu_3e28b241_193584cute1_E,@object
	.size		_ZN40_INTERNAL_ae3c364d_4_k_cu_3e28b241_193584cute1_E,(_ZN40_INTERNAL_ae3c364d_4_k_cu_3e28b241_193584cuda3std3__45__cpo6cbeginE - _ZN40_INTERNAL_ae3c364d_4_k_cu_3e28b241_193584cute1_E)
_ZN40_INTERNAL_ae3c364d_4_k_cu_3e28b241_193584cute1_E:
	.zero		1
	.type		_ZN40_INTERNAL_ae3c364d_4_k_cu_3e28b241_193584cuda3std3__45__cpo6cbeginE,@object
	.size		_ZN40_INTERNAL_ae3c364d_4_k_cu_3e28b241_193584cuda3std3__45__cpo6cbeginE,(_ZN40_INTERNAL_ae3c364d_4_k_cu_3e28b241_193584cuda3std3__48in_placeE - _ZN40_INTERNAL_ae3c364d_4_k_cu_3e28b241_193584cuda3std3__45__cpo6cbeginE)
_ZN40_INTERNAL_ae3c364d_4_k_cu_3e28b241_193584cuda3std3__45__cpo6cbeginE:
	.zero		1
	.type		_ZN40_INTERNAL_ae3c364d_4_k_cu_3e28b241_193584cuda3std3__48in_placeE,@object
	.size		_ZN40_INTERNAL_ae3c364d_4_k_cu_3e28b241_193584cuda3std3__48in_placeE,(_ZN40_INTERNAL_ae3c364d_4_k_cu_3e28b241_193584cuda3std6ranges3__45__cpo9iter_moveE - _ZN40_INTERNAL_ae3c364d_4_k_cu_3e28b241_193584cuda3std3__48in_placeE)
_ZN40_INTERNAL_ae3c364d_4_k_cu_3e28b241_193584cuda3std3__48in_placeE:
	.zero		1
	.type		_ZN40_INTERNAL_ae3c364d_4_k_cu_3e28b241_193584cuda3std6ranges3__45__cpo9iter_moveE,@object
	.size		_ZN40_INTERNAL_ae3c364d_4_k_cu_3e28b241_193584cuda3std6ranges3__45__cpo9iter_moveE,(_ZN40_INTERNAL_ae3c364d_4_k_cu_3e28b241_193584cuda3std3__45__cpo5beginE - _ZN40_INTERNAL_ae3c364d_4_k_cu_3e28b241_193584cuda3std6ranges3__45__cpo9iter_moveE)
_ZN40_INTERNAL_ae3c364d_4_k_cu_3e28b241_193584cuda3std6ranges3__45__cpo9iter_moveE:
	.zero		1
	.type		_ZN40_INTERNAL_ae3c364d_4_k_cu_3e28b241_193584cuda3std3__45__cpo5beginE,@object
	.size		_ZN40_INTERNAL_ae3c364d_4_k_cu_3e28b241_193584cuda3std3__45__cpo5beginE,(_ZN40_INTERNAL_ae3c364d_4_k_cu_3e28b241_193584cuda3std3__442_GLOBAL__N__ae3c364d_4_k_cu_3e28b241_193586ignoreE - _ZN40_INTERNAL_ae3c364d_4_k_cu_3e28b241_193584cuda3std3__45__cpo5beginE)
_ZN40_INTERNAL_ae3c364d_4_k_cu_3e28b241_193584cuda3std3__45__cpo5beginE:
	.zero		1
	.type		_ZN40_INTERNAL_ae3c364d_4_k_cu_3e28b241_193584cuda3std3__442_GLOBAL__N__ae3c364d_4_k_cu_3e28b241_193586ignoreE,@object
	.size		_ZN40_INTERNAL_ae3c364d_4_k_cu_3e28b241_193584cuda3std3__442_GLOBAL__N__ae3c364d_4_k_cu_3e28b241_193586ignoreE,(_ZN40_INTERNAL_ae3c364d_4_k_cu_3e28b241_193584cute7productE - _ZN40_INTERNAL_ae3c364d_4_k_cu_3e28b241_193584cuda3std3__442_GLOBAL__N__ae3c364d_4_k_cu_3e28b241_193586ignoreE)
_ZN40_INTERNAL_ae3c364d_4_k_cu_3e28b241_193584cuda3std3__442_GLOBAL__N__ae3c364d_4_k_cu_3e28b241_193586ignoreE:
	.zero		1
	.type		_ZN40_INTERNAL_ae3c364d_4_k_cu_3e28b241_193584cute7productE,@object
	.size		_ZN40_INTERNAL_ae3c364d_4_k_cu_3e28b241_193584cute7productE,(_ZN40_INTERNAL_ae3c364d_4_k_cu_3e28b241_193584cuda3std3__45__cpo3endE - _ZN40_INTERNAL_ae3c364d_4_k_cu_3e28b241_193584cute7productE)
_ZN40_INTERNAL_ae3c364d_4_k_cu_3e28b241_193584cute7productE:
	.zero		1
	.type		_ZN40_INTERNAL_ae3c364d_4_k_cu_3e28b241_193584cuda3std3__45__cpo3endE,@object
	.size		_ZN40_INTERNAL_ae3c364d_4_k_cu_3e28b241_193584cuda3std3__45__cpo3endE,(_ZN40_INTERNAL_ae3c364d_4_k_cu_3e28b241_193584cuda3std3__419piecewise_constructE - _ZN40_INTERNAL_ae3c364d_4_k_cu_3e28b241_193584cuda3std3__45__cpo3endE)
_ZN40_INTERNAL_ae3c364d_4_k_cu_3e28b241_193584cuda3std3__45__cpo3endE:
	.zero		1
	.type		_ZN40_INTERNAL_ae3c364d_4_k_cu_3e28b241_193584cuda3std3__419piecewise_constructE,@object
	.size		_ZN40_INTERNAL_ae3c364d_4_k_cu_3e28b241_193584cuda3std3__419piecewise_constructE,(_ZN40_INTERNAL_ae3c364d_4_k_cu_3e28b241_193584cuda3std3__45__cpo4cendE - _ZN40_INTERNAL_ae3c364d_4_k_cu_3e28b241_193584cuda3std3__419piecewise_constructE)
_ZN40_INTERNAL_ae3c364d_4_k_cu_3e28b241_193584cuda3std3__419piecewise_constructE:
	.zero		1
	.type		_ZN40_INTERNAL_ae3c364d_4_k_cu_3e28b241_193584cuda3std3__45__cpo4cendE,@object
	.size		_ZN40_INTERNAL_ae3c364d_4_k_cu_3e28b241_193584cuda3std3__45__cpo4cendE,(_ZN40_INTERNAL_ae3c364d_4_k_cu_3e28b241_193584cuda3std6ranges3__45__cpo4swapE - _ZN40_INTERNAL_ae3c364d_4_k_cu_3e28b241_193584cuda3std3__45__cpo4cendE)
_ZN40_INTERNAL_ae3c364d_4_k_cu_3e28b241_193584cuda3std3__45__cpo4cendE:
	.zero		1
	.type		_ZN40_INTERNAL_ae3c364d_4_k_cu_3e28b241_193584cuda3std6ranges3__45__cpo4swapE,@object
	.size		_ZN40_INTERNAL_ae3c364d_4_k_cu_3e28b241_193584cuda3std6ranges3__45__cpo4swapE,(.L_10 - _ZN40_INTERNAL_ae3c364d_4_k_cu_3e28b241_193584cuda3std6ranges3__45__cpo4swapE)
_ZN40_INTERNAL_ae3c364d_4_k_cu_3e28b241_193584cuda3std6ranges3__45__cpo4swapE:
	.zero		1
.L_10:


//--------------------- .nv.constant0._ZN7cutlass13device_kernelINS_4gemm6kernel13GemmUniversalIN4cute5tupleIJiiiiEEENS1_10collective13CollectiveMmaINS1_46MainloopSm100TmaUmmaWarpSpecializedBlockScaledILi16ELi2ELi2ENS5_IJNS4_1CILi8EEENSA_ILi1EEESC_EEEEENS5_IJNSA_ILi128EEENSA_ILi64EEESF_EEENS5_IJNS_12float_e2m1_tENS_13float_ue8m0_tEEEENS5_IJNS5_IJlSC_lEEENS4_6LayoutINS5_IJNS5_IJNS5_IJNSA_ILi32EEENSA_ILi4EEEEEEiEEESQ_NS5_IJSC_iEEEEEENS5_IJNS5_IJNS5_IJNSA_ILi16EEESO_EEEiEEENS5_IJNS5_IJNSA_ILi0EEESC_EEENSA_ILi512EEEEEENS5_IJSW_iEEEEEEEEEEESK_S13_NS4_8TiledMMAINS4_8MMA_AtomIJNS4_17SM100_MMA_MXF4_SSISI_SI_fSJ_Li128ELi64ELi32ELNS4_4UMMA5MajorE0ELS18_0ELNS17_7ScaleInE0ELS19_0EEEEEENSM_INS5_IJSC_SC_SC_EEENS5_IJSW_SW_SW_EEEEENS5_IJNS4_10UnderscoreES1F_S1F_EEEEENS5_IJNS4_13SM90_TMA_LOADES1I_EEENS5_IJNS4_14ComposedLayoutINS4_7SwizzleILi2ELi4ELi3EEENS4_18smem_ptr_flag_bitsILi4EEENSM_INS5_IJSB_SF_EEENS5_IJSF_SC_EEEEEEENSM_INS5_IJNS5_IJNS5_IJSP_SC_EEENS5_IJSN_NSA_ILi2EEEEEEEEESC_NS5_IJS1U_SC_EEEEEENS5_IJNS5_IJNS5_IJSU_SY_EEESX_EEESW_NS5_IJS1U_SY_EEEEEEEEEEEvNS4_8identityENS5_IJNS4_23SM90_TMA_LOAD_MULTICASTES26_EEES24_vS25_EENS_8epilogue10collective18CollectiveEpilogueINS29_23Sm100TmaWarpSpecializedILi3ELi2ELi16ELb1ELb0EEEJNS5_IJSG_SG_SF_EEENS5_IJNSM_ISG_SC_EENSM_INS5_IJST_S1U_EEENS5_IJSC_SN_EEEEEEEENS_10bfloat16_tESL_S2K_SL_NS29_6fusion15FusionCallbacksIS2D_NS2L_17LinearCombinationIS2K_fS2K_fLNS_15FloatRoundStyleE2EEES2E_S2J_JEEENS4_5SM1004TMEM4LOAD26SM100_TMEM_LOAD_32dp32b16xES1I_NS1K_INS1L_ILi1ELi4ELi3EEENS1N_ILi16EEENSM_INS5_IJSB_ST_EEENS5_IJST_SC_EEEEEEENS4_39AutoVectorizingCopyWithAssumedAlignmentILi128EEENS4_14SM90_TMA_STOREES30_S32_S32_EEEvvEEEEvNT_6ParamsE --------------------------
	.section	.nv.constant0._ZN7cutlass13device_kernelINS_4gemm6kernel13GemmUniversalIN4cute5tupleIJiiiiEEENS1_10collective13CollectiveMmaINS1_46MainloopSm100TmaUmmaWarpSpecializedBlockScaledILi16ELi2ELi2ENS5_IJNS4_1CILi8EEENSA_ILi1EEESC_EEEEENS5_IJNSA_ILi128EEENSA_ILi64EEESF_EEENS5_IJNS_12float_e2m1_tENS_13float_ue8m0_tEEEENS5_IJNS5_IJlSC_lEEENS4_6LayoutINS5_IJNS5_IJNS5_IJNSA_ILi32EEENSA_ILi4EEEEEEiEEESQ_NS5_IJSC_iEEEEEENS5_IJNS5_IJNS5_IJNSA_ILi16EEESO_EEEiEEENS5_IJNS5_IJNSA_ILi0EEESC_EEENSA_ILi512EEEEEENS5_IJSW_iEEEEEEEEEEESK_S13_NS4_8TiledMMAINS4_8MMA_AtomIJNS4_17SM100_MMA_MXF4_SSISI_SI_fSJ_Li128ELi64ELi32ELNS4_4UMMA5MajorE0ELS18_0ELNS17_7ScaleInE0ELS19_0EEEEEENSM_INS5_IJSC_SC_SC_EEENS5_IJSW_SW_SW_EEEEENS5_IJNS4_10UnderscoreES1F_S1F_EEEEENS5_IJNS4_13SM90_TMA_LOADES1I_EEENS5_IJNS4_14ComposedLayoutINS4_7SwizzleILi2ELi4ELi3EEENS4_18smem_ptr_flag_bitsILi4EEENSM_INS5_IJSB_SF_EEENS5_IJSF_SC_EEEEEEENSM_INS5_IJNS5_IJNS5_IJSP_SC_EEENS5_IJSN_NSA_ILi2EEEEEEEEESC_NS5_IJS1U_SC_EEEEEENS5_IJNS5_IJNS5_IJSU_SY_EEESX_EEESW_NS5_IJS1U_SY_EEEEEEEEEEEvNS4_8identityENS5_IJNS4_23SM90_TMA_LOAD_MULTICASTES26_EEES24_vS25_EENS_8epilogue10collective18CollectiveEpilogueINS29_23Sm100TmaWarpSpecializedILi3ELi2ELi16ELb1ELb0EEEJNS5_IJSG_SG_SF_EEENS5_IJNSM_ISG_SC_EENSM_INS5_IJST_S1U_EEENS5_IJSC_SN_EEEEEEEENS_10bfloat16_tESL_S2K_SL_NS29_6fusion15FusionCallbacksIS2D_NS2L_17LinearCombinationIS2K_fS2K_fLNS_15FloatRoundStyleE2EEES2E_S2J_JEEENS4_5SM1004TMEM4LOAD26SM100_TMEM_LOAD_32dp32b16xES1I_NS1K_INS1L_ILi1ELi4ELi3EEENS1N_ILi16EEENSM_INS5_IJSB_ST_EEENS5_IJST_SC_EEEEEEENS4_39AutoVectorizingCopyWithAssumedAlignmentILi128EEENS4_14SM90_TMA_STOREES30_S32_S32_EEEvvEEEEvNT_6ParamsE,"a",@progbits
	.sectionflags	@""
	.align	4
.nv.constant0._ZN7cutlass13device_kernelINS_4gemm6kernel13GemmUniversalIN4cute5tupleIJiiiiEEENS1_10collective13CollectiveMmaINS1_46MainloopSm100TmaUmmaWarpSpecializedBlockScaledILi16ELi2ELi2ENS5_IJNS4_1CILi8EEENSA_ILi1EEESC_EEEEENS5_IJNSA_ILi128EEENSA_ILi64EEESF_EEENS5_IJNS_12float_e2m1_tENS_13float_ue8m0_tEEEENS5_IJNS5_IJlSC_lEEENS4_6LayoutINS5_IJNS5_IJNS5_IJNSA_ILi32EEENSA_ILi4EEEEEEiEEESQ_NS5_IJSC_iEEEEEENS5_IJNS5_IJNS5_IJNSA_ILi16EEESO_EEEiEEENS5_IJNS5_IJNSA_ILi0EEESC_EEENSA_ILi512EEEEEENS5_IJSW_iEEEEEEEEEEESK_S13_NS4_8TiledMMAINS4_8MMA_AtomIJNS4_17SM100_MMA_MXF4_SSISI_SI_fSJ_Li128ELi64ELi32ELNS4_4UMMA5MajorE0ELS18_0ELNS17_7ScaleInE0ELS19_0EEEEEENSM_INS5_IJSC_SC_SC_EEENS5_IJSW_SW_SW_EEEEENS5_IJNS4_10UnderscoreES1F_S1F_EEEEENS5_IJNS4_13SM90_TMA_LOADES1I_EEENS5_IJNS4_14ComposedLayoutINS4_7SwizzleILi2ELi4ELi3EEENS4_18smem_ptr_flag_bitsILi4EEENSM_INS5_IJSB_SF_EEENS5_IJSF_SC_EEEEEEENSM_INS5_IJNS5_IJNS5_IJSP_SC_EEENS5_IJSN_NSA_ILi2EEEEEEEEESC_NS5_IJS1U_SC_EEEEEENS5_IJNS5_IJNS5_IJSU_SY_EEESX_EEESW_NS5_IJS1U_SY_EEEEEEEEEEEvNS4_8identityENS5_IJNS4_23SM90_TMA_LOAD_MULTICASTES26_EEES24_vS25_EENS_8epilogue10collective18CollectiveEpilogueINS29_23Sm100TmaWarpSpecializedILi3ELi2ELi16ELb1ELb0EEEJNS5_IJSG_SG_SF_EEENS5_IJNSM_ISG_SC_EENSM_INS5_IJST_S1U_EEENS5_IJSC_SN_EEEEEEEENS_10bfloat16_tESL_S2K_SL_NS29_6fusion15FusionCallbacksIS2D_NS2L_17LinearCombinationIS2K_fS2K_fLNS_15FloatRoundStyleE2EEES2E_S2J_JEEENS4_5SM1004TMEM4LOAD26SM100_TMEM_LOAD_32dp32b16xES1I_NS1K_INS1L_ILi1ELi4ELi3EEENS1N_ILi16EEENSM_INS5_IJSB_ST_EEENS5_IJST_SC_EEEEEEENS4_39AutoVectorizingCopyWithAssumedAlignmentILi128EEENS4_14SM90_TMA_STOREES30_S32_S32_EEEvvEEEEvNT_6ParamsE:
	.zero		3968


//--------------------- SYMBOLS --------------------------

	.type		.nv.reservedSmem.offset0,@object
	.size		.nv.reservedSmem.offset0,0x4
	.type		.nv.reservedSmem.cap,@object
	.size		.nv.reservedSmem.cap,0x4
	.type		__assertfail,@function
